//
// Generated by NVIDIA NVVM Compiler
//
// Compiler Build ID: CL-36424714
// Cuda compilation tools, release 13.0, V13.0.88
// Based on NVVM 20.0.0
//

.version 9.0
.target sm_100
.address_size 64

	// .globl	_Z18calculateHistogramPKjiPiii
// _ZZN3cub18CUB_300001_SM_10006detail10radix_sort31DeviceRadixSortSingleTileKernelINS1_5radix10policy_hubIjNS0_8NullTypeEyE10Policy1000ELNS0_9SortOrderE0EjS6_yNS1_21identity_decomposer_tEEEvPKT1_PSB_PKT2_PSF_T3_iiT4_E12temp_storage has been demoted
// _ZZN3cub18CUB_300001_SM_10006detail10radix_sort30DeviceRadixSortHistogramKernelINS1_5radix10policy_hubIjNS0_8NullTypeEyE10Policy1000ELNS0_9SortOrderE0EjyNS1_21identity_decomposer_tEEEvPT2_PKT1_SB_iiT3_E12temp_storage has been demoted
// _ZZN3cub18CUB_300001_SM_10006detail10radix_sort33DeviceRadixSortExclusiveSumKernelINS1_5radix10policy_hubIjNS0_8NullTypeEyE10Policy1000EyEEvPT0_E12temp_storage has been demoted
// _ZZN3cub18CUB_300001_SM_10006detail10radix_sort29DeviceRadixSortOnesweepKernelINS1_5radix10policy_hubIjNS0_8NullTypeEyE10Policy1000ELNS0_9SortOrderE0EjS6_yiiNS1_21identity_decomposer_tEEEvPT5_SC_PT3_PKSD_PT1_PKSH_PT2_PKSL_T4_iiT6_E1s has been demoted
.global .align 1 .b8 _ZN34_INTERNAL_1bc8bd3d_4_k_cu_a12557464cuda3std3__45__cpo5beginE[1];
.global .align 1 .b8 _ZN34_INTERNAL_1bc8bd3d_4_k_cu_a12557464cuda3std3__45__cpo3endE[1];
.global .align 1 .b8 _ZN34_INTERNAL_1bc8bd3d_4_k_cu_a12557464cuda3std3__45__cpo6cbeginE[1];
.global .align 1 .b8 _ZN34_INTERNAL_1bc8bd3d_4_k_cu_a12557464cuda3std3__45__cpo4cendE[1];
.global .align 1 .b8 _ZN34_INTERNAL_1bc8bd3d_4_k_cu_a12557464cuda3std3__45__cpo6rbeginE[1];
.global .align 1 .b8 _ZN34_INTERNAL_1bc8bd3d_4_k_cu_a12557464cuda3std3__45__cpo4rendE[1];
.global .align 1 .b8 _ZN34_INTERNAL_1bc8bd3d_4_k_cu_a12557464cuda3std3__45__cpo7crbeginE[1];
.global .align 1 .b8 _ZN34_INTERNAL_1bc8bd3d_4_k_cu_a12557464cuda3std3__45__cpo5crendE[1];
.global .align 1 .b8 _ZN34_INTERNAL_1bc8bd3d_4_k_cu_a12557464cuda3std3__436_GLOBAL__N__1bc8bd3d_4_k_cu_a12557466ignoreE[1];
.global .align 1 .b8 _ZN34_INTERNAL_1bc8bd3d_4_k_cu_a12557464cuda3std3__419piecewise_constructE[1];
.global .align 1 .b8 _ZN34_INTERNAL_1bc8bd3d_4_k_cu_a12557464cuda3std3__48in_placeE[1];
.global .align 1 .b8 _ZN34_INTERNAL_1bc8bd3d_4_k_cu_a12557464cuda3std3__420unreachable_sentinelE[1];
.global .align 1 .b8 _ZN34_INTERNAL_1bc8bd3d_4_k_cu_a12557464cuda3std3__47nulloptE[1];
.global .align 1 .b8 _ZN34_INTERNAL_1bc8bd3d_4_k_cu_a12557464cuda3std3__48unexpectE[1];
.global .align 1 .b8 _ZN34_INTERNAL_1bc8bd3d_4_k_cu_a12557464cuda3std6ranges3__45__cpo4swapE[1];
.global .align 1 .b8 _ZN34_INTERNAL_1bc8bd3d_4_k_cu_a12557464cuda3std6ranges3__45__cpo9iter_moveE[1];
.global .align 1 .b8 _ZN34_INTERNAL_1bc8bd3d_4_k_cu_a12557464cuda3std6ranges3__45__cpo5beginE[1];
.global .align 1 .b8 _ZN34_INTERNAL_1bc8bd3d_4_k_cu_a12557464cuda3std6ranges3__45__cpo3endE[1];
.global .align 1 .b8 _ZN34_INTERNAL_1bc8bd3d_4_k_cu_a12557464cuda3std6ranges3__45__cpo6cbeginE[1];
.global .align 1 .b8 _ZN34_INTERNAL_1bc8bd3d_4_k_cu_a12557464cuda3std6ranges3__45__cpo4cendE[1];
.global .align 1 .b8 _ZN34_INTERNAL_1bc8bd3d_4_k_cu_a12557464cuda3std6ranges3__45__cpo7advanceE[1];
.global .align 1 .b8 _ZN34_INTERNAL_1bc8bd3d_4_k_cu_a12557464cuda3std6ranges3__45__cpo9iter_swapE[1];
.global .align 1 .b8 _ZN34_INTERNAL_1bc8bd3d_4_k_cu_a12557464cuda3std6ranges3__45__cpo4nextE[1];
.global .align 1 .b8 _ZN34_INTERNAL_1bc8bd3d_4_k_cu_a12557464cuda3std6ranges3__45__cpo4prevE[1];
.global .align 1 .b8 _ZN34_INTERNAL_1bc8bd3d_4_k_cu_a12557464cuda3std6ranges3__45__cpo4dataE[1];
.global .align 1 .b8 _ZN34_INTERNAL_1bc8bd3d_4_k_cu_a12557464cuda3std6ranges3__45__cpo5cdataE[1];
.global .align 1 .b8 _ZN34_INTERNAL_1bc8bd3d_4_k_cu_a12557464cuda3std6ranges3__45__cpo4sizeE[1];
.global .align 1 .b8 _ZN34_INTERNAL_1bc8bd3d_4_k_cu_a12557464cuda3std6ranges3__45__cpo5ssizeE[1];
.global .align 1 .b8 _ZN34_INTERNAL_1bc8bd3d_4_k_cu_a12557464cuda3std6ranges3__45__cpo8distanceE[1];
.global .align 1 .b8 _ZN34_INTERNAL_1bc8bd3d_4_k_cu_a12557466thrust24THRUST_300001_SM_1000_NS8cuda_cub3parE[1];
.global .align 1 .b8 _ZN34_INTERNAL_1bc8bd3d_4_k_cu_a12557466thrust24THRUST_300001_SM_1000_NS8cuda_cub10par_nosyncE[1];
.global .align 1 .b8 _ZN34_INTERNAL_1bc8bd3d_4_k_cu_a12557466thrust24THRUST_300001_SM_1000_NS6system6detail10sequential3seqE[1];
.global .align 1 .b8 _ZN34_INTERNAL_1bc8bd3d_4_k_cu_a12557466thrust24THRUST_300001_SM_1000_NS6system3cpp3parE[1];
.global .align 1 .b8 _ZN34_INTERNAL_1bc8bd3d_4_k_cu_a12557466thrust24THRUST_300001_SM_1000_NS12placeholders2_1E[1];
.global .align 1 .b8 _ZN34_INTERNAL_1bc8bd3d_4_k_cu_a12557466thrust24THRUST_300001_SM_1000_NS12placeholders2_2E[1];
.global .align 1 .b8 _ZN34_INTERNAL_1bc8bd3d_4_k_cu_a12557466thrust24THRUST_300001_SM_1000_NS12placeholders2_3E[1];
.global .align 1 .b8 _ZN34_INTERNAL_1bc8bd3d_4_k_cu_a12557466thrust24THRUST_300001_SM_1000_NS12placeholders2_4E[1];
.global .align 1 .b8 _ZN34_INTERNAL_1bc8bd3d_4_k_cu_a12557466thrust24THRUST_300001_SM_1000_NS12placeholders2_5E[1];
.global .align 1 .b8 _ZN34_INTERNAL_1bc8bd3d_4_k_cu_a12557466thrust24THRUST_300001_SM_1000_NS12placeholders2_6E[1];
.global .align 1 .b8 _ZN34_INTERNAL_1bc8bd3d_4_k_cu_a12557466thrust24THRUST_300001_SM_1000_NS12placeholders2_7E[1];
.global .align 1 .b8 _ZN34_INTERNAL_1bc8bd3d_4_k_cu_a12557466thrust24THRUST_300001_SM_1000_NS12placeholders2_8E[1];
.global .align 1 .b8 _ZN34_INTERNAL_1bc8bd3d_4_k_cu_a12557466thrust24THRUST_300001_SM_1000_NS12placeholders2_9E[1];
.global .align 1 .b8 _ZN34_INTERNAL_1bc8bd3d_4_k_cu_a12557466thrust24THRUST_300001_SM_1000_NS12placeholders3_10E[1];
.global .align 1 .b8 _ZN34_INTERNAL_1bc8bd3d_4_k_cu_a12557466thrust24THRUST_300001_SM_1000_NS3seqE[1];
.global .align 1 .b8 _ZN34_INTERNAL_1bc8bd3d_4_k_cu_a12557466thrust24THRUST_300001_SM_1000_NS6deviceE[1];
.extern .shared .align 16 .b8 s_hist[];
.extern .shared .align 16 .b8 s_data[];

.visible .entry _Z18calculateHistogramPKjiPiii(
	.param .u64 .ptr .align 1 _Z18calculateHistogramPKjiPiii_param_0,
	.param .u32 _Z18calculateHistogramPKjiPiii_param_1,
	.param .u64 .ptr .align 1 _Z18calculateHistogramPKjiPiii_param_2,
	.param .u32 _Z18calculateHistogramPKjiPiii_param_3,
	.param .u32 _Z18calculateHistogramPKjiPiii_param_4
)
{
	.reg .pred 	%p<6>;
	.reg .b32 	%r<32>;
	.reg .b64 	%rd<9>;

	ld.param.u64 	%rd2, [_Z18calculateHistogramPKjiPiii_param_0];
	ld.param.u32 	%r9, [_Z18calculateHistogramPKjiPiii_param_1];
	ld.param.u64 	%rd3, [_Z18calculateHistogramPKjiPiii_param_2];
	ld.param.u32 	%r10, [_Z18calculateHistogramPKjiPiii_param_3];
	ld.param.u32 	%r11, [_Z18calculateHistogramPKjiPiii_param_4];
	mov.u32 	%r31, %tid.x;
	setp.ge.s32 	%p1, %r31, %r10;
	@%p1 bra 	$L__BB0_3;
	mov.u32 	%r2, %ntid.x;
	mov.u32 	%r13, s_hist;
	mov.u32 	%r30, %r31;
$L__BB0_2:
	shl.b32 	%r12, %r30, 2;
	add.s32 	%r14, %r13, %r12;
	mov.b32 	%r15, 0;
	st.shared.u32 	[%r14], %r15;
	add.s32 	%r30, %r30, %r2;
	setp.lt.s32 	%p2, %r30, %r10;
	@%p2 bra 	$L__BB0_2;
$L__BB0_3:
	bar.sync 	0;
	mov.u32 	%r16, %ctaid.x;
	mov.u32 	%r5, %ntid.x;
	mad.lo.s32 	%r6, %r16, %r5, %r31;
	setp.ge.s32 	%p3, %r6, %r9;
	@%p3 bra 	$L__BB0_5;
	cvta.to.global.u64 	%rd4, %rd2;
	mul.wide.s32 	%rd5, %r6, 4;
	add.s64 	%rd6, %rd4, %rd5;
	ld.global.u32 	%r17, [%rd6];
	shr.u32 	%r18, %r17, %r11;
	add.s32 	%r19, %r10, -1;
	and.b32  	%r20, %r18, %r19;
	shl.b32 	%r21, %r20, 2;
	mov.u32 	%r22, s_hist;
	add.s32 	%r23, %r22, %r21;
	atom.shared.add.u32 	%r24, [%r23], 1;
$L__BB0_5:
	setp.ge.s32 	%p4, %r31, %r10;
	bar.sync 	0;
	@%p4 bra 	$L__BB0_8;
	cvta.to.global.u64 	%rd1, %rd3;
	mov.u32 	%r26, s_hist;
$L__BB0_7:
	mul.wide.s32 	%rd7, %r31, 4;
	add.s64 	%rd8, %rd1, %rd7;
	shl.b32 	%r25, %r31, 2;
	add.s32 	%r27, %r26, %r25;
	ld.shared.u32 	%r28, [%r27];
	atom.global.add.u32 	%r29, [%rd8], %r28;
	add.s32 	%r31, %r31, %r5;
	setp.lt.s32 	%p5, %r31, %r10;
	@%p5 bra 	$L__BB0_7;
$L__BB0_8:
	ret;

}
	// .globl	_Z12scanPerBlockPKiiPiS1_
.visible .entry _Z12scanPerBlockPKiiPiS1_(
	.param .u64 .ptr .align 1 _Z12scanPerBlockPKiiPiS1__param_0,
	.param .u32 _Z12scanPerBlockPKiiPiS1__param_1,
	.param .u64 .ptr .align 1 _Z12scanPerBlockPKiiPiS1__param_2,
	.param .u64 .ptr .align 1 _Z12scanPerBlockPKiiPiS1__param_3
)
{
	.reg .pred 	%p<13>;
	.reg .b32 	%r<59>;
	.reg .b64 	%rd<13>;

	ld.param.u64 	%rd1, [_Z12scanPerBlockPKiiPiS1__param_0];
	ld.param.u32 	%r16, [_Z12scanPerBlockPKiiPiS1__param_1];
	ld.param.u64 	%rd2, [_Z12scanPerBlockPKiiPiS1__param_2];
	ld.param.u64 	%rd3, [_Z12scanPerBlockPKiiPiS1__param_3];
	mov.u32 	%r1, %ctaid.x;
	mov.u32 	%r2, %ntid.x;
	mov.u32 	%r3, %tid.x;
	mad.lo.s32 	%r4, %r1, %r2, %r3;
	setp.ge.s32 	%p1, %r4, %r16;
	shl.b32 	%r17, %r3, 2;
	mov.u32 	%r18, s_data;
	add.s32 	%r5, %r18, %r17;
	@%p1 bra 	$L__BB1_2;
	cvta.to.global.u64 	%rd4, %rd1;
	mul.wide.s32 	%rd5, %r4, 4;
	add.s64 	%rd6, %rd4, %rd5;
	ld.global.u32 	%r20, [%rd6];
	st.shared.u32 	[%r5], %r20;
	bra.uni 	$L__BB1_3;
$L__BB1_2:
	mov.b32 	%r19, 0;
	st.shared.u32 	[%r5], %r19;
$L__BB1_3:
	bar.sync 	0;
	setp.lt.u32 	%p2, %r2, 2;
	mov.b32 	%r58, 1;
	@%p2 bra 	$L__BB1_8;
	mov.b32 	%r55, 1;
	mov.u32 	%r54, %r2;
$L__BB1_5:
	shr.u32 	%r8, %r54, 1;
	shl.b32 	%r58, %r55, 1;
	setp.ge.u32 	%p3, %r3, %r8;
	@%p3 bra 	$L__BB1_7;
	mad.lo.s32 	%r23, %r58, %r3, %r55;
	shl.b32 	%r24, %r23, 2;
	add.s32 	%r26, %r18, %r24;
	ld.shared.u32 	%r27, [%r26+-4];
	shl.b32 	%r28, %r55, 2;
	add.s32 	%r29, %r26, %r28;
	ld.shared.u32 	%r30, [%r29+-4];
	add.s32 	%r31, %r30, %r27;
	st.shared.u32 	[%r29+-4], %r31;
$L__BB1_7:
	bar.sync 	0;
	setp.gt.u32 	%p4, %r54, 3;
	mov.u32 	%r54, %r8;
	mov.u32 	%r55, %r58;
	@%p4 bra 	$L__BB1_5;
$L__BB1_8:
	setp.ne.s32 	%p5, %r3, 0;
	setp.eq.s64 	%p6, %rd3, 0;
	shl.b32 	%r32, %r2, 2;
	add.s32 	%r11, %r18, %r32;
	or.pred  	%p7, %p5, %p6;
	@%p7 bra 	$L__BB1_10;
	ld.shared.u32 	%r34, [%r11+-4];
	cvta.to.global.u64 	%rd7, %rd3;
	mul.wide.u32 	%rd8, %r1, 4;
	add.s64 	%rd9, %rd7, %rd8;
	st.global.u32 	[%rd9], %r34;
	bra.uni 	$L__BB1_11;
$L__BB1_10:
	setp.ne.s32 	%p8, %r3, 0;
	@%p8 bra 	$L__BB1_12;
$L__BB1_11:
	mov.b32 	%r35, 0;
	st.shared.u32 	[%r11+-4], %r35;
$L__BB1_12:
	bar.sync 	0;
	setp.lt.u32 	%p9, %r2, 2;
	@%p9 bra 	$L__BB1_17;
	mov.b32 	%r57, 1;
$L__BB1_14:
	setp.ge.u32 	%p10, %r3, %r57;
	@%p10 bra 	$L__BB1_16;
	mul.lo.s32 	%r37, %r58, %r3;
	shr.u32 	%r38, %r58, 31;
	add.s32 	%r39, %r58, %r38;
	shr.u32 	%r40, %r39, 1;
	add.s32 	%r41, %r40, %r37;
	shl.b32 	%r42, %r41, 2;
	add.s32 	%r44, %r18, %r42;
	ld.shared.u32 	%r45, [%r44+-4];
	add.s32 	%r46, %r58, %r37;
	shl.b32 	%r47, %r46, 2;
	add.s32 	%r48, %r18, %r47;
	ld.shared.u32 	%r49, [%r48+-4];
	st.shared.u32 	[%r44+-4], %r49;
	add.s32 	%r50, %r49, %r45;
	st.shared.u32 	[%r48+-4], %r50;
$L__BB1_16:
	shr.u32 	%r51, %r58, 31;
	add.s32 	%r52, %r58, %r51;
	shr.s32 	%r58, %r52, 1;
	bar.sync 	0;
	shl.b32 	%r57, %r57, 1;
	setp.lt.u32 	%p11, %r57, %r2;
	@%p11 bra 	$L__BB1_14;
$L__BB1_17:
	setp.ge.s32 	%p12, %r4, %r16;
	@%p12 bra 	$L__BB1_19;
	ld.shared.u32 	%r53, [%r5];
	cvta.to.global.u64 	%rd10, %rd2;
	mul.wide.s32 	%rd11, %r4, 4;
	add.s64 	%rd12, %rd10, %rd11;
	st.global.u32 	[%rd12], %r53;
$L__BB1_19:
	ret;

}
	// .globl	_Z34addScannedBlockSumsToScannedBlocksPiS_i
.visible .entry _Z34addScannedBlockSumsToScannedBlocksPiS_i(
	.param .u64 .ptr .align 1 _Z34addScannedBlockSumsToScannedBlocksPiS_i_param_0,
	.param .u64 .ptr .align 1 _Z34addScannedBlockSumsToScannedBlocksPiS_i_param_1,
	.param .u32 _Z34addScannedBlockSumsToScannedBlocksPiS_i_param_2
)
{
	.reg .pred 	%p<2>;
	.reg .b32 	%r<10>;
	.reg .b64 	%rd<9>;

	ld.param.u64 	%rd1, [_Z34addScannedBlockSumsToScannedBlocksPiS_i_param_0];
	ld.param.u64 	%rd2, [_Z34addScannedBlockSumsToScannedBlocksPiS_i_param_1];
	ld.param.u32 	%r3, [_Z34addScannedBlockSumsToScannedBlocksPiS_i_param_2];
	mov.u32 	%r1, %ctaid.x;
	mov.u32 	%r4, %ntid.x;
	mov.u32 	%r5, %tid.x;
	add.s32 	%r6, %r4, %r5;
	mad.lo.s32 	%r2, %r1, %r4, %r6;
	setp.ge.s32 	%p1, %r2, %r3;
	@%p1 bra 	$L__BB2_2;
	cvta.to.global.u64 	%rd3, %rd1;
	cvta.to.global.u64 	%rd4, %rd2;
	mul.wide.u32 	%rd5, %r1, 4;
	add.s64 	%rd6, %rd3, %rd5;
	ld.global.u32 	%r7, [%rd6];
	mul.wide.s32 	%rd7, %r2, 4;
	add.s64 	%rd8, %rd4, %rd7;
	ld.global.u32 	%r8, [%rd8];
	add.s32 	%r9, %r8, %r7;
	st.global.u32 	[%rd8], %r9;
$L__BB2_2:
	ret;

}
	// .globl	_ZN3cub18CUB_300001_SM_10006detail11EmptyKernelIvEEvv
.visible .entry _ZN3cub18CUB_300001_SM_10006detail11EmptyKernelIvEEvv()
{


	ret;

}
	// .globl	_ZN3cub18CUB_300001_SM_10006detail10radix_sort31DeviceRadixSortSingleTileKernelINS1_5radix10policy_hubIjNS0_8NullTypeEyE10Policy1000ELNS0_9SortOrderE0EjS6_yNS1_21identity_decomposer_tEEEvPKT1_PSB_PKT2_PSF_T3_iiT4_
.visible .entry _ZN3cub18CUB_300001_SM_10006detail10radix_sort31DeviceRadixSortSingleTileKernelINS1_5radix10policy_hubIjNS0_8NullTypeEyE10Policy1000ELNS0_9SortOrderE0EjS6_yNS1_21identity_decomposer_tEEEvPKT1_PSB_PKT2_PSF_T3_iiT4_(
	.param .u64 .ptr .align 1 _ZN3cub18CUB_300001_SM_10006detail10radix_sort31DeviceRadixSortSingleTileKernelINS1_5radix10policy_hubIjNS0_8NullTypeEyE10Policy1000ELNS0_9SortOrderE0EjS6_yNS1_21identity_decomposer_tEEEvPKT1_PSB_PKT2_PSF_T3_iiT4__param_0,
	.param .u64 .ptr .align 1 _ZN3cub18CUB_300001_SM_10006detail10radix_sort31DeviceRadixSortSingleTileKernelINS1_5radix10policy_hubIjNS0_8NullTypeEyE10Policy1000ELNS0_9SortOrderE0EjS6_yNS1_21identity_decomposer_tEEEvPKT1_PSB_PKT2_PSF_T3_iiT4__param_1,
	.param .u64 .ptr .align 1 _ZN3cub18CUB_300001_SM_10006detail10radix_sort31DeviceRadixSortSingleTileKernelINS1_5radix10policy_hubIjNS0_8NullTypeEyE10Policy1000ELNS0_9SortOrderE0EjS6_yNS1_21identity_decomposer_tEEEvPKT1_PSB_PKT2_PSF_T3_iiT4__param_2,
	.param .u64 .ptr .align 1 _ZN3cub18CUB_300001_SM_10006detail10radix_sort31DeviceRadixSortSingleTileKernelINS1_5radix10policy_hubIjNS0_8NullTypeEyE10Policy1000ELNS0_9SortOrderE0EjS6_yNS1_21identity_decomposer_tEEEvPKT1_PSB_PKT2_PSF_T3_iiT4__param_3,
	.param .u64 _ZN3cub18CUB_300001_SM_10006detail10radix_sort31DeviceRadixSortSingleTileKernelINS1_5radix10policy_hubIjNS0_8NullTypeEyE10Policy1000ELNS0_9SortOrderE0EjS6_yNS1_21identity_decomposer_tEEEvPKT1_PSB_PKT2_PSF_T3_iiT4__param_4,
	.param .u32 _ZN3cub18CUB_300001_SM_10006detail10radix_sort31DeviceRadixSortSingleTileKernelINS1_5radix10policy_hubIjNS0_8NullTypeEyE10Policy1000ELNS0_9SortOrderE0EjS6_yNS1_21identity_decomposer_tEEEvPKT1_PSB_PKT2_PSF_T3_iiT4__param_5,
	.param .u32 _ZN3cub18CUB_300001_SM_10006detail10radix_sort31DeviceRadixSortSingleTileKernelINS1_5radix10policy_hubIjNS0_8NullTypeEyE10Policy1000ELNS0_9SortOrderE0EjS6_yNS1_21identity_decomposer_tEEEvPKT1_PSB_PKT2_PSF_T3_iiT4__param_6,
	.param .align 1 .b8 _ZN3cub18CUB_300001_SM_10006detail10radix_sort31DeviceRadixSortSingleTileKernelINS1_5radix10policy_hubIjNS0_8NullTypeEyE10Policy1000ELNS0_9SortOrderE0EjS6_yNS1_21identity_decomposer_tEEEvPKT1_PSB_PKT2_PSF_T3_iiT4__param_7[1]
)
.maxntid 256
.minnctapersm 1
{
	.reg .pred 	%p<52>;
	.reg .b16 	%rs<39>;
	.reg .b32 	%r<706>;
	.reg .b64 	%rd<29>;
	// demoted variable
	.shared .align 16 .b8 _ZZN3cub18CUB_300001_SM_10006detail10radix_sort31DeviceRadixSortSingleTileKernelINS1_5radix10policy_hubIjNS0_8NullTypeEyE10Policy1000ELNS0_9SortOrderE0EjS6_yNS1_21identity_decomposer_tEEEvPKT1_PSB_PKT2_PSF_T3_iiT4_E12temp_storage[33856];
	ld.param.u64 	%rd5, [_ZN3cub18CUB_300001_SM_10006detail10radix_sort31DeviceRadixSortSingleTileKernelINS1_5radix10policy_hubIjNS0_8NullTypeEyE10Policy1000ELNS0_9SortOrderE0EjS6_yNS1_21identity_decomposer_tEEEvPKT1_PSB_PKT2_PSF_T3_iiT4__param_0];
	ld.param.u64 	%rd3, [_ZN3cub18CUB_300001_SM_10006detail10radix_sort31DeviceRadixSortSingleTileKernelINS1_5radix10policy_hubIjNS0_8NullTypeEyE10Policy1000ELNS0_9SortOrderE0EjS6_yNS1_21identity_decomposer_tEEEvPKT1_PSB_PKT2_PSF_T3_iiT4__param_1];
	ld.param.u64 	%rd4, [_ZN3cub18CUB_300001_SM_10006detail10radix_sort31DeviceRadixSortSingleTileKernelINS1_5radix10policy_hubIjNS0_8NullTypeEyE10Policy1000ELNS0_9SortOrderE0EjS6_yNS1_21identity_decomposer_tEEEvPKT1_PSB_PKT2_PSF_T3_iiT4__param_4];
	ld.param.u32 	%r189, [_ZN3cub18CUB_300001_SM_10006detail10radix_sort31DeviceRadixSortSingleTileKernelINS1_5radix10policy_hubIjNS0_8NullTypeEyE10Policy1000ELNS0_9SortOrderE0EjS6_yNS1_21identity_decomposer_tEEEvPKT1_PSB_PKT2_PSF_T3_iiT4__param_5];
	ld.param.u32 	%r190, [_ZN3cub18CUB_300001_SM_10006detail10radix_sort31DeviceRadixSortSingleTileKernelINS1_5radix10policy_hubIjNS0_8NullTypeEyE10Policy1000ELNS0_9SortOrderE0EjS6_yNS1_21identity_decomposer_tEEEvPKT1_PSB_PKT2_PSF_T3_iiT4__param_6];
	cvta.to.global.u64 	%rd6, %rd5;
	cvt.u32.u64 	%r1, %rd4;
	mov.u32 	%r2, %tid.x;
	mul.lo.s32 	%r3, %r2, 19;
	setp.ge.s32 	%p1, %r3, %r1;
	mul.wide.u32 	%rd7, %r3, 4;
	add.s64 	%rd1, %rd6, %rd7;
	mov.b32 	%r703, -1;
	@%p1 bra 	$L__BB4_2;
	ld.global.u32 	%r703, [%rd1];
$L__BB4_2:
	add.s32 	%r193, %r3, 1;
	setp.ge.s32 	%p2, %r193, %r1;
	mov.b32 	%r702, -1;
	@%p2 bra 	$L__BB4_4;
	ld.global.u32 	%r702, [%rd1+4];
$L__BB4_4:
	add.s32 	%r195, %r3, 2;
	setp.ge.s32 	%p3, %r195, %r1;
	mov.b32 	%r701, -1;
	@%p3 bra 	$L__BB4_6;
	ld.global.u32 	%r701, [%rd1+8];
$L__BB4_6:
	add.s32 	%r197, %r3, 3;
	setp.ge.s32 	%p4, %r197, %r1;
	mov.b32 	%r700, -1;
	@%p4 bra 	$L__BB4_8;
	ld.global.u32 	%r700, [%rd1+12];
$L__BB4_8:
	add.s32 	%r199, %r3, 4;
	setp.ge.s32 	%p5, %r199, %r1;
	mov.b32 	%r699, -1;
	@%p5 bra 	$L__BB4_10;
	ld.global.u32 	%r699, [%rd1+16];
$L__BB4_10:
	add.s32 	%r201, %r3, 5;
	setp.ge.s32 	%p6, %r201, %r1;
	mov.b32 	%r698, -1;
	@%p6 bra 	$L__BB4_12;
	ld.global.u32 	%r698, [%rd1+20];
$L__BB4_12:
	add.s32 	%r203, %r3, 6;
	setp.ge.s32 	%p7, %r203, %r1;
	mov.b32 	%r697, -1;
	@%p7 bra 	$L__BB4_14;
	ld.global.u32 	%r697, [%rd1+24];
$L__BB4_14:
	add.s32 	%r205, %r3, 7;
	setp.ge.s32 	%p8, %r205, %r1;
	mov.b32 	%r696, -1;
	@%p8 bra 	$L__BB4_16;
	ld.global.u32 	%r696, [%rd1+28];
$L__BB4_16:
	add.s32 	%r207, %r3, 8;
	setp.ge.s32 	%p9, %r207, %r1;
	mov.b32 	%r695, -1;
	@%p9 bra 	$L__BB4_18;
	ld.global.u32 	%r695, [%rd1+32];
$L__BB4_18:
	add.s32 	%r209, %r3, 9;
	setp.ge.s32 	%p10, %r209, %r1;
	mov.b32 	%r694, -1;
	@%p10 bra 	$L__BB4_20;
	ld.global.u32 	%r694, [%rd1+36];
$L__BB4_20:
	add.s32 	%r211, %r3, 10;
	setp.ge.s32 	%p11, %r211, %r1;
	mov.b32 	%r693, -1;
	@%p11 bra 	$L__BB4_22;
	ld.global.u32 	%r693, [%rd1+40];
$L__BB4_22:
	add.s32 	%r213, %r3, 11;
	setp.ge.s32 	%p12, %r213, %r1;
	mov.b32 	%r692, -1;
	@%p12 bra 	$L__BB4_24;
	ld.global.u32 	%r692, [%rd1+44];
$L__BB4_24:
	add.s32 	%r215, %r3, 12;
	setp.ge.s32 	%p13, %r215, %r1;
	mov.b32 	%r691, -1;
	@%p13 bra 	$L__BB4_26;
	ld.global.u32 	%r691, [%rd1+48];
$L__BB4_26:
	add.s32 	%r217, %r3, 13;
	setp.ge.s32 	%p14, %r217, %r1;
	mov.b32 	%r690, -1;
	@%p14 bra 	$L__BB4_28;
	ld.global.u32 	%r690, [%rd1+52];
$L__BB4_28:
	add.s32 	%r219, %r3, 14;
	setp.ge.s32 	%p15, %r219, %r1;
	mov.b32 	%r689, -1;
	@%p15 bra 	$L__BB4_30;
	ld.global.u32 	%r689, [%rd1+56];
$L__BB4_30:
	add.s32 	%r221, %r3, 15;
	setp.ge.s32 	%p16, %r221, %r1;
	mov.b32 	%r688, -1;
	@%p16 bra 	$L__BB4_32;
	ld.global.u32 	%r688, [%rd1+60];
$L__BB4_32:
	add.s32 	%r223, %r3, 16;
	setp.ge.s32 	%p17, %r223, %r1;
	mov.b32 	%r687, -1;
	@%p17 bra 	$L__BB4_34;
	ld.global.u32 	%r687, [%rd1+64];
$L__BB4_34:
	add.s32 	%r225, %r3, 17;
	setp.ge.s32 	%p18, %r225, %r1;
	mov.b32 	%r686, -1;
	@%p18 bra 	$L__BB4_36;
	ld.global.u32 	%r686, [%rd1+68];
$L__BB4_36:
	add.s32 	%r227, %r3, 18;
	setp.ge.s32 	%p19, %r227, %r1;
	mov.b32 	%r685, -1;
	@%p19 bra 	$L__BB4_38;
	ld.global.u32 	%r685, [%rd1+72];
$L__BB4_38:
	bar.sync 	0;
	shr.u32 	%r42, %r2, 5;
	shl.b32 	%r229, %r2, 2;
	mov.u32 	%r230, _ZZN3cub18CUB_300001_SM_10006detail10radix_sort31DeviceRadixSortSingleTileKernelINS1_5radix10policy_hubIjNS0_8NullTypeEyE10Policy1000ELNS0_9SortOrderE0EjS6_yNS1_21identity_decomposer_tEEEvPKT1_PSB_PKT2_PSF_T3_iiT4_E12temp_storage;
	add.s32 	%r43, %r230, %r229;
	shl.b32 	%r231, %r2, 7;
	add.s32 	%r44, %r43, %r231;
	shl.b32 	%r232, %r42, 2;
	add.s32 	%r233, %r230, %r232;
	add.s32 	%r45, %r233, 33792;
	mad.lo.s32 	%r46, %r2, -56, %r44;
	add.s32 	%r684, %r189, 6;
	sub.s32 	%r683, %r190, %r189;
$L__BB4_39:
	add.s32 	%r293, %r684, -6;
	min.s32 	%r236, %r683, 6;
	mov.b32 	%r322, 0;
	st.shared.u32 	[%r43], %r322;
	st.shared.u32 	[%r43+1024], %r322;
	st.shared.u32 	[%r43+2048], %r322;
	st.shared.u32 	[%r43+3072], %r322;
	st.shared.u32 	[%r43+4096], %r322;
	st.shared.u32 	[%r43+5120], %r322;
	st.shared.u32 	[%r43+6144], %r322;
	st.shared.u32 	[%r43+7168], %r322;
	st.shared.u32 	[%r43+8192], %r322;
	st.shared.u32 	[%r43+9216], %r322;
	st.shared.u32 	[%r43+10240], %r322;
	st.shared.u32 	[%r43+11264], %r322;
	st.shared.u32 	[%r43+12288], %r322;
	st.shared.u32 	[%r43+13312], %r322;
	st.shared.u32 	[%r43+14336], %r322;
	st.shared.u32 	[%r43+15360], %r322;
	st.shared.u32 	[%r43+16384], %r322;
	st.shared.u32 	[%r43+17408], %r322;
	st.shared.u32 	[%r43+18432], %r322;
	st.shared.u32 	[%r43+19456], %r322;
	st.shared.u32 	[%r43+20480], %r322;
	st.shared.u32 	[%r43+21504], %r322;
	st.shared.u32 	[%r43+22528], %r322;
	st.shared.u32 	[%r43+23552], %r322;
	st.shared.u32 	[%r43+24576], %r322;
	st.shared.u32 	[%r43+25600], %r322;
	st.shared.u32 	[%r43+26624], %r322;
	st.shared.u32 	[%r43+27648], %r322;
	st.shared.u32 	[%r43+28672], %r322;
	st.shared.u32 	[%r43+29696], %r322;
	st.shared.u32 	[%r43+30720], %r322;
	st.shared.u32 	[%r43+31744], %r322;
	st.shared.u32 	[%r43+32768], %r322;
	// begin inline asm
	bmsk.clamp.b32 %r234, %r322, %r236;
	// end inline asm
	// begin inline asm
	shr.b32 %r237, %r703, %r293;
	// end inline asm
	and.b32  	%r325, %r234, %r237;
	shl.b32 	%r326, %r325, 10;
	and.b32  	%r327, %r326, 31744;
	add.s32 	%r328, %r43, %r327;
	shr.u32 	%r329, %r325, 4;
	and.b32  	%r330, %r329, 268435454;
	add.s32 	%r71, %r328, %r330;
	ld.shared.u16 	%rs1, [%r71];
	add.s16 	%rs20, %rs1, 1;
	st.shared.u16 	[%r71], %rs20;
	// begin inline asm
	shr.b32 %r240, %r702, %r293;
	// end inline asm
	and.b32  	%r331, %r234, %r240;
	shl.b32 	%r332, %r331, 10;
	and.b32  	%r333, %r332, 31744;
	add.s32 	%r334, %r43, %r333;
	shr.u32 	%r335, %r331, 4;
	and.b32  	%r336, %r335, 268435454;
	add.s32 	%r72, %r334, %r336;
	ld.shared.u16 	%rs2, [%r72];
	add.s16 	%rs21, %rs2, 1;
	st.shared.u16 	[%r72], %rs21;
	// begin inline asm
	shr.b32 %r243, %r701, %r293;
	// end inline asm
	and.b32  	%r337, %r234, %r243;
	shl.b32 	%r338, %r337, 10;
	and.b32  	%r339, %r338, 31744;
	add.s32 	%r340, %r43, %r339;
	shr.u32 	%r341, %r337, 4;
	and.b32  	%r342, %r341, 268435454;
	add.s32 	%r73, %r340, %r342;
	ld.shared.u16 	%rs3, [%r73];
	add.s16 	%rs22, %rs3, 1;
	st.shared.u16 	[%r73], %rs22;
	// begin inline asm
	shr.b32 %r246, %r700, %r293;
	// end inline asm
	and.b32  	%r343, %r234, %r246;
	shl.b32 	%r344, %r343, 10;
	and.b32  	%r345, %r344, 31744;
	add.s32 	%r346, %r43, %r345;
	shr.u32 	%r347, %r343, 4;
	and.b32  	%r348, %r347, 268435454;
	add.s32 	%r74, %r346, %r348;
	ld.shared.u16 	%rs4, [%r74];
	add.s16 	%rs23, %rs4, 1;
	st.shared.u16 	[%r74], %rs23;
	// begin inline asm
	shr.b32 %r249, %r699, %r293;
	// end inline asm
	and.b32  	%r349, %r234, %r249;
	shl.b32 	%r350, %r349, 10;
	and.b32  	%r351, %r350, 31744;
	add.s32 	%r352, %r43, %r351;
	shr.u32 	%r353, %r349, 4;
	and.b32  	%r354, %r353, 268435454;
	add.s32 	%r75, %r352, %r354;
	ld.shared.u16 	%rs5, [%r75];
	add.s16 	%rs24, %rs5, 1;
	st.shared.u16 	[%r75], %rs24;
	// begin inline asm
	shr.b32 %r252, %r698, %r293;
	// end inline asm
	and.b32  	%r355, %r234, %r252;
	shl.b32 	%r356, %r355, 10;
	and.b32  	%r357, %r356, 31744;
	add.s32 	%r358, %r43, %r357;
	shr.u32 	%r359, %r355, 4;
	and.b32  	%r360, %r359, 268435454;
	add.s32 	%r76, %r358, %r360;
	ld.shared.u16 	%rs6, [%r76];
	add.s16 	%rs25, %rs6, 1;
	st.shared.u16 	[%r76], %rs25;
	// begin inline asm
	shr.b32 %r255, %r697, %r293;
	// end inline asm
	and.b32  	%r361, %r234, %r255;
	shl.b32 	%r362, %r361, 10;
	and.b32  	%r363, %r362, 31744;
	add.s32 	%r364, %r43, %r363;
	shr.u32 	%r365, %r361, 4;
	and.b32  	%r366, %r365, 268435454;
	add.s32 	%r77, %r364, %r366;
	ld.shared.u16 	%rs7, [%r77];
	add.s16 	%rs26, %rs7, 1;
	st.shared.u16 	[%r77], %rs26;
	// begin inline asm
	shr.b32 %r258, %r696, %r293;
	// end inline asm
	and.b32  	%r367, %r234, %r258;
	shl.b32 	%r368, %r367, 10;
	and.b32  	%r369, %r368, 31744;
	add.s32 	%r370, %r43, %r369;
	shr.u32 	%r371, %r367, 4;
	and.b32  	%r372, %r371, 268435454;
	add.s32 	%r78, %r370, %r372;
	ld.shared.u16 	%rs8, [%r78];
	add.s16 	%rs27, %rs8, 1;
	st.shared.u16 	[%r78], %rs27;
	// begin inline asm
	shr.b32 %r261, %r695, %r293;
	// end inline asm
	and.b32  	%r373, %r234, %r261;
	shl.b32 	%r374, %r373, 10;
	and.b32  	%r375, %r374, 31744;
	add.s32 	%r376, %r43, %r375;
	shr.u32 	%r377, %r373, 4;
	and.b32  	%r378, %r377, 268435454;
	add.s32 	%r79, %r376, %r378;
	ld.shared.u16 	%rs9, [%r79];
	add.s16 	%rs28, %rs9, 1;
	st.shared.u16 	[%r79], %rs28;
	// begin inline asm
	shr.b32 %r264, %r694, %r293;
	// end inline asm
	and.b32  	%r379, %r234, %r264;
	shl.b32 	%r380, %r379, 10;
	and.b32  	%r381, %r380, 31744;
	add.s32 	%r382, %r43, %r381;
	shr.u32 	%r383, %r379, 4;
	and.b32  	%r384, %r383, 268435454;
	add.s32 	%r80, %r382, %r384;
	ld.shared.u16 	%rs10, [%r80];
	add.s16 	%rs29, %rs10, 1;
	st.shared.u16 	[%r80], %rs29;
	// begin inline asm
	shr.b32 %r267, %r693, %r293;
	// end inline asm
	and.b32  	%r385, %r234, %r267;
	shl.b32 	%r386, %r385, 10;
	and.b32  	%r387, %r386, 31744;
	add.s32 	%r388, %r43, %r387;
	shr.u32 	%r389, %r385, 4;
	and.b32  	%r390, %r389, 268435454;
	add.s32 	%r81, %r388, %r390;
	ld.shared.u16 	%rs11, [%r81];
	add.s16 	%rs30, %rs11, 1;
	st.shared.u16 	[%r81], %rs30;
	// begin inline asm
	shr.b32 %r270, %r692, %r293;
	// end inline asm
	and.b32  	%r391, %r234, %r270;
	shl.b32 	%r392, %r391, 10;
	and.b32  	%r393, %r392, 31744;
	add.s32 	%r394, %r43, %r393;
	shr.u32 	%r395, %r391, 4;
	and.b32  	%r396, %r395, 268435454;
	add.s32 	%r82, %r394, %r396;
	ld.shared.u16 	%rs12, [%r82];
	add.s16 	%rs31, %rs12, 1;
	st.shared.u16 	[%r82], %rs31;
	// begin inline asm
	shr.b32 %r273, %r691, %r293;
	// end inline asm
	and.b32  	%r397, %r234, %r273;
	shl.b32 	%r398, %r397, 10;
	and.b32  	%r399, %r398, 31744;
	add.s32 	%r400, %r43, %r399;
	shr.u32 	%r401, %r397, 4;
	and.b32  	%r402, %r401, 268435454;
	add.s32 	%r83, %r400, %r402;
	ld.shared.u16 	%rs13, [%r83];
	add.s16 	%rs32, %rs13, 1;
	st.shared.u16 	[%r83], %rs32;
	// begin inline asm
	shr.b32 %r276, %r690, %r293;
	// end inline asm
	and.b32  	%r403, %r234, %r276;
	shl.b32 	%r404, %r403, 10;
	and.b32  	%r405, %r404, 31744;
	add.s32 	%r406, %r43, %r405;
	shr.u32 	%r407, %r403, 4;
	and.b32  	%r408, %r407, 268435454;
	add.s32 	%r84, %r406, %r408;
	ld.shared.u16 	%rs14, [%r84];
	add.s16 	%rs33, %rs14, 1;
	st.shared.u16 	[%r84], %rs33;
	// begin inline asm
	shr.b32 %r279, %r689, %r293;
	// end inline asm
	and.b32  	%r409, %r234, %r279;
	shl.b32 	%r410, %r409, 10;
	and.b32  	%r411, %r410, 31744;
	add.s32 	%r412, %r43, %r411;
	shr.u32 	%r413, %r409, 4;
	and.b32  	%r414, %r413, 268435454;
	add.s32 	%r85, %r412, %r414;
	ld.shared.u16 	%rs15, [%r85];
	add.s16 	%rs34, %rs15, 1;
	st.shared.u16 	[%r85], %rs34;
	// begin inline asm
	shr.b32 %r282, %r688, %r293;
	// end inline asm
	and.b32  	%r415, %r234, %r282;
	shl.b32 	%r416, %r415, 10;
	and.b32  	%r417, %r416, 31744;
	add.s32 	%r418, %r43, %r417;
	shr.u32 	%r419, %r415, 4;
	and.b32  	%r420, %r419, 268435454;
	add.s32 	%r86, %r418, %r420;
	ld.shared.u16 	%rs16, [%r86];
	add.s16 	%rs35, %rs16, 1;
	st.shared.u16 	[%r86], %rs35;
	// begin inline asm
	shr.b32 %r285, %r687, %r293;
	// end inline asm
	and.b32  	%r421, %r234, %r285;
	shl.b32 	%r422, %r421, 10;
	and.b32  	%r423, %r422, 31744;
	add.s32 	%r424, %r43, %r423;
	shr.u32 	%r425, %r421, 4;
	and.b32  	%r426, %r425, 268435454;
	add.s32 	%r87, %r424, %r426;
	ld.shared.u16 	%rs17, [%r87];
	add.s16 	%rs36, %rs17, 1;
	st.shared.u16 	[%r87], %rs36;
	// begin inline asm
	shr.b32 %r288, %r686, %r293;
	// end inline asm
	and.b32  	%r427, %r234, %r288;
	shl.b32 	%r428, %r427, 10;
	and.b32  	%r429, %r428, 31744;
	add.s32 	%r430, %r43, %r429;
	shr.u32 	%r431, %r427, 4;
	and.b32  	%r432, %r431, 268435454;
	add.s32 	%r88, %r430, %r432;
	ld.shared.u16 	%rs18, [%r88];
	add.s16 	%rs37, %rs18, 1;
	st.shared.u16 	[%r88], %rs37;
	// begin inline asm
	shr.b32 %r291, %r685, %r293;
	// end inline asm
	and.b32  	%r433, %r234, %r291;
	shl.b32 	%r434, %r433, 10;
	and.b32  	%r435, %r434, 31744;
	add.s32 	%r436, %r43, %r435;
	shr.u32 	%r437, %r433, 4;
	and.b32  	%r438, %r437, 268435454;
	add.s32 	%r89, %r436, %r438;
	ld.shared.u16 	%rs19, [%r89];
	add.s16 	%rs38, %rs19, 1;
	st.shared.u16 	[%r89], %rs38;
	bar.sync 	0;
	ld.shared.u32 	%r90, [%r44];
	ld.shared.u32 	%r439, [%r44+4];
	ld.shared.u32 	%r440, [%r44+8];
	ld.shared.u32 	%r441, [%r44+12];
	ld.shared.u32 	%r442, [%r44+16];
	ld.shared.u32 	%r443, [%r44+20];
	ld.shared.u32 	%r444, [%r44+24];
	ld.shared.u32 	%r445, [%r44+28];
	ld.shared.u32 	%r446, [%r44+32];
	ld.shared.u32 	%r447, [%r44+36];
	ld.shared.u32 	%r448, [%r44+40];
	ld.shared.u32 	%r449, [%r44+44];
	ld.shared.u32 	%r450, [%r44+48];
	ld.shared.u32 	%r451, [%r44+52];
	ld.shared.u32 	%r452, [%r44+56];
	ld.shared.u32 	%r453, [%r44+60];
	ld.shared.u32 	%r454, [%r44+64];
	ld.shared.u32 	%r455, [%r44+68];
	ld.shared.u32 	%r456, [%r44+72];
	ld.shared.u32 	%r457, [%r44+76];
	ld.shared.u32 	%r458, [%r44+80];
	ld.shared.u32 	%r459, [%r44+84];
	ld.shared.u32 	%r460, [%r44+88];
	ld.shared.u32 	%r461, [%r44+92];
	ld.shared.u32 	%r462, [%r44+96];
	ld.shared.u32 	%r463, [%r44+100];
	ld.shared.u32 	%r464, [%r44+104];
	ld.shared.u32 	%r465, [%r44+108];
	ld.shared.u32 	%r466, [%r44+112];
	ld.shared.u32 	%r467, [%r44+116];
	ld.shared.u32 	%r468, [%r44+120];
	ld.shared.u32 	%r469, [%r44+124];
	ld.shared.u32 	%r470, [%r44+128];
	add.s32 	%r91, %r439, %r90;
	add.s32 	%r92, %r440, %r91;
	add.s32 	%r93, %r441, %r92;
	add.s32 	%r94, %r442, %r93;
	add.s32 	%r95, %r443, %r94;
	add.s32 	%r96, %r444, %r95;
	add.s32 	%r97, %r445, %r96;
	add.s32 	%r98, %r446, %r97;
	add.s32 	%r99, %r447, %r98;
	add.s32 	%r100, %r448, %r99;
	add.s32 	%r101, %r449, %r100;
	add.s32 	%r102, %r450, %r101;
	add.s32 	%r103, %r451, %r102;
	add.s32 	%r104, %r452, %r103;
	add.s32 	%r105, %r453, %r104;
	add.s32 	%r106, %r454, %r105;
	add.s32 	%r107, %r455, %r106;
	add.s32 	%r108, %r456, %r107;
	add.s32 	%r109, %r457, %r108;
	add.s32 	%r110, %r458, %r109;
	add.s32 	%r111, %r459, %r110;
	add.s32 	%r112, %r460, %r111;
	add.s32 	%r113, %r461, %r112;
	add.s32 	%r114, %r462, %r113;
	add.s32 	%r115, %r463, %r114;
	add.s32 	%r116, %r464, %r115;
	add.s32 	%r117, %r465, %r116;
	add.s32 	%r118, %r466, %r117;
	add.s32 	%r119, %r467, %r118;
	add.s32 	%r120, %r468, %r119;
	add.s32 	%r121, %r469, %r120;
	add.s32 	%r299, %r470, %r121;
	// begin inline asm
	mov.u32 %r294, %laneid;
	// end inline asm
	mov.b32 	%r297, 1;
	mov.b32 	%r324, -1;
	// begin inline asm
	{  .reg .u32 r0;  .reg .pred p;  shfl.sync.up.b32 r0|p, %r299, %r297, %r322, %r324;  @p add.u32 r0, r0, %r299;  mov.u32 %r295, r0;}
	// end inline asm
	mov.b32 	%r303, 2;
	// begin inline asm
	{  .reg .u32 r0;  .reg .pred p;  shfl.sync.up.b32 r0|p, %r295, %r303, %r322, %r324;  @p add.u32 r0, r0, %r295;  mov.u32 %r301, r0;}
	// end inline asm
	mov.b32 	%r309, 4;
	// begin inline asm
	{  .reg .u32 r0;  .reg .pred p;  shfl.sync.up.b32 r0|p, %r301, %r309, %r322, %r324;  @p add.u32 r0, r0, %r301;  mov.u32 %r307, r0;}
	// end inline asm
	mov.b32 	%r315, 8;
	// begin inline asm
	{  .reg .u32 r0;  .reg .pred p;  shfl.sync.up.b32 r0|p, %r307, %r315, %r322, %r324;  @p add.u32 r0, r0, %r307;  mov.u32 %r313, r0;}
	// end inline asm
	mov.b32 	%r321, 16;
	// begin inline asm
	{  .reg .u32 r0;  .reg .pred p;  shfl.sync.up.b32 r0|p, %r313, %r321, %r322, %r324;  @p add.u32 r0, r0, %r313;  mov.u32 %r319, r0;}
	// end inline asm
	setp.ne.s32 	%p20, %r294, 31;
	@%p20 bra 	$L__BB4_41;
	st.shared.u32 	[%r45], %r319;
$L__BB4_41:
	sub.s32 	%r471, %r319, %r299;
	setp.gt.u32 	%p21, %r2, 31;
	setp.eq.s32 	%p22, %r42, 7;
	setp.eq.s32 	%p23, %r42, 6;
	setp.eq.s32 	%p24, %r42, 5;
	setp.eq.s32 	%p25, %r42, 4;
	setp.eq.s32 	%p26, %r42, 3;
	setp.eq.s32 	%p27, %r42, 2;
	setp.eq.s32 	%p28, %r42, 1;
	bar.sync 	0;
	ld.shared.v4.u32 	{%r472, %r473, %r474, %r475}, [_ZZN3cub18CUB_300001_SM_10006detail10radix_sort31DeviceRadixSortSingleTileKernelINS1_5radix10policy_hubIjNS0_8NullTypeEyE10Policy1000ELNS0_9SortOrderE0EjS6_yNS1_21identity_decomposer_tEEEvPKT1_PSB_PKT2_PSF_T3_iiT4_E12temp_storage+33792];
	selp.b32 	%r476, %r472, %r704, %p28;
	add.s32 	%r477, %r473, %r472;
	selp.b32 	%r478, %r477, %r476, %p27;
	add.s32 	%r479, %r477, %r474;
	selp.b32 	%r480, %r479, %r478, %p26;
	add.s32 	%r481, %r479, %r475;
	selp.b32 	%r482, %r481, %r480, %p25;
	ld.shared.v4.u32 	{%r483, %r484, %r485, %r486}, [_ZZN3cub18CUB_300001_SM_10006detail10radix_sort31DeviceRadixSortSingleTileKernelINS1_5radix10policy_hubIjNS0_8NullTypeEyE10Policy1000ELNS0_9SortOrderE0EjS6_yNS1_21identity_decomposer_tEEEvPKT1_PSB_PKT2_PSF_T3_iiT4_E12temp_storage+33808];
	add.s32 	%r487, %r481, %r483;
	selp.b32 	%r488, %r487, %r482, %p24;
	add.s32 	%r489, %r487, %r484;
	selp.b32 	%r490, %r489, %r488, %p23;
	add.s32 	%r491, %r489, %r485;
	selp.b32 	%r704, %r491, %r490, %p22;
	add.s32 	%r126, %r491, %r486;
	setp.ne.s32 	%p29, %r294, 0;
	selp.b32 	%r492, %r471, 0, %p29;
	add.s32 	%r493, %r704, %r492;
	or.pred  	%p30, %p21, %p29;
	selp.b32 	%r705, %r493, %r471, %p21;
	@%p30 bra 	$L__BB4_43;
	shl.b32 	%r705, %r126, 16;
	st.shared.u32 	[_ZZN3cub18CUB_300001_SM_10006detail10radix_sort31DeviceRadixSortSingleTileKernelINS1_5radix10policy_hubIjNS0_8NullTypeEyE10Policy1000ELNS0_9SortOrderE0EjS6_yNS1_21identity_decomposer_tEEEvPKT1_PSB_PKT2_PSF_T3_iiT4_E12temp_storage+33832], %r705;
$L__BB4_43:
	setp.eq.s32 	%p31, %r2, 0;
	bar.sync 	0;
	ld.shared.u32 	%r494, [_ZZN3cub18CUB_300001_SM_10006detail10radix_sort31DeviceRadixSortSingleTileKernelINS1_5radix10policy_hubIjNS0_8NullTypeEyE10Policy1000ELNS0_9SortOrderE0EjS6_yNS1_21identity_decomposer_tEEEvPKT1_PSB_PKT2_PSF_T3_iiT4_E12temp_storage+33832];
	selp.b32 	%r495, 0, %r494, %p31;
	add.s32 	%r496, %r705, %r495;
	add.s32 	%r497, %r90, %r496;
	add.s32 	%r498, %r91, %r496;
	add.s32 	%r499, %r92, %r496;
	add.s32 	%r500, %r93, %r496;
	add.s32 	%r501, %r94, %r496;
	add.s32 	%r502, %r95, %r496;
	add.s32 	%r503, %r96, %r496;
	add.s32 	%r504, %r97, %r496;
	add.s32 	%r505, %r98, %r496;
	add.s32 	%r506, %r99, %r496;
	add.s32 	%r507, %r100, %r496;
	add.s32 	%r508, %r101, %r496;
	add.s32 	%r509, %r102, %r496;
	add.s32 	%r510, %r103, %r496;
	add.s32 	%r511, %r104, %r496;
	add.s32 	%r512, %r105, %r496;
	add.s32 	%r513, %r106, %r496;
	add.s32 	%r514, %r107, %r496;
	add.s32 	%r515, %r108, %r496;
	add.s32 	%r516, %r109, %r496;
	add.s32 	%r517, %r110, %r496;
	add.s32 	%r518, %r111, %r496;
	add.s32 	%r519, %r112, %r496;
	add.s32 	%r520, %r113, %r496;
	add.s32 	%r521, %r114, %r496;
	add.s32 	%r522, %r115, %r496;
	add.s32 	%r523, %r116, %r496;
	add.s32 	%r524, %r117, %r496;
	add.s32 	%r525, %r118, %r496;
	add.s32 	%r526, %r119, %r496;
	add.s32 	%r527, %r120, %r496;
	add.s32 	%r528, %r121, %r496;
	st.shared.u32 	[%r44], %r496;
	st.shared.u32 	[%r44+4], %r497;
	st.shared.u32 	[%r44+8], %r498;
	st.shared.u32 	[%r44+12], %r499;
	st.shared.u32 	[%r44+16], %r500;
	st.shared.u32 	[%r44+20], %r501;
	st.shared.u32 	[%r44+24], %r502;
	st.shared.u32 	[%r44+28], %r503;
	st.shared.u32 	[%r44+32], %r504;
	st.shared.u32 	[%r44+36], %r505;
	st.shared.u32 	[%r44+40], %r506;
	st.shared.u32 	[%r44+44], %r507;
	st.shared.u32 	[%r44+48], %r508;
	st.shared.u32 	[%r44+52], %r509;
	st.shared.u32 	[%r44+56], %r510;
	st.shared.u32 	[%r44+60], %r511;
	st.shared.u32 	[%r44+64], %r512;
	st.shared.u32 	[%r44+68], %r513;
	st.shared.u32 	[%r44+72], %r514;
	st.shared.u32 	[%r44+76], %r515;
	st.shared.u32 	[%r44+80], %r516;
	st.shared.u32 	[%r44+84], %r517;
	st.shared.u32 	[%r44+88], %r518;
	st.shared.u32 	[%r44+92], %r519;
	st.shared.u32 	[%r44+96], %r520;
	st.shared.u32 	[%r44+100], %r521;
	st.shared.u32 	[%r44+104], %r522;
	st.shared.u32 	[%r44+108], %r523;
	st.shared.u32 	[%r44+112], %r524;
	st.shared.u32 	[%r44+116], %r525;
	st.shared.u32 	[%r44+120], %r526;
	st.shared.u32 	[%r44+124], %r527;
	st.shared.u32 	[%r44+128], %r528;
	bar.sync 	0;
	cvt.u32.u16 	%r529, %rs1;
	ld.shared.u16 	%r530, [%r71];
	add.s32 	%r130, %r530, %r529;
	cvt.u32.u16 	%r531, %rs2;
	ld.shared.u16 	%r532, [%r72];
	add.s32 	%r131, %r532, %r531;
	cvt.u32.u16 	%r533, %rs3;
	ld.shared.u16 	%r534, [%r73];
	add.s32 	%r132, %r534, %r533;
	cvt.u32.u16 	%r535, %rs4;
	ld.shared.u16 	%r536, [%r74];
	add.s32 	%r133, %r536, %r535;
	cvt.u32.u16 	%r537, %rs5;
	ld.shared.u16 	%r538, [%r75];
	add.s32 	%r134, %r538, %r537;
	cvt.u32.u16 	%r539, %rs6;
	ld.shared.u16 	%r540, [%r76];
	add.s32 	%r135, %r540, %r539;
	cvt.u32.u16 	%r541, %rs7;
	ld.shared.u16 	%r542, [%r77];
	add.s32 	%r136, %r542, %r541;
	cvt.u32.u16 	%r543, %rs8;
	ld.shared.u16 	%r544, [%r78];
	add.s32 	%r137, %r544, %r543;
	cvt.u32.u16 	%r545, %rs9;
	ld.shared.u16 	%r546, [%r79];
	add.s32 	%r138, %r546, %r545;
	cvt.u32.u16 	%r547, %rs10;
	ld.shared.u16 	%r548, [%r80];
	add.s32 	%r139, %r548, %r547;
	cvt.u32.u16 	%r549, %rs11;
	ld.shared.u16 	%r550, [%r81];
	add.s32 	%r140, %r550, %r549;
	cvt.u32.u16 	%r551, %rs12;
	ld.shared.u16 	%r552, [%r82];
	add.s32 	%r141, %r552, %r551;
	cvt.u32.u16 	%r553, %rs13;
	ld.shared.u16 	%r554, [%r83];
	add.s32 	%r142, %r554, %r553;
	cvt.u32.u16 	%r555, %rs14;
	ld.shared.u16 	%r556, [%r84];
	add.s32 	%r143, %r556, %r555;
	cvt.u32.u16 	%r557, %rs15;
	ld.shared.u16 	%r558, [%r85];
	add.s32 	%r144, %r558, %r557;
	cvt.u32.u16 	%r559, %rs16;
	ld.shared.u16 	%r560, [%r86];
	add.s32 	%r145, %r560, %r559;
	cvt.u32.u16 	%r561, %rs17;
	ld.shared.u16 	%r562, [%r87];
	add.s32 	%r146, %r562, %r561;
	cvt.u32.u16 	%r563, %rs18;
	ld.shared.u16 	%r564, [%r88];
	add.s32 	%r147, %r564, %r563;
	cvt.u32.u16 	%r565, %rs19;
	ld.shared.u16 	%r566, [%r89];
	add.s32 	%r148, %r566, %r565;
	bar.sync 	0;
	setp.lt.s32 	%p32, %r684, %r190;
	@%p32 bra 	$L__BB4_83;
	cvt.u64.u32 	%rd8, %r2;
	shl.b32 	%r567, %r130, 2;
	mov.u32 	%r568, _ZZN3cub18CUB_300001_SM_10006detail10radix_sort31DeviceRadixSortSingleTileKernelINS1_5radix10policy_hubIjNS0_8NullTypeEyE10Policy1000ELNS0_9SortOrderE0EjS6_yNS1_21identity_decomposer_tEEEvPKT1_PSB_PKT2_PSF_T3_iiT4_E12temp_storage;
	add.s32 	%r569, %r568, %r567;
	st.shared.u32 	[%r569], %r703;
	shl.b32 	%r570, %r131, 2;
	add.s32 	%r571, %r568, %r570;
	st.shared.u32 	[%r571], %r702;
	shl.b32 	%r572, %r132, 2;
	add.s32 	%r573, %r568, %r572;
	st.shared.u32 	[%r573], %r701;
	shl.b32 	%r574, %r133, 2;
	add.s32 	%r575, %r568, %r574;
	st.shared.u32 	[%r575], %r700;
	shl.b32 	%r576, %r134, 2;
	add.s32 	%r577, %r568, %r576;
	st.shared.u32 	[%r577], %r699;
	shl.b32 	%r578, %r135, 2;
	add.s32 	%r579, %r568, %r578;
	st.shared.u32 	[%r579], %r698;
	shl.b32 	%r580, %r136, 2;
	add.s32 	%r581, %r568, %r580;
	st.shared.u32 	[%r581], %r697;
	shl.b32 	%r582, %r137, 2;
	add.s32 	%r583, %r568, %r582;
	st.shared.u32 	[%r583], %r696;
	shl.b32 	%r584, %r138, 2;
	add.s32 	%r585, %r568, %r584;
	st.shared.u32 	[%r585], %r695;
	shl.b32 	%r586, %r139, 2;
	add.s32 	%r587, %r568, %r586;
	st.shared.u32 	[%r587], %r694;
	shl.b32 	%r588, %r140, 2;
	add.s32 	%r589, %r568, %r588;
	st.shared.u32 	[%r589], %r693;
	shl.b32 	%r590, %r141, 2;
	add.s32 	%r591, %r568, %r590;
	st.shared.u32 	[%r591], %r692;
	shl.b32 	%r592, %r142, 2;
	add.s32 	%r593, %r568, %r592;
	st.shared.u32 	[%r593], %r691;
	shl.b32 	%r594, %r143, 2;
	add.s32 	%r595, %r568, %r594;
	st.shared.u32 	[%r595], %r690;
	shl.b32 	%r596, %r144, 2;
	add.s32 	%r597, %r568, %r596;
	st.shared.u32 	[%r597], %r689;
	shl.b32 	%r598, %r145, 2;
	add.s32 	%r599, %r568, %r598;
	st.shared.u32 	[%r599], %r688;
	shl.b32 	%r600, %r146, 2;
	add.s32 	%r601, %r568, %r600;
	st.shared.u32 	[%r601], %r687;
	shl.b32 	%r602, %r147, 2;
	add.s32 	%r603, %r568, %r602;
	st.shared.u32 	[%r603], %r686;
	shl.b32 	%r604, %r148, 2;
	add.s32 	%r605, %r568, %r604;
	st.shared.u32 	[%r605], %r685;
	bar.sync 	0;
	mad.lo.s32 	%r149, %r2, -72, %r46;
	ld.shared.u32 	%r150, [%r149+1024];
	ld.shared.u32 	%r151, [%r149+2048];
	ld.shared.u32 	%r152, [%r149+3072];
	ld.shared.u32 	%r153, [%r149+4096];
	ld.shared.u32 	%r154, [%r149+5120];
	ld.shared.u32 	%r155, [%r149+6144];
	ld.shared.u32 	%r156, [%r149+7168];
	ld.shared.u32 	%r157, [%r149+8192];
	ld.shared.u32 	%r158, [%r149+9216];
	ld.shared.u32 	%r159, [%r149+10240];
	ld.shared.u32 	%r160, [%r149+11264];
	ld.shared.u32 	%r161, [%r149+12288];
	ld.shared.u32 	%r162, [%r149+13312];
	ld.shared.u32 	%r163, [%r149+14336];
	ld.shared.u32 	%r164, [%r149+15360];
	ld.shared.u32 	%r165, [%r149+16384];
	ld.shared.u32 	%r166, [%r149+17408];
	ld.shared.u32 	%r167, [%r149+18432];
	setp.gt.u64 	%p33, %rd4, %rd8;
	cvta.to.global.u64 	%rd9, %rd3;
	mul.wide.u32 	%rd10, %r2, 4;
	add.s64 	%rd2, %rd9, %rd10;
	@%p33 bra 	$L__BB4_45;
	bra.uni 	$L__BB4_46;
$L__BB4_45:
	ld.shared.u32 	%r606, [%r149];
	st.global.u32 	[%rd2], %r606;
$L__BB4_46:
	add.s32 	%r607, %r2, 256;
	cvt.u64.u32 	%rd11, %r607;
	setp.le.u64 	%p34, %rd4, %rd11;
	@%p34 bra 	$L__BB4_48;
	st.global.u32 	[%rd2+1024], %r150;
$L__BB4_48:
	add.s32 	%r608, %r2, 512;
	cvt.u64.u32 	%rd12, %r608;
	setp.le.u64 	%p35, %rd4, %rd12;
	@%p35 bra 	$L__BB4_50;
	st.global.u32 	[%rd2+2048], %r151;
$L__BB4_50:
	add.s32 	%r609, %r2, 768;
	cvt.u64.u32 	%rd13, %r609;
	setp.le.u64 	%p36, %rd4, %rd13;
	@%p36 bra 	$L__BB4_52;
	st.global.u32 	[%rd2+3072], %r152;
$L__BB4_52:
	or.b32  	%r610, %r2, 1024;
	cvt.u64.u32 	%rd14, %r610;
	setp.le.u64 	%p37, %rd4, %rd14;
	@%p37 bra 	$L__BB4_54;
	st.global.u32 	[%rd2+4096], %r153;
$L__BB4_54:
	add.s32 	%r611, %r2, 1280;
	cvt.u64.u32 	%rd15, %r611;
	setp.le.u64 	%p38, %rd4, %rd15;
	@%p38 bra 	$L__BB4_56;
	st.global.u32 	[%rd2+5120], %r154;
$L__BB4_56:
	add.s32 	%r612, %r2, 1536;
	cvt.u64.u32 	%rd16, %r612;
	setp.le.u64 	%p39, %rd4, %rd16;
	@%p39 bra 	$L__BB4_58;
	st.global.u32 	[%rd2+6144], %r155;
$L__BB4_58:
	add.s32 	%r613, %r2, 1792;
	cvt.u64.u32 	%rd17, %r613;
	setp.le.u64 	%p40, %rd4, %rd17;
	@%p40 bra 	$L__BB4_60;
	st.global.u32 	[%rd2+7168], %r156;
$L__BB4_60:
	or.b32  	%r614, %r2, 2048;
	cvt.u64.u32 	%rd18, %r614;
	setp.le.u64 	%p41, %rd4, %rd18;
	@%p41 bra 	$L__BB4_62;
	st.global.u32 	[%rd2+8192], %r157;
$L__BB4_62:
	add.s32 	%r615, %r2, 2304;
	cvt.u64.u32 	%rd19, %r615;
	setp.le.u64 	%p42, %rd4, %rd19;
	@%p42 bra 	$L__BB4_64;
	st.global.u32 	[%rd2+9216], %r158;
$L__BB4_64:
	add.s32 	%r616, %r2, 2560;
	cvt.u64.u32 	%rd20, %r616;
	setp.le.u64 	%p43, %rd4, %rd20;
	@%p43 bra 	$L__BB4_66;
	st.global.u32 	[%rd2+10240], %r159;
$L__BB4_66:
	add.s32 	%r617, %r2, 2816;
	cvt.u64.u32 	%rd21, %r617;
	setp.le.u64 	%p44, %rd4, %rd21;
	@%p44 bra 	$L__BB4_68;
	st.global.u32 	[%rd2+11264], %r160;
$L__BB4_68:
	or.b32  	%r618, %r2, 3072;
	cvt.u64.u32 	%rd22, %r618;
	setp.le.u64 	%p45, %rd4, %rd22;
	@%p45 bra 	$L__BB4_70;
	st.global.u32 	[%rd2+12288], %r161;
$L__BB4_70:
	add.s32 	%r619, %r2, 3328;
	cvt.u64.u32 	%rd23, %r619;
	setp.le.u64 	%p46, %rd4, %rd23;
	@%p46 bra 	$L__BB4_72;
	st.global.u32 	[%rd2+13312], %r162;
$L__BB4_72:
	add.s32 	%r620, %r2, 3584;
	cvt.u64.u32 	%rd24, %r620;
	setp.le.u64 	%p47, %rd4, %rd24;
	@%p47 bra 	$L__BB4_74;
	st.global.u32 	[%rd2+14336], %r163;
$L__BB4_74:
	add.s32 	%r621, %r2, 3840;
	cvt.u64.u32 	%rd25, %r621;
	setp.le.u64 	%p48, %rd4, %rd25;
	@%p48 bra 	$L__BB4_76;
	st.global.u32 	[%rd2+15360], %r164;
$L__BB4_76:
	or.b32  	%r622, %r2, 4096;
	cvt.u64.u32 	%rd26, %r622;
	setp.le.u64 	%p49, %rd4, %rd26;
	@%p49 bra 	$L__BB4_78;
	st.global.u32 	[%rd2+16384], %r165;
$L__BB4_78:
	add.s32 	%r623, %r2, 4352;
	cvt.u64.u32 	%rd27, %r623;
	setp.le.u64 	%p50, %rd4, %rd27;
	@%p50 bra 	$L__BB4_80;
	st.global.u32 	[%rd2+17408], %r166;
$L__BB4_80:
	add.s32 	%r624, %r2, 4608;
	cvt.u64.u32 	%rd28, %r624;
	setp.le.u64 	%p51, %rd4, %rd28;
	@%p51 bra 	$L__BB4_82;
	st.global.u32 	[%rd2+18432], %r167;
$L__BB4_82:
	ret;
$L__BB4_83:
	shl.b32 	%r625, %r130, 2;
	mov.u32 	%r626, _ZZN3cub18CUB_300001_SM_10006detail10radix_sort31DeviceRadixSortSingleTileKernelINS1_5radix10policy_hubIjNS0_8NullTypeEyE10Policy1000ELNS0_9SortOrderE0EjS6_yNS1_21identity_decomposer_tEEEvPKT1_PSB_PKT2_PSF_T3_iiT4_E12temp_storage;
	add.s32 	%r627, %r626, %r625;
	st.shared.u32 	[%r627], %r703;
	shl.b32 	%r628, %r131, 2;
	add.s32 	%r629, %r626, %r628;
	st.shared.u32 	[%r629], %r702;
	shl.b32 	%r630, %r132, 2;
	add.s32 	%r631, %r626, %r630;
	st.shared.u32 	[%r631], %r701;
	shl.b32 	%r632, %r133, 2;
	add.s32 	%r633, %r626, %r632;
	st.shared.u32 	[%r633], %r700;
	shl.b32 	%r634, %r134, 2;
	add.s32 	%r635, %r626, %r634;
	st.shared.u32 	[%r635], %r699;
	shl.b32 	%r636, %r135, 2;
	add.s32 	%r637, %r626, %r636;
	st.shared.u32 	[%r637], %r698;
	shl.b32 	%r638, %r136, 2;
	add.s32 	%r639, %r626, %r638;
	st.shared.u32 	[%r639], %r697;
	shl.b32 	%r640, %r137, 2;
	add.s32 	%r641, %r626, %r640;
	st.shared.u32 	[%r641], %r696;
	shl.b32 	%r642, %r138, 2;
	add.s32 	%r643, %r626, %r642;
	st.shared.u32 	[%r643], %r695;
	shl.b32 	%r644, %r139, 2;
	add.s32 	%r645, %r626, %r644;
	st.shared.u32 	[%r645], %r694;
	shl.b32 	%r646, %r140, 2;
	add.s32 	%r647, %r626, %r646;
	st.shared.u32 	[%r647], %r693;
	shl.b32 	%r648, %r141, 2;
	add.s32 	%r649, %r626, %r648;
	st.shared.u32 	[%r649], %r692;
	shl.b32 	%r650, %r142, 2;
	add.s32 	%r651, %r626, %r650;
	st.shared.u32 	[%r651], %r691;
	shl.b32 	%r652, %r143, 2;
	add.s32 	%r653, %r626, %r652;
	st.shared.u32 	[%r653], %r690;
	shl.b32 	%r654, %r144, 2;
	add.s32 	%r655, %r626, %r654;
	st.shared.u32 	[%r655], %r689;
	shl.b32 	%r656, %r145, 2;
	add.s32 	%r657, %r626, %r656;
	st.shared.u32 	[%r657], %r688;
	shl.b32 	%r658, %r146, 2;
	add.s32 	%r659, %r626, %r658;
	st.shared.u32 	[%r659], %r687;
	shl.b32 	%r660, %r147, 2;
	add.s32 	%r661, %r626, %r660;
	st.shared.u32 	[%r661], %r686;
	shl.b32 	%r662, %r148, 2;
	add.s32 	%r663, %r626, %r662;
	st.shared.u32 	[%r663], %r685;
	bar.sync 	0;
	ld.shared.u32 	%r703, [%r46];
	ld.shared.u32 	%r702, [%r46+4];
	ld.shared.u32 	%r701, [%r46+8];
	ld.shared.u32 	%r700, [%r46+12];
	ld.shared.u32 	%r699, [%r46+16];
	ld.shared.u32 	%r698, [%r46+20];
	ld.shared.u32 	%r697, [%r46+24];
	ld.shared.u32 	%r696, [%r46+28];
	ld.shared.u32 	%r695, [%r46+32];
	ld.shared.u32 	%r694, [%r46+36];
	ld.shared.u32 	%r693, [%r46+40];
	ld.shared.u32 	%r692, [%r46+44];
	ld.shared.u32 	%r691, [%r46+48];
	ld.shared.u32 	%r690, [%r46+52];
	ld.shared.u32 	%r689, [%r46+56];
	ld.shared.u32 	%r688, [%r46+60];
	ld.shared.u32 	%r687, [%r46+64];
	ld.shared.u32 	%r686, [%r46+68];
	ld.shared.u32 	%r685, [%r46+72];
	bar.sync 	0;
	add.s32 	%r684, %r684, 6;
	add.s32 	%r683, %r683, -6;
	bra.uni 	$L__BB4_39;

}
	// .globl	_ZN3cub18CUB_300001_SM_10006detail10radix_sort30DeviceRadixSortHistogramKernelINS1_5radix10policy_hubIjNS0_8NullTypeEyE10Policy1000ELNS0_9SortOrderE0EjyNS1_21identity_decomposer_tEEEvPT2_PKT1_SB_iiT3_
.visible .entry _ZN3cub18CUB_300001_SM_10006detail10radix_sort30DeviceRadixSortHistogramKernelINS1_5radix10policy_hubIjNS0_8NullTypeEyE10Policy1000ELNS0_9SortOrderE0EjyNS1_21identity_decomposer_tEEEvPT2_PKT1_SB_iiT3_(
	.param .u64 .ptr .align 1 _ZN3cub18CUB_300001_SM_10006detail10radix_sort30DeviceRadixSortHistogramKernelINS1_5radix10policy_hubIjNS0_8NullTypeEyE10Policy1000ELNS0_9SortOrderE0EjyNS1_21identity_decomposer_tEEEvPT2_PKT1_SB_iiT3__param_0,
	.param .u64 .ptr .align 1 _ZN3cub18CUB_300001_SM_10006detail10radix_sort30DeviceRadixSortHistogramKernelINS1_5radix10policy_hubIjNS0_8NullTypeEyE10Policy1000ELNS0_9SortOrderE0EjyNS1_21identity_decomposer_tEEEvPT2_PKT1_SB_iiT3__param_1,
	.param .u64 _ZN3cub18CUB_300001_SM_10006detail10radix_sort30DeviceRadixSortHistogramKernelINS1_5radix10policy_hubIjNS0_8NullTypeEyE10Policy1000ELNS0_9SortOrderE0EjyNS1_21identity_decomposer_tEEEvPT2_PKT1_SB_iiT3__param_2,
	.param .u32 _ZN3cub18CUB_300001_SM_10006detail10radix_sort30DeviceRadixSortHistogramKernelINS1_5radix10policy_hubIjNS0_8NullTypeEyE10Policy1000ELNS0_9SortOrderE0EjyNS1_21identity_decomposer_tEEEvPT2_PKT1_SB_iiT3__param_3,
	.param .u32 _ZN3cub18CUB_300001_SM_10006detail10radix_sort30DeviceRadixSortHistogramKernelINS1_5radix10policy_hubIjNS0_8NullTypeEyE10Policy1000ELNS0_9SortOrderE0EjyNS1_21identity_decomposer_tEEEvPT2_PKT1_SB_iiT3__param_4,
	.param .align 1 .b8 _ZN3cub18CUB_300001_SM_10006detail10radix_sort30DeviceRadixSortHistogramKernelINS1_5radix10policy_hubIjNS0_8NullTypeEyE10Policy1000ELNS0_9SortOrderE0EjyNS1_21identity_decomposer_tEEEvPT2_PKT1_SB_iiT3__param_5[1]
)
.maxntid 128
{
	.reg .pred 	%p<91>;
	.reg .b32 	%r<470>;
	.reg .b64 	%rd<137>;
	// demoted variable
	.shared .align 4 .b8 _ZZN3cub18CUB_300001_SM_10006detail10radix_sort30DeviceRadixSortHistogramKernelINS1_5radix10policy_hubIjNS0_8NullTypeEyE10Policy1000ELNS0_9SortOrderE0EjyNS1_21identity_decomposer_tEEEvPT2_PKT1_SB_iiT3_E12temp_storage[4096];
	ld.param.u64 	%rd18, [_ZN3cub18CUB_300001_SM_10006detail10radix_sort30DeviceRadixSortHistogramKernelINS1_5radix10policy_hubIjNS0_8NullTypeEyE10Policy1000ELNS0_9SortOrderE0EjyNS1_21identity_decomposer_tEEEvPT2_PKT1_SB_iiT3__param_0];
	ld.param.u64 	%rd19, [_ZN3cub18CUB_300001_SM_10006detail10radix_sort30DeviceRadixSortHistogramKernelINS1_5radix10policy_hubIjNS0_8NullTypeEyE10Policy1000ELNS0_9SortOrderE0EjyNS1_21identity_decomposer_tEEEvPT2_PKT1_SB_iiT3__param_1];
	ld.param.u64 	%rd17, [_ZN3cub18CUB_300001_SM_10006detail10radix_sort30DeviceRadixSortHistogramKernelINS1_5radix10policy_hubIjNS0_8NullTypeEyE10Policy1000ELNS0_9SortOrderE0EjyNS1_21identity_decomposer_tEEEvPT2_PKT1_SB_iiT3__param_2];
	ld.param.u32 	%r158, [_ZN3cub18CUB_300001_SM_10006detail10radix_sort30DeviceRadixSortHistogramKernelINS1_5radix10policy_hubIjNS0_8NullTypeEyE10Policy1000ELNS0_9SortOrderE0EjyNS1_21identity_decomposer_tEEEvPT2_PKT1_SB_iiT3__param_3];
	ld.param.u32 	%r159, [_ZN3cub18CUB_300001_SM_10006detail10radix_sort30DeviceRadixSortHistogramKernelINS1_5radix10policy_hubIjNS0_8NullTypeEyE10Policy1000ELNS0_9SortOrderE0EjyNS1_21identity_decomposer_tEEEvPT2_PKT1_SB_iiT3__param_4];
	cvta.to.global.u64 	%rd1, %rd19;
	cvta.to.global.u64 	%rd2, %rd18;
	setp.eq.s64 	%p2, %rd17, 0;
	@%p2 bra 	$L__BB5_153;
	sub.s32 	%r160, %r159, %r158;
	add.s32 	%r161, %r160, 7;
	shr.s32 	%r162, %r161, 31;
	shr.u32 	%r163, %r162, 29;
	add.s32 	%r164, %r161, %r163;
	shr.s32 	%r165, %r164, 3;
	mov.u32 	%r166, %tid.x;
	setp.gt.u32 	%p3, %r166, 255;
	setp.lt.s32 	%p4, %r161, 8;
	mov.u32 	%r167, %ctaid.x;
	shl.b32 	%r168, %r167, 11;
	cvt.u64.u32 	%rd3, %r168;
	mov.u32 	%r169, %nctaid.x;
	shl.b32 	%r170, %r169, 11;
	cvt.u64.u32 	%rd4, %r170;
	add.s32 	%r1, %r165, -1;
	and.b32  	%r2, %r165, 15;
	and.b32  	%r3, %r165, 7;
	add.s32 	%r4, %r3, -1;
	and.b32  	%r5, %r165, 3;
	or.pred  	%p1, %p3, %p4;
	shl.b32 	%r171, %r166, 2;
	mov.u32 	%r172, _ZZN3cub18CUB_300001_SM_10006detail10radix_sort30DeviceRadixSortHistogramKernelINS1_5radix10policy_hubIjNS0_8NullTypeEyE10Policy1000ELNS0_9SortOrderE0EjyNS1_21identity_decomposer_tEEEvPT2_PKT1_SB_iiT3_E12temp_storage;
	add.s32 	%r6, %r172, %r171;
	and.b32  	%r7, %r165, 268435440;
	cvt.u64.u32 	%rd5, %r166;
	add.s32 	%r8, %r166, 128;
	add.s32 	%r9, %r166, 256;
	add.s32 	%r10, %r166, 384;
	add.s32 	%r11, %r166, 512;
	add.s32 	%r12, %r166, 640;
	add.s32 	%r13, %r166, 768;
	add.s32 	%r14, %r166, 1280;
	add.s32 	%r15, %r166, 1920;
	and.b32  	%r16, %r165, 268435448;
	and.b32  	%r17, %r165, 1;
	neg.s32 	%r18, %r7;
	add.s32 	%r19, %r6, 8192;
	add.s64 	%rd21, %rd17, -1;
	shr.u64 	%rd22, %rd21, 30;
	add.s64 	%rd23, %rd22, 1;
	min.u64 	%rd6, %rd23, %rd17;
	mov.b64 	%rd135, 0;
$L__BB5_2:
	@%p1 bra 	$L__BB5_30;
	setp.lt.u32 	%p5, %r1, 15;
	mov.b32 	%r423, 0;
	@%p5 bra 	$L__BB5_6;
	mov.u32 	%r420, %r19;
	mov.u32 	%r421, %r18;
$L__BB5_5:
	.pragma "nounroll";
	mov.b32 	%r174, 0;
	st.shared.u32 	[%r420+-8192], %r174;
	st.shared.u32 	[%r420+-7168], %r174;
	st.shared.u32 	[%r420+-6144], %r174;
	st.shared.u32 	[%r420+-5120], %r174;
	st.shared.u32 	[%r420+-4096], %r174;
	st.shared.u32 	[%r420+-3072], %r174;
	st.shared.u32 	[%r420+-2048], %r174;
	st.shared.u32 	[%r420+-1024], %r174;
	st.shared.u32 	[%r420], %r174;
	st.shared.u32 	[%r420+1024], %r174;
	st.shared.u32 	[%r420+2048], %r174;
	st.shared.u32 	[%r420+3072], %r174;
	st.shared.u32 	[%r420+4096], %r174;
	st.shared.u32 	[%r420+5120], %r174;
	st.shared.u32 	[%r420+6144], %r174;
	st.shared.u32 	[%r420+7168], %r174;
	add.s32 	%r421, %r421, 16;
	add.s32 	%r420, %r420, 16384;
	setp.ne.s32 	%p6, %r421, 0;
	mov.u32 	%r423, %r7;
	@%p6 bra 	$L__BB5_5;
$L__BB5_6:
	add.s32 	%r25, %r2, -1;
	setp.eq.s32 	%p7, %r2, 0;
	@%p7 bra 	$L__BB5_16;
	setp.lt.u32 	%p8, %r25, 7;
	@%p8 bra 	$L__BB5_9;
	shl.b32 	%r175, %r423, 10;
	add.s32 	%r176, %r6, %r175;
	mov.b32 	%r177, 0;
	st.shared.u32 	[%r176], %r177;
	st.shared.u32 	[%r176+1024], %r177;
	st.shared.u32 	[%r176+2048], %r177;
	st.shared.u32 	[%r176+3072], %r177;
	st.shared.u32 	[%r176+4096], %r177;
	st.shared.u32 	[%r176+5120], %r177;
	st.shared.u32 	[%r176+6144], %r177;
	st.shared.u32 	[%r176+7168], %r177;
	add.s32 	%r423, %r423, 8;
$L__BB5_9:
	setp.eq.s32 	%p9, %r3, 0;
	@%p9 bra 	$L__BB5_16;
	setp.lt.u32 	%p10, %r4, 3;
	@%p10 bra 	$L__BB5_12;
	shl.b32 	%r178, %r423, 10;
	add.s32 	%r179, %r6, %r178;
	mov.b32 	%r180, 0;
	st.shared.u32 	[%r179], %r180;
	st.shared.u32 	[%r179+1024], %r180;
	st.shared.u32 	[%r179+2048], %r180;
	st.shared.u32 	[%r179+3072], %r180;
	add.s32 	%r423, %r423, 4;
$L__BB5_12:
	setp.eq.s32 	%p11, %r5, 0;
	@%p11 bra 	$L__BB5_16;
	setp.eq.s32 	%p12, %r5, 1;
	shl.b32 	%r181, %r423, 10;
	add.s32 	%r30, %r6, %r181;
	mov.b32 	%r182, 0;
	st.shared.u32 	[%r30], %r182;
	@%p12 bra 	$L__BB5_16;
	setp.eq.s32 	%p13, %r5, 2;
	mov.b32 	%r183, 0;
	st.shared.u32 	[%r30+1024], %r183;
	@%p13 bra 	$L__BB5_16;
	mov.b32 	%r184, 0;
	st.shared.u32 	[%r30+2048], %r184;
$L__BB5_16:
	cvt.u32.u64 	%r185, %rd5;
	setp.gt.u32 	%p14, %r185, 127;
	@%p14 bra 	$L__BB5_30;
	setp.lt.u32 	%p15, %r1, 15;
	mov.b32 	%r427, 0;
	@%p15 bra 	$L__BB5_20;
	mov.b32 	%r425, 0;
$L__BB5_19:
	.pragma "nounroll";
	shl.b32 	%r188, %r425, 10;
	add.s32 	%r189, %r6, %r188;
	mov.b32 	%r190, 0;
	st.shared.u32 	[%r189+512], %r190;
	st.shared.u32 	[%r189+1536], %r190;
	st.shared.u32 	[%r189+2560], %r190;
	st.shared.u32 	[%r189+3584], %r190;
	st.shared.u32 	[%r189+4608], %r190;
	st.shared.u32 	[%r189+5632], %r190;
	st.shared.u32 	[%r189+6656], %r190;
	st.shared.u32 	[%r189+7680], %r190;
	st.shared.u32 	[%r189+8704], %r190;
	st.shared.u32 	[%r189+9728], %r190;
	st.shared.u32 	[%r189+10752], %r190;
	st.shared.u32 	[%r189+11776], %r190;
	st.shared.u32 	[%r189+12800], %r190;
	st.shared.u32 	[%r189+13824], %r190;
	st.shared.u32 	[%r189+14848], %r190;
	st.shared.u32 	[%r189+15872], %r190;
	add.s32 	%r425, %r425, 16;
	setp.ne.s32 	%p16, %r425, %r7;
	mov.u32 	%r427, %r7;
	@%p16 bra 	$L__BB5_19;
$L__BB5_20:
	setp.eq.s32 	%p17, %r2, 0;
	@%p17 bra 	$L__BB5_30;
	setp.lt.u32 	%p18, %r25, 7;
	@%p18 bra 	$L__BB5_23;
	shl.b32 	%r191, %r427, 10;
	add.s32 	%r192, %r6, %r191;
	mov.b32 	%r193, 0;
	st.shared.u32 	[%r192+512], %r193;
	st.shared.u32 	[%r192+1536], %r193;
	st.shared.u32 	[%r192+2560], %r193;
	st.shared.u32 	[%r192+3584], %r193;
	st.shared.u32 	[%r192+4608], %r193;
	st.shared.u32 	[%r192+5632], %r193;
	st.shared.u32 	[%r192+6656], %r193;
	st.shared.u32 	[%r192+7680], %r193;
	add.s32 	%r427, %r427, 8;
$L__BB5_23:
	setp.eq.s32 	%p19, %r3, 0;
	@%p19 bra 	$L__BB5_30;
	setp.lt.u32 	%p20, %r4, 3;
	@%p20 bra 	$L__BB5_26;
	shl.b32 	%r194, %r427, 10;
	add.s32 	%r195, %r6, %r194;
	mov.b32 	%r196, 0;
	st.shared.u32 	[%r195+512], %r196;
	st.shared.u32 	[%r195+1536], %r196;
	st.shared.u32 	[%r195+2560], %r196;
	st.shared.u32 	[%r195+3584], %r196;
	add.s32 	%r427, %r427, 4;
$L__BB5_26:
	setp.eq.s32 	%p21, %r5, 0;
	@%p21 bra 	$L__BB5_30;
	setp.eq.s32 	%p22, %r5, 1;
	shl.b32 	%r197, %r427, 10;
	add.s32 	%r38, %r6, %r197;
	mov.b32 	%r198, 0;
	st.shared.u32 	[%r38+512], %r198;
	@%p22 bra 	$L__BB5_30;
	setp.eq.s32 	%p23, %r5, 2;
	mov.b32 	%r199, 0;
	st.shared.u32 	[%r38+1536], %r199;
	@%p23 bra 	$L__BB5_30;
	mov.b32 	%r200, 0;
	st.shared.u32 	[%r38+2560], %r200;
$L__BB5_30:
	bar.sync 	0;
	bar.sync 	0;
	shl.b64 	%rd8, %rd135, 30;
	sub.s64 	%rd24, %rd17, %rd8;
	min.u64 	%rd9, %rd24, 1073741824;
	setp.le.u64 	%p24, %rd9, %rd3;
	@%p24 bra 	$L__BB5_70;
	mov.u64 	%rd136, %rd3;
$L__BB5_32:
	add.s64 	%rd11, %rd136, %rd8;
	sub.s64 	%rd12, %rd17, %rd11;
	setp.lt.u64 	%p25, %rd12, 2048;
	@%p25 bra 	$L__BB5_34;
	add.s64 	%rd27, %rd11, %rd5;
	shl.b64 	%rd28, %rd27, 2;
	add.s64 	%rd29, %rd1, %rd28;
	ld.global.u32 	%r459, [%rd29];
	ld.global.u32 	%r458, [%rd29+512];
	ld.global.u32 	%r457, [%rd29+1024];
	ld.global.u32 	%r456, [%rd29+1536];
	ld.global.u32 	%r455, [%rd29+2048];
	ld.global.u32 	%r454, [%rd29+2560];
	ld.global.u32 	%r453, [%rd29+3072];
	ld.global.u32 	%r452, [%rd29+3584];
	ld.global.u32 	%r451, [%rd29+4096];
	ld.global.u32 	%r450, [%rd29+4608];
	ld.global.u32 	%r449, [%rd29+5120];
	ld.global.u32 	%r448, [%rd29+5632];
	ld.global.u32 	%r447, [%rd29+6144];
	ld.global.u32 	%r446, [%rd29+6656];
	ld.global.u32 	%r445, [%rd29+7168];
	ld.global.u32 	%r444, [%rd29+7680];
	bra.uni 	$L__BB5_66;
$L__BB5_34:
	cvt.u32.u64 	%r202, %rd5;
	cvt.u32.u64 	%r55, %rd12;
	setp.ge.s32 	%p26, %r202, %r55;
	add.s64 	%rd25, %rd11, %rd5;
	shl.b64 	%rd26, %rd25, 2;
	add.s64 	%rd13, %rd1, %rd26;
	mov.b32 	%r459, -1;
	@%p26 bra 	$L__BB5_36;
	ld.global.u32 	%r459, [%rd13];
$L__BB5_36:
	setp.ge.s32 	%p27, %r8, %r55;
	mov.b32 	%r458, -1;
	@%p27 bra 	$L__BB5_38;
	ld.global.u32 	%r458, [%rd13+512];
$L__BB5_38:
	setp.ge.s32 	%p28, %r9, %r55;
	mov.b32 	%r457, -1;
	@%p28 bra 	$L__BB5_40;
	ld.global.u32 	%r457, [%rd13+1024];
$L__BB5_40:
	setp.ge.s32 	%p29, %r10, %r55;
	mov.b32 	%r456, -1;
	@%p29 bra 	$L__BB5_42;
	ld.global.u32 	%r456, [%rd13+1536];
$L__BB5_42:
	setp.ge.s32 	%p30, %r11, %r55;
	mov.b32 	%r455, -1;
	@%p30 bra 	$L__BB5_44;
	ld.global.u32 	%r455, [%rd13+2048];
$L__BB5_44:
	setp.ge.s32 	%p31, %r12, %r55;
	mov.b32 	%r454, -1;
	@%p31 bra 	$L__BB5_46;
	ld.global.u32 	%r454, [%rd13+2560];
$L__BB5_46:
	setp.ge.s32 	%p32, %r13, %r55;
	mov.b32 	%r453, -1;
	@%p32 bra 	$L__BB5_48;
	ld.global.u32 	%r453, [%rd13+3072];
$L__BB5_48:
	mov.u32 	%r210, %tid.x;
	add.s32 	%r211, %r210, 896;
	setp.ge.s32 	%p33, %r211, %r55;
	mov.b32 	%r452, -1;
	@%p33 bra 	$L__BB5_50;
	ld.global.u32 	%r452, [%rd13+3584];
$L__BB5_50:
	or.b32  	%r214, %r210, 1024;
	setp.ge.s32 	%p34, %r214, %r55;
	mov.b32 	%r451, -1;
	@%p34 bra 	$L__BB5_52;
	ld.global.u32 	%r451, [%rd13+4096];
$L__BB5_52:
	add.s32 	%r217, %r210, 1152;
	setp.ge.s32 	%p35, %r217, %r55;
	mov.b32 	%r450, -1;
	@%p35 bra 	$L__BB5_54;
	ld.global.u32 	%r450, [%rd13+4608];
$L__BB5_54:
	setp.ge.s32 	%p36, %r14, %r55;
	mov.b32 	%r449, -1;
	@%p36 bra 	$L__BB5_56;
	ld.global.u32 	%r449, [%rd13+5120];
$L__BB5_56:
	add.s32 	%r221, %r210, 1408;
	setp.ge.s32 	%p37, %r221, %r55;
	mov.b32 	%r448, -1;
	@%p37 bra 	$L__BB5_58;
	ld.global.u32 	%r448, [%rd13+5632];
$L__BB5_58:
	add.s32 	%r224, %r210, 1536;
	setp.ge.s32 	%p38, %r224, %r55;
	mov.b32 	%r447, -1;
	@%p38 bra 	$L__BB5_60;
	ld.global.u32 	%r447, [%rd13+6144];
$L__BB5_60:
	add.s32 	%r227, %r210, 1664;
	setp.ge.s32 	%p39, %r227, %r55;
	mov.b32 	%r446, -1;
	@%p39 bra 	$L__BB5_62;
	ld.global.u32 	%r446, [%rd13+6656];
$L__BB5_62:
	add.s32 	%r230, %r210, 1792;
	setp.ge.s32 	%p40, %r230, %r55;
	mov.b32 	%r445, -1;
	@%p40 bra 	$L__BB5_64;
	ld.global.u32 	%r445, [%rd13+7168];
$L__BB5_64:
	setp.ge.s32 	%p41, %r15, %r55;
	mov.b32 	%r444, -1;
	@%p41 bra 	$L__BB5_66;
	ld.global.u32 	%r444, [%rd13+7680];
$L__BB5_66:
	setp.le.s32 	%p42, %r159, %r158;
	@%p42 bra 	$L__BB5_69;
	mov.b32 	%r460, 0;
	mov.u32 	%r461, %r158;
$L__BB5_68:
	sub.s32 	%r233, %r159, %r461;
	shl.b32 	%r234, %r460, 10;
	mov.u32 	%r235, _ZZN3cub18CUB_300001_SM_10006detail10radix_sort30DeviceRadixSortHistogramKernelINS1_5radix10policy_hubIjNS0_8NullTypeEyE10Policy1000ELNS0_9SortOrderE0EjyNS1_21identity_decomposer_tEEEvPT2_PKT1_SB_iiT3_E12temp_storage;
	add.s32 	%r236, %r235, %r234;
	min.s32 	%r237, %r233, 8;
	mov.b32 	%r238, -1;
	shl.b32 	%r239, %r238, %r237;
	not.b32 	%r240, %r239;
	shr.u32 	%r241, %r459, %r461;
	and.b32  	%r242, %r241, %r240;
	shl.b32 	%r243, %r242, 2;
	add.s32 	%r244, %r236, %r243;
	atom.shared.add.u32 	%r245, [%r244], 1;
	shr.u32 	%r246, %r458, %r461;
	and.b32  	%r247, %r246, %r240;
	shl.b32 	%r248, %r247, 2;
	add.s32 	%r249, %r236, %r248;
	atom.shared.add.u32 	%r250, [%r249], 1;
	shr.u32 	%r251, %r457, %r461;
	and.b32  	%r252, %r251, %r240;
	shl.b32 	%r253, %r252, 2;
	add.s32 	%r254, %r236, %r253;
	atom.shared.add.u32 	%r255, [%r254], 1;
	shr.u32 	%r256, %r456, %r461;
	and.b32  	%r257, %r256, %r240;
	shl.b32 	%r258, %r257, 2;
	add.s32 	%r259, %r236, %r258;
	atom.shared.add.u32 	%r260, [%r259], 1;
	shr.u32 	%r261, %r455, %r461;
	and.b32  	%r262, %r261, %r240;
	shl.b32 	%r263, %r262, 2;
	add.s32 	%r264, %r236, %r263;
	atom.shared.add.u32 	%r265, [%r264], 1;
	shr.u32 	%r266, %r454, %r461;
	and.b32  	%r267, %r266, %r240;
	shl.b32 	%r268, %r267, 2;
	add.s32 	%r269, %r236, %r268;
	atom.shared.add.u32 	%r270, [%r269], 1;
	shr.u32 	%r271, %r453, %r461;
	and.b32  	%r272, %r271, %r240;
	shl.b32 	%r273, %r272, 2;
	add.s32 	%r274, %r236, %r273;
	atom.shared.add.u32 	%r275, [%r274], 1;
	shr.u32 	%r276, %r452, %r461;
	and.b32  	%r277, %r276, %r240;
	shl.b32 	%r278, %r277, 2;
	add.s32 	%r279, %r236, %r278;
	atom.shared.add.u32 	%r280, [%r279], 1;
	shr.u32 	%r281, %r451, %r461;
	and.b32  	%r282, %r281, %r240;
	shl.b32 	%r283, %r282, 2;
	add.s32 	%r284, %r236, %r283;
	atom.shared.add.u32 	%r285, [%r284], 1;
	shr.u32 	%r286, %r450, %r461;
	and.b32  	%r287, %r286, %r240;
	shl.b32 	%r288, %r287, 2;
	add.s32 	%r289, %r236, %r288;
	atom.shared.add.u32 	%r290, [%r289], 1;
	shr.u32 	%r291, %r449, %r461;
	and.b32  	%r292, %r291, %r240;
	shl.b32 	%r293, %r292, 2;
	add.s32 	%r294, %r236, %r293;
	atom.shared.add.u32 	%r295, [%r294], 1;
	shr.u32 	%r296, %r448, %r461;
	and.b32  	%r297, %r296, %r240;
	shl.b32 	%r298, %r297, 2;
	add.s32 	%r299, %r236, %r298;
	atom.shared.add.u32 	%r300, [%r299], 1;
	shr.u32 	%r301, %r447, %r461;
	and.b32  	%r302, %r301, %r240;
	shl.b32 	%r303, %r302, 2;
	add.s32 	%r304, %r236, %r303;
	atom.shared.add.u32 	%r305, [%r304], 1;
	shr.u32 	%r306, %r446, %r461;
	and.b32  	%r307, %r306, %r240;
	shl.b32 	%r308, %r307, 2;
	add.s32 	%r309, %r236, %r308;
	atom.shared.add.u32 	%r310, [%r309], 1;
	shr.u32 	%r311, %r445, %r461;
	and.b32  	%r312, %r311, %r240;
	shl.b32 	%r313, %r312, 2;
	add.s32 	%r314, %r236, %r313;
	atom.shared.add.u32 	%r315, [%r314], 1;
	shr.u32 	%r316, %r444, %r461;
	and.b32  	%r317, %r316, %r240;
	shl.b32 	%r318, %r317, 2;
	add.s32 	%r319, %r236, %r318;
	atom.shared.add.u32 	%r320, [%r319], 1;
	add.s32 	%r461, %r461, 8;
	add.s32 	%r460, %r460, 1;
	setp.lt.s32 	%p43, %r461, %r159;
	@%p43 bra 	$L__BB5_68;
$L__BB5_69:
	add.s64 	%rd136, %rd136, %rd4;
	setp.lt.u64 	%p44, %rd136, %rd9;
	@%p44 bra 	$L__BB5_32;
$L__BB5_70:
	bar.sync 	0;
	@%p1 bra 	$L__BB5_152;
	setp.lt.u32 	%p45, %r1, 7;
	mov.b32 	%r464, 0;
	@%p45 bra 	$L__BB5_90;
	mov.b32 	%r462, 0;
$L__BB5_73:
	.pragma "nounroll";
	shl.b32 	%r323, %r462, 10;
	add.s32 	%r108, %r6, %r323;
	ld.shared.u32 	%r109, [%r108];
	setp.eq.s32 	%p46, %r109, 0;
	@%p46 bra 	$L__BB5_75;
	cvt.u32.u64 	%r324, %rd5;
	shl.b32 	%r325, %r462, 8;
	add.s32 	%r326, %r325, %r324;
	mul.wide.u32 	%rd30, %r326, 8;
	add.s64 	%rd31, %rd2, %rd30;
	cvt.u64.u32 	%rd32, %r109;
	atom.global.add.u64 	%rd33, [%rd31], %rd32;
$L__BB5_75:
	ld.shared.u32 	%r110, [%r108+1024];
	setp.eq.s32 	%p47, %r110, 0;
	@%p47 bra 	$L__BB5_77;
	cvt.u32.u64 	%r327, %rd5;
	shl.b32 	%r328, %r462, 8;
	add.s32 	%r329, %r328, %r327;
	add.s32 	%r330, %r329, 256;
	mul.wide.u32 	%rd34, %r330, 8;
	add.s64 	%rd35, %rd2, %rd34;
	cvt.u64.u32 	%rd36, %r110;
	atom.global.add.u64 	%rd37, [%rd35], %rd36;
$L__BB5_77:
	ld.shared.u32 	%r111, [%r108+2048];
	setp.eq.s32 	%p48, %r111, 0;
	@%p48 bra 	$L__BB5_79;
	cvt.u32.u64 	%r331, %rd5;
	shl.b32 	%r332, %r462, 8;
	add.s32 	%r333, %r332, %r331;
	add.s32 	%r334, %r333, 512;
	mul.wide.u32 	%rd38, %r334, 8;
	add.s64 	%rd39, %rd2, %rd38;
	cvt.u64.u32 	%rd40, %r111;
	atom.global.add.u64 	%rd41, [%rd39], %rd40;
$L__BB5_79:
	ld.shared.u32 	%r112, [%r108+3072];
	setp.eq.s32 	%p49, %r112, 0;
	@%p49 bra 	$L__BB5_81;
	cvt.u32.u64 	%r335, %rd5;
	shl.b32 	%r336, %r462, 8;
	add.s32 	%r337, %r336, %r335;
	add.s32 	%r338, %r337, 768;
	mul.wide.u32 	%rd42, %r338, 8;
	add.s64 	%rd43, %rd2, %rd42;
	cvt.u64.u32 	%rd44, %r112;
	atom.global.add.u64 	%rd45, [%rd43], %rd44;
$L__BB5_81:
	ld.shared.u32 	%r113, [%r108+4096];
	setp.eq.s32 	%p50, %r113, 0;
	@%p50 bra 	$L__BB5_83;
	cvt.u32.u64 	%r339, %rd5;
	shl.b32 	%r340, %r462, 8;
	add.s32 	%r341, %r340, %r339;
	add.s32 	%r342, %r341, 1024;
	mul.wide.u32 	%rd46, %r342, 8;
	add.s64 	%rd47, %rd2, %rd46;
	cvt.u64.u32 	%rd48, %r113;
	atom.global.add.u64 	%rd49, [%rd47], %rd48;
$L__BB5_83:
	ld.shared.u32 	%r114, [%r108+5120];
	setp.eq.s32 	%p51, %r114, 0;
	@%p51 bra 	$L__BB5_85;
	cvt.u32.u64 	%r343, %rd5;
	shl.b32 	%r344, %r462, 8;
	add.s32 	%r345, %r344, %r343;
	add.s32 	%r346, %r345, 1280;
	mul.wide.u32 	%rd50, %r346, 8;
	add.s64 	%rd51, %rd2, %rd50;
	cvt.u64.u32 	%rd52, %r114;
	atom.global.add.u64 	%rd53, [%rd51], %rd52;
$L__BB5_85:
	ld.shared.u32 	%r115, [%r108+6144];
	setp.eq.s32 	%p52, %r115, 0;
	@%p52 bra 	$L__BB5_87;
	cvt.u32.u64 	%r347, %rd5;
	shl.b32 	%r348, %r462, 8;
	add.s32 	%r349, %r348, %r347;
	add.s32 	%r350, %r349, 1536;
	mul.wide.u32 	%rd54, %r350, 8;
	add.s64 	%rd55, %rd2, %rd54;
	cvt.u64.u32 	%rd56, %r115;
	atom.global.add.u64 	%rd57, [%rd55], %rd56;
$L__BB5_87:
	ld.shared.u32 	%r116, [%r108+7168];
	setp.eq.s32 	%p53, %r116, 0;
	@%p53 bra 	$L__BB5_89;
	cvt.u32.u64 	%r351, %rd5;
	shl.b32 	%r352, %r462, 8;
	add.s32 	%r353, %r352, %r351;
	add.s32 	%r354, %r353, 1792;
	mul.wide.u32 	%rd58, %r354, 8;
	add.s64 	%rd59, %rd2, %rd58;
	cvt.u64.u32 	%rd60, %r116;
	atom.global.add.u64 	%rd61, [%rd59], %rd60;
$L__BB5_89:
	add.s32 	%r462, %r462, 8;
	setp.ne.s32 	%p54, %r462, %r16;
	mov.u32 	%r464, %r16;
	@%p54 bra 	$L__BB5_73;
$L__BB5_90:
	add.s32 	%r119, %r5, -1;
	setp.eq.s32 	%p55, %r3, 0;
	@%p55 bra 	$L__BB5_111;
	setp.lt.u32 	%p56, %r4, 3;
	@%p56 bra 	$L__BB5_101;
	shl.b32 	%r355, %r464, 10;
	add.s32 	%r120, %r6, %r355;
	ld.shared.u32 	%r121, [%r120];
	setp.eq.s32 	%p57, %r121, 0;
	@%p57 bra 	$L__BB5_94;
	cvt.u32.u64 	%r356, %rd5;
	shl.b32 	%r357, %r464, 8;
	add.s32 	%r358, %r357, %r356;
	mul.wide.u32 	%rd62, %r358, 8;
	add.s64 	%rd63, %rd2, %rd62;
	cvt.u64.u32 	%rd64, %r121;
	atom.global.add.u64 	%rd65, [%rd63], %rd64;
$L__BB5_94:
	ld.shared.u32 	%r122, [%r120+1024];
	setp.eq.s32 	%p58, %r122, 0;
	@%p58 bra 	$L__BB5_96;
	cvt.u32.u64 	%r359, %rd5;
	shl.b32 	%r360, %r464, 8;
	add.s32 	%r361, %r360, %r359;
	add.s32 	%r362, %r361, 256;
	mul.wide.u32 	%rd66, %r362, 8;
	add.s64 	%rd67, %rd2, %rd66;
	cvt.u64.u32 	%rd68, %r122;
	atom.global.add.u64 	%rd69, [%rd67], %rd68;
$L__BB5_96:
	ld.shared.u32 	%r123, [%r120+2048];
	setp.eq.s32 	%p59, %r123, 0;
	@%p59 bra 	$L__BB5_98;
	cvt.u32.u64 	%r363, %rd5;
	shl.b32 	%r364, %r464, 8;
	add.s32 	%r365, %r364, %r363;
	add.s32 	%r366, %r365, 512;
	mul.wide.u32 	%rd70, %r366, 8;
	add.s64 	%rd71, %rd2, %rd70;
	cvt.u64.u32 	%rd72, %r123;
	atom.global.add.u64 	%rd73, [%rd71], %rd72;
$L__BB5_98:
	ld.shared.u32 	%r124, [%r120+3072];
	setp.eq.s32 	%p60, %r124, 0;
	@%p60 bra 	$L__BB5_100;
	cvt.u32.u64 	%r367, %rd5;
	shl.b32 	%r368, %r464, 8;
	add.s32 	%r369, %r368, %r367;
	add.s32 	%r370, %r369, 768;
	mul.wide.u32 	%rd74, %r370, 8;
	add.s64 	%rd75, %rd2, %rd74;
	cvt.u64.u32 	%rd76, %r124;
	atom.global.add.u64 	%rd77, [%rd75], %rd76;
$L__BB5_100:
	add.s32 	%r464, %r464, 4;
$L__BB5_101:
	setp.eq.s32 	%p61, %r5, 0;
	@%p61 bra 	$L__BB5_111;
	setp.eq.s32 	%p62, %r119, 0;
	@%p62 bra 	$L__BB5_108;
	shl.b32 	%r371, %r464, 10;
	add.s32 	%r127, %r6, %r371;
	ld.shared.u32 	%r128, [%r127];
	setp.eq.s32 	%p63, %r128, 0;
	@%p63 bra 	$L__BB5_105;
	cvt.u32.u64 	%r372, %rd5;
	shl.b32 	%r373, %r464, 8;
	add.s32 	%r374, %r373, %r372;
	mul.wide.u32 	%rd78, %r374, 8;
	add.s64 	%rd79, %rd2, %rd78;
	cvt.u64.u32 	%rd80, %r128;
	atom.global.add.u64 	%rd81, [%rd79], %rd80;
$L__BB5_105:
	ld.shared.u32 	%r129, [%r127+1024];
	setp.eq.s32 	%p64, %r129, 0;
	@%p64 bra 	$L__BB5_107;
	cvt.u32.u64 	%r375, %rd5;
	shl.b32 	%r376, %r464, 8;
	add.s32 	%r377, %r376, %r375;
	add.s32 	%r378, %r377, 256;
	mul.wide.u32 	%rd82, %r378, 8;
	add.s64 	%rd83, %rd2, %rd82;
	cvt.u64.u32 	%rd84, %r129;
	atom.global.add.u64 	%rd85, [%rd83], %rd84;
$L__BB5_107:
	add.s32 	%r464, %r464, 2;
$L__BB5_108:
	setp.eq.s32 	%p65, %r17, 0;
	@%p65 bra 	$L__BB5_111;
	shl.b32 	%r379, %r464, 10;
	add.s32 	%r380, %r6, %r379;
	ld.shared.u32 	%r132, [%r380];
	setp.eq.s32 	%p66, %r132, 0;
	@%p66 bra 	$L__BB5_111;
	cvt.u32.u64 	%r381, %rd5;
	shl.b32 	%r382, %r464, 8;
	add.s32 	%r383, %r382, %r381;
	mul.wide.u32 	%rd86, %r383, 8;
	add.s64 	%rd87, %rd2, %rd86;
	cvt.u64.u32 	%rd88, %r132;
	atom.global.add.u64 	%rd89, [%rd87], %rd88;
$L__BB5_111:
	cvt.u32.u64 	%r384, %rd5;
	setp.gt.u32 	%p67, %r384, 127;
	@%p67 bra 	$L__BB5_152;
	setp.lt.u32 	%p68, %r1, 7;
	mov.b32 	%r468, 0;
	@%p68 bra 	$L__BB5_131;
	mov.b32 	%r466, 0;
$L__BB5_114:
	.pragma "nounroll";
	shl.b32 	%r388, %r466, 10;
	add.s32 	%r134, %r6, %r388;
	ld.shared.u32 	%r135, [%r134+512];
	setp.eq.s32 	%p69, %r135, 0;
	shl.b32 	%r389, %r466, 8;
	add.s32 	%r390, %r389, %r384;
	mul.wide.u32 	%rd90, %r390, 8;
	add.s64 	%rd15, %rd2, %rd90;
	@%p69 bra 	$L__BB5_116;
	cvt.u64.u32 	%rd91, %r135;
	atom.global.add.u64 	%rd92, [%rd15+1024], %rd91;
$L__BB5_116:
	ld.shared.u32 	%r136, [%r134+1536];
	setp.eq.s32 	%p70, %r136, 0;
	@%p70 bra 	$L__BB5_118;
	cvt.u64.u32 	%rd93, %r136;
	atom.global.add.u64 	%rd94, [%rd15+3072], %rd93;
$L__BB5_118:
	ld.shared.u32 	%r137, [%r134+2560];
	setp.eq.s32 	%p71, %r137, 0;
	@%p71 bra 	$L__BB5_120;
	cvt.u64.u32 	%rd95, %r137;
	atom.global.add.u64 	%rd96, [%rd15+5120], %rd95;
$L__BB5_120:
	ld.shared.u32 	%r138, [%r134+3584];
	setp.eq.s32 	%p72, %r138, 0;
	@%p72 bra 	$L__BB5_122;
	cvt.u64.u32 	%rd97, %r138;
	atom.global.add.u64 	%rd98, [%rd15+7168], %rd97;
$L__BB5_122:
	ld.shared.u32 	%r139, [%r134+4608];
	setp.eq.s32 	%p73, %r139, 0;
	@%p73 bra 	$L__BB5_124;
	cvt.u64.u32 	%rd99, %r139;
	atom.global.add.u64 	%rd100, [%rd15+9216], %rd99;
$L__BB5_124:
	ld.shared.u32 	%r140, [%r134+5632];
	setp.eq.s32 	%p74, %r140, 0;
	@%p74 bra 	$L__BB5_126;
	cvt.u64.u32 	%rd101, %r140;
	atom.global.add.u64 	%rd102, [%rd15+11264], %rd101;
$L__BB5_126:
	ld.shared.u32 	%r141, [%r134+6656];
	setp.eq.s32 	%p75, %r141, 0;
	@%p75 bra 	$L__BB5_128;
	cvt.u64.u32 	%rd103, %r141;
	atom.global.add.u64 	%rd104, [%rd15+13312], %rd103;
$L__BB5_128:
	ld.shared.u32 	%r142, [%r134+7680];
	setp.eq.s32 	%p76, %r142, 0;
	@%p76 bra 	$L__BB5_130;
	cvt.u64.u32 	%rd105, %r142;
	atom.global.add.u64 	%rd106, [%rd15+15360], %rd105;
$L__BB5_130:
	add.s32 	%r466, %r466, 8;
	setp.ne.s32 	%p77, %r466, %r16;
	mov.u32 	%r468, %r16;
	@%p77 bra 	$L__BB5_114;
$L__BB5_131:
	setp.eq.s32 	%p78, %r3, 0;
	@%p78 bra 	$L__BB5_152;
	setp.lt.u32 	%p79, %r4, 3;
	@%p79 bra 	$L__BB5_142;
	shl.b32 	%r391, %r468, 10;
	add.s32 	%r145, %r6, %r391;
	ld.shared.u32 	%r146, [%r145+512];
	setp.eq.s32 	%p80, %r146, 0;
	@%p80 bra 	$L__BB5_135;
	shl.b32 	%r393, %r468, 8;
	add.s32 	%r394, %r393, %r384;
	mul.wide.u32 	%rd107, %r394, 8;
	add.s64 	%rd108, %rd2, %rd107;
	cvt.u64.u32 	%rd109, %r146;
	atom.global.add.u64 	%rd110, [%rd108+1024], %rd109;
$L__BB5_135:
	ld.shared.u32 	%r147, [%r145+1536];
	setp.eq.s32 	%p81, %r147, 0;
	@%p81 bra 	$L__BB5_137;
	shl.b32 	%r396, %r468, 8;
	add.s32 	%r397, %r396, %r384;
	add.s32 	%r398, %r397, 256;
	mul.wide.u32 	%rd111, %r398, 8;
	add.s64 	%rd112, %rd2, %rd111;
	cvt.u64.u32 	%rd113, %r147;
	atom.global.add.u64 	%rd114, [%rd112+1024], %rd113;
$L__BB5_137:
	ld.shared.u32 	%r148, [%r145+2560];
	setp.eq.s32 	%p82, %r148, 0;
	@%p82 bra 	$L__BB5_139;
	shl.b32 	%r400, %r468, 8;
	add.s32 	%r401, %r400, %r384;
	add.s32 	%r402, %r401, 512;
	mul.wide.u32 	%rd115, %r402, 8;
	add.s64 	%rd116, %rd2, %rd115;
	cvt.u64.u32 	%rd117, %r148;
	atom.global.add.u64 	%rd118, [%rd116+1024], %rd117;
$L__BB5_139:
	ld.shared.u32 	%r149, [%r145+3584];
	setp.eq.s32 	%p83, %r149, 0;
	@%p83 bra 	$L__BB5_141;
	shl.b32 	%r404, %r468, 8;
	add.s32 	%r405, %r404, %r384;
	add.s32 	%r406, %r405, 768;
	mul.wide.u32 	%rd119, %r406, 8;
	add.s64 	%rd120, %rd2, %rd119;
	cvt.u64.u32 	%rd121, %r149;
	atom.global.add.u64 	%rd122, [%rd120+1024], %rd121;
$L__BB5_141:
	add.s32 	%r468, %r468, 4;
$L__BB5_142:
	setp.eq.s32 	%p84, %r5, 0;
	@%p84 bra 	$L__BB5_152;
	setp.eq.s32 	%p85, %r119, 0;
	@%p85 bra 	$L__BB5_149;
	shl.b32 	%r407, %r468, 10;
	add.s32 	%r152, %r6, %r407;
	ld.shared.u32 	%r153, [%r152+512];
	setp.eq.s32 	%p86, %r153, 0;
	@%p86 bra 	$L__BB5_146;
	shl.b32 	%r409, %r468, 8;
	add.s32 	%r410, %r409, %r384;
	mul.wide.u32 	%rd123, %r410, 8;
	add.s64 	%rd124, %rd2, %rd123;
	cvt.u64.u32 	%rd125, %r153;
	atom.global.add.u64 	%rd126, [%rd124+1024], %rd125;
$L__BB5_146:
	ld.shared.u32 	%r154, [%r152+1536];
	setp.eq.s32 	%p87, %r154, 0;
	@%p87 bra 	$L__BB5_148;
	shl.b32 	%r412, %r468, 8;
	add.s32 	%r413, %r412, %r384;
	add.s32 	%r414, %r413, 256;
	mul.wide.u32 	%rd127, %r414, 8;
	add.s64 	%rd128, %rd2, %rd127;
	cvt.u64.u32 	%rd129, %r154;
	atom.global.add.u64 	%rd130, [%rd128+1024], %rd129;
$L__BB5_148:
	add.s32 	%r468, %r468, 2;
$L__BB5_149:
	setp.eq.s32 	%p88, %r17, 0;
	@%p88 bra 	$L__BB5_152;
	shl.b32 	%r415, %r468, 10;
	add.s32 	%r416, %r6, %r415;
	ld.shared.u32 	%r157, [%r416+512];
	setp.eq.s32 	%p89, %r157, 0;
	@%p89 bra 	$L__BB5_152;
	shl.b32 	%r418, %r468, 8;
	add.s32 	%r419, %r418, %r384;
	mul.wide.u32 	%rd131, %r419, 8;
	add.s64 	%rd132, %rd2, %rd131;
	cvt.u64.u32 	%rd133, %r157;
	atom.global.add.u64 	%rd134, [%rd132+1024], %rd133;
$L__BB5_152:
	bar.sync 	0;
	add.s64 	%rd135, %rd135, 1;
	setp.ne.s64 	%p90, %rd135, %rd6;
	@%p90 bra 	$L__BB5_2;
$L__BB5_153:
	ret;

}
	// .globl	_ZN3cub18CUB_300001_SM_10006detail10radix_sort33DeviceRadixSortExclusiveSumKernelINS1_5radix10policy_hubIjNS0_8NullTypeEyE10Policy1000EyEEvPT0_
.visible .entry _ZN3cub18CUB_300001_SM_10006detail10radix_sort33DeviceRadixSortExclusiveSumKernelINS1_5radix10policy_hubIjNS0_8NullTypeEyE10Policy1000EyEEvPT0_(
	.param .u64 .ptr .align 1 _ZN3cub18CUB_300001_SM_10006detail10radix_sort33DeviceRadixSortExclusiveSumKernelINS1_5radix10policy_hubIjNS0_8NullTypeEyE10Policy1000EyEEvPT0__param_0
)
{
	.reg .pred 	%p<4>;
	.reg .b32 	%r<28>;
	.reg .b64 	%rd<54>;
	// demoted variable
	.shared .align 16 .b8 _ZZN3cub18CUB_300001_SM_10006detail10radix_sort33DeviceRadixSortExclusiveSumKernelINS1_5radix10policy_hubIjNS0_8NullTypeEyE10Policy1000EyEEvPT0_E12temp_storage[2336];
	ld.param.u64 	%rd5, [_ZN3cub18CUB_300001_SM_10006detail10radix_sort33DeviceRadixSortExclusiveSumKernelINS1_5radix10policy_hubIjNS0_8NullTypeEyE10Policy1000EyEEvPT0__param_0];
	cvta.to.global.u64 	%rd6, %rd5;
	mov.u32 	%r3, %ctaid.x;
	shl.b32 	%r4, %r3, 8;
	mov.u32 	%r1, %tid.x;
	setp.gt.u32 	%p1, %r1, 255;
	add.s32 	%r5, %r4, %r1;
	mul.wide.s32 	%rd7, %r5, 8;
	add.s64 	%rd1, %rd6, %rd7;
	@%p1 bra 	$L__BB6_2;
	ld.global.u64 	%rd53, [%rd1];
$L__BB6_2:
	shr.u32 	%r6, %r1, 3;
	add.s32 	%r7, %r6, %r1;
	shl.b32 	%r8, %r7, 3;
	mov.u32 	%r9, _ZZN3cub18CUB_300001_SM_10006detail10radix_sort33DeviceRadixSortExclusiveSumKernelINS1_5radix10policy_hubIjNS0_8NullTypeEyE10Policy1000EyEEvPT0_E12temp_storage;
	add.s32 	%r10, %r9, %r8;
	add.s32 	%r2, %r10, 16;
	st.shared.u64 	[%r10+16], %rd53;
	bar.sync 	0;
	setp.gt.u32 	%p2, %r1, 31;
	@%p2 bra 	$L__BB6_4;
	mad.lo.s32 	%r27, %r1, 72, %r9;
	ld.shared.u64 	%rd23, [%r27+16];
	ld.shared.u64 	%rd24, [%r27+24];
	ld.shared.u64 	%rd25, [%r27+32];
	ld.shared.u64 	%rd26, [%r27+40];
	ld.shared.u64 	%rd27, [%r27+48];
	ld.shared.u64 	%rd28, [%r27+56];
	ld.shared.u64 	%rd29, [%r27+64];
	ld.shared.u64 	%rd30, [%r27+72];
	add.s64 	%rd31, %rd24, %rd23;
	add.s64 	%rd32, %rd31, %rd25;
	add.s64 	%rd33, %rd32, %rd26;
	add.s64 	%rd34, %rd33, %rd27;
	add.s64 	%rd35, %rd34, %rd28;
	add.s64 	%rd36, %rd35, %rd29;
	add.s64 	%rd10, %rd36, %rd30;
	mov.b32 	%r11, 1;
	mov.b32 	%r24, 0;
	mov.b32 	%r25, -1;
	// begin inline asm
	{  .reg .u64 r0;  .reg .u32 lo;  .reg .u32 hi;  .reg .pred p;  mov.b64 {lo, hi}, %rd10;  shfl.sync.up.b32 lo|p, lo, %r11, %r24, %r25;  shfl.sync.up.b32 hi|p, hi, %r11, %r24, %r25;  mov.b64 r0, {lo, hi};  @p add.u64 r0, r0, %rd10;  mov.u64 %rd8, r0;}
	// end inline asm
	mov.b32 	%r14, 2;
	// begin inline asm
	{  .reg .u64 r0;  .reg .u32 lo;  .reg .u32 hi;  .reg .pred p;  mov.b64 {lo, hi}, %rd8;  shfl.sync.up.b32 lo|p, lo, %r14, %r24, %r25;  shfl.sync.up.b32 hi|p, hi, %r14, %r24, %r25;  mov.b64 r0, {lo, hi};  @p add.u64 r0, r0, %rd8;  mov.u64 %rd11, r0;}
	// end inline asm
	mov.b32 	%r17, 4;
	// begin inline asm
	{  .reg .u64 r0;  .reg .u32 lo;  .reg .u32 hi;  .reg .pred p;  mov.b64 {lo, hi}, %rd11;  shfl.sync.up.b32 lo|p, lo, %r17, %r24, %r25;  shfl.sync.up.b32 hi|p, hi, %r17, %r24, %r25;  mov.b64 r0, {lo, hi};  @p add.u64 r0, r0, %rd11;  mov.u64 %rd14, r0;}
	// end inline asm
	mov.b32 	%r20, 8;
	// begin inline asm
	{  .reg .u64 r0;  .reg .u32 lo;  .reg .u32 hi;  .reg .pred p;  mov.b64 {lo, hi}, %rd14;  shfl.sync.up.b32 lo|p, lo, %r20, %r24, %r25;  shfl.sync.up.b32 hi|p, hi, %r20, %r24, %r25;  mov.b64 r0, {lo, hi};  @p add.u64 r0, r0, %rd14;  mov.u64 %rd17, r0;}
	// end inline asm
	mov.b32 	%r23, 16;
	// begin inline asm
	{  .reg .u64 r0;  .reg .u32 lo;  .reg .u32 hi;  .reg .pred p;  mov.b64 {lo, hi}, %rd17;  shfl.sync.up.b32 lo|p, lo, %r23, %r24, %r25;  shfl.sync.up.b32 hi|p, hi, %r23, %r24, %r25;  mov.b64 r0, {lo, hi};  @p add.u64 r0, r0, %rd17;  mov.u64 %rd20, r0;}
	// end inline asm
	sub.s64 	%rd37, %rd20, %rd10;
	ld.shared.u64 	%rd38, [%r27+16];
	ld.shared.u64 	%rd39, [%r27+24];
	ld.shared.u64 	%rd40, [%r27+32];
	ld.shared.u64 	%rd41, [%r27+40];
	ld.shared.u64 	%rd42, [%r27+48];
	ld.shared.u64 	%rd43, [%r27+56];
	ld.shared.u64 	%rd44, [%r27+64];
	add.s64 	%rd45, %rd38, %rd37;
	add.s64 	%rd46, %rd39, %rd45;
	add.s64 	%rd47, %rd40, %rd46;
	add.s64 	%rd48, %rd41, %rd47;
	add.s64 	%rd49, %rd42, %rd48;
	add.s64 	%rd50, %rd43, %rd49;
	add.s64 	%rd51, %rd44, %rd50;
	st.shared.u64 	[%r27+16], %rd37;
	st.shared.u64 	[%r27+24], %rd45;
	st.shared.u64 	[%r27+32], %rd46;
	st.shared.u64 	[%r27+40], %rd47;
	st.shared.u64 	[%r27+48], %rd48;
	st.shared.u64 	[%r27+56], %rd49;
	st.shared.u64 	[%r27+64], %rd50;
	st.shared.u64 	[%r27+72], %rd51;
$L__BB6_4:
	setp.gt.u32 	%p3, %r1, 255;
	bar.sync 	0;
	@%p3 bra 	$L__BB6_6;
	ld.shared.u64 	%rd52, [%r2];
	st.global.u64 	[%rd1], %rd52;
$L__BB6_6:
	ret;

}
	// .globl	_ZN3cub18CUB_300001_SM_10006detail10radix_sort29DeviceRadixSortOnesweepKernelINS1_5radix10policy_hubIjNS0_8NullTypeEyE10Policy1000ELNS0_9SortOrderE0EjS6_yiiNS1_21identity_decomposer_tEEEvPT5_SC_PT3_PKSD_PT1_PKSH_PT2_PKSL_T4_iiT6_
.visible .entry _ZN3cub18CUB_300001_SM_10006detail10radix_sort29DeviceRadixSortOnesweepKernelINS1_5radix10policy_hubIjNS0_8NullTypeEyE10Policy1000ELNS0_9SortOrderE0EjS6_yiiNS1_21identity_decomposer_tEEEvPT5_SC_PT3_PKSD_PT1_PKSH_PT2_PKSL_T4_iiT6_(
	.param .u64 .ptr .align 1 _ZN3cub18CUB_300001_SM_10006detail10radix_sort29DeviceRadixSortOnesweepKernelINS1_5radix10policy_hubIjNS0_8NullTypeEyE10Policy1000ELNS0_9SortOrderE0EjS6_yiiNS1_21identity_decomposer_tEEEvPT5_SC_PT3_PKSD_PT1_PKSH_PT2_PKSL_T4_iiT6__param_0,
	.param .u64 .ptr .align 1 _ZN3cub18CUB_300001_SM_10006detail10radix_sort29DeviceRadixSortOnesweepKernelINS1_5radix10policy_hubIjNS0_8NullTypeEyE10Policy1000ELNS0_9SortOrderE0EjS6_yiiNS1_21identity_decomposer_tEEEvPT5_SC_PT3_PKSD_PT1_PKSH_PT2_PKSL_T4_iiT6__param_1,
	.param .u64 .ptr .align 1 _ZN3cub18CUB_300001_SM_10006detail10radix_sort29DeviceRadixSortOnesweepKernelINS1_5radix10policy_hubIjNS0_8NullTypeEyE10Policy1000ELNS0_9SortOrderE0EjS6_yiiNS1_21identity_decomposer_tEEEvPT5_SC_PT3_PKSD_PT1_PKSH_PT2_PKSL_T4_iiT6__param_2,
	.param .u64 .ptr .align 1 _ZN3cub18CUB_300001_SM_10006detail10radix_sort29DeviceRadixSortOnesweepKernelINS1_5radix10policy_hubIjNS0_8NullTypeEyE10Policy1000ELNS0_9SortOrderE0EjS6_yiiNS1_21identity_decomposer_tEEEvPT5_SC_PT3_PKSD_PT1_PKSH_PT2_PKSL_T4_iiT6__param_3,
	.param .u64 .ptr .align 1 _ZN3cub18CUB_300001_SM_10006detail10radix_sort29DeviceRadixSortOnesweepKernelINS1_5radix10policy_hubIjNS0_8NullTypeEyE10Policy1000ELNS0_9SortOrderE0EjS6_yiiNS1_21identity_decomposer_tEEEvPT5_SC_PT3_PKSD_PT1_PKSH_PT2_PKSL_T4_iiT6__param_4,
	.param .u64 .ptr .align 1 _ZN3cub18CUB_300001_SM_10006detail10radix_sort29DeviceRadixSortOnesweepKernelINS1_5radix10policy_hubIjNS0_8NullTypeEyE10Policy1000ELNS0_9SortOrderE0EjS6_yiiNS1_21identity_decomposer_tEEEvPT5_SC_PT3_PKSD_PT1_PKSH_PT2_PKSL_T4_iiT6__param_5,
	.param .u64 .ptr .align 1 _ZN3cub18CUB_300001_SM_10006detail10radix_sort29DeviceRadixSortOnesweepKernelINS1_5radix10policy_hubIjNS0_8NullTypeEyE10Policy1000ELNS0_9SortOrderE0EjS6_yiiNS1_21identity_decomposer_tEEEvPT5_SC_PT3_PKSD_PT1_PKSH_PT2_PKSL_T4_iiT6__param_6,
	.param .u64 .ptr .align 1 _ZN3cub18CUB_300001_SM_10006detail10radix_sort29DeviceRadixSortOnesweepKernelINS1_5radix10policy_hubIjNS0_8NullTypeEyE10Policy1000ELNS0_9SortOrderE0EjS6_yiiNS1_21identity_decomposer_tEEEvPT5_SC_PT3_PKSD_PT1_PKSH_PT2_PKSL_T4_iiT6__param_7,
	.param .u32 _ZN3cub18CUB_300001_SM_10006detail10radix_sort29DeviceRadixSortOnesweepKernelINS1_5radix10policy_hubIjNS0_8NullTypeEyE10Policy1000ELNS0_9SortOrderE0EjS6_yiiNS1_21identity_decomposer_tEEEvPT5_SC_PT3_PKSD_PT1_PKSH_PT2_PKSL_T4_iiT6__param_8,
	.param .u32 _ZN3cub18CUB_300001_SM_10006detail10radix_sort29DeviceRadixSortOnesweepKernelINS1_5radix10policy_hubIjNS0_8NullTypeEyE10Policy1000ELNS0_9SortOrderE0EjS6_yiiNS1_21identity_decomposer_tEEEvPT5_SC_PT3_PKSD_PT1_PKSH_PT2_PKSL_T4_iiT6__param_9,
	.param .u32 _ZN3cub18CUB_300001_SM_10006detail10radix_sort29DeviceRadixSortOnesweepKernelINS1_5radix10policy_hubIjNS0_8NullTypeEyE10Policy1000ELNS0_9SortOrderE0EjS6_yiiNS1_21identity_decomposer_tEEEvPT5_SC_PT3_PKSD_PT1_PKSH_PT2_PKSL_T4_iiT6__param_10,
	.param .align 1 .b8 _ZN3cub18CUB_300001_SM_10006detail10radix_sort29DeviceRadixSortOnesweepKernelINS1_5radix10policy_hubIjNS0_8NullTypeEyE10Policy1000ELNS0_9SortOrderE0EjS6_yiiNS1_21identity_decomposer_tEEEvPT5_SC_PT3_PKSD_PT1_PKSH_PT2_PKSL_T4_iiT6__param_11[1]
)
.maxntid 384
{
	.reg .pred 	%p<143>;
	.reg .b32 	%r<1708>;
	.reg .b64 	%rd<242>;
	// demoted variable
	.shared .align 16 .b8 _ZZN3cub18CUB_300001_SM_10006detail10radix_sort29DeviceRadixSortOnesweepKernelINS1_5radix10policy_hubIjNS0_8NullTypeEyE10Policy1000ELNS0_9SortOrderE0EjS6_yiiNS1_21identity_decomposer_tEEEvPT5_SC_PT3_PKSD_PT1_PKSH_PT2_PKSL_T4_iiT6_E1s[31232];
	ld.param.u64 	%rd18, [_ZN3cub18CUB_300001_SM_10006detail10radix_sort29DeviceRadixSortOnesweepKernelINS1_5radix10policy_hubIjNS0_8NullTypeEyE10Policy1000ELNS0_9SortOrderE0EjS6_yiiNS1_21identity_decomposer_tEEEvPT5_SC_PT3_PKSD_PT1_PKSH_PT2_PKSL_T4_iiT6__param_1];
	ld.param.u64 	%rd22, [_ZN3cub18CUB_300001_SM_10006detail10radix_sort29DeviceRadixSortOnesweepKernelINS1_5radix10policy_hubIjNS0_8NullTypeEyE10Policy1000ELNS0_9SortOrderE0EjS6_yiiNS1_21identity_decomposer_tEEEvPT5_SC_PT3_PKSD_PT1_PKSH_PT2_PKSL_T4_iiT6__param_5];
	ld.param.u32 	%r247, [_ZN3cub18CUB_300001_SM_10006detail10radix_sort29DeviceRadixSortOnesweepKernelINS1_5radix10policy_hubIjNS0_8NullTypeEyE10Policy1000ELNS0_9SortOrderE0EjS6_yiiNS1_21identity_decomposer_tEEEvPT5_SC_PT3_PKSD_PT1_PKSH_PT2_PKSL_T4_iiT6__param_10];
	cvta.to.global.u64 	%rd1, %rd22;
	mov.u32 	%r1, %tid.x;
	shr.u32 	%r2, %r1, 5;
	// begin inline asm
	mov.u32 %r248, %laneid;
	// end inline asm
	setp.ne.s32 	%p1, %r1, 0;
	@%p1 bra 	$L__BB7_2;
	cvta.to.global.u64 	%rd23, %rd18;
	atom.global.add.u32 	%r249, [%rd23], 1;
	st.shared.u32 	[_ZZN3cub18CUB_300001_SM_10006detail10radix_sort29DeviceRadixSortOnesweepKernelINS1_5radix10policy_hubIjNS0_8NullTypeEyE10Policy1000ELNS0_9SortOrderE0EjS6_yiiNS1_21identity_decomposer_tEEEvPT5_SC_PT3_PKSD_PT1_PKSH_PT2_PKSL_T4_iiT6_E1s+29184], %r249;
$L__BB7_2:
	ld.param.u32 	%r1582, [_ZN3cub18CUB_300001_SM_10006detail10radix_sort29DeviceRadixSortOnesweepKernelINS1_5radix10policy_hubIjNS0_8NullTypeEyE10Policy1000ELNS0_9SortOrderE0EjS6_yiiNS1_21identity_decomposer_tEEEvPT5_SC_PT3_PKSD_PT1_PKSH_PT2_PKSL_T4_iiT6__param_8];
	bar.sync 	0;
	ld.shared.u32 	%r4, [_ZZN3cub18CUB_300001_SM_10006detail10radix_sort29DeviceRadixSortOnesweepKernelINS1_5radix10policy_hubIjNS0_8NullTypeEyE10Policy1000ELNS0_9SortOrderE0EjS6_yiiNS1_21identity_decomposer_tEEEvPT5_SC_PT3_PKSD_PT1_PKSH_PT2_PKSL_T4_iiT6_E1s+29184];
	mul.lo.s32 	%r250, %r4, 7296;
	add.s32 	%r251, %r250, 7296;
	setp.gt.s32 	%p2, %r251, %r1582;
	cvt.s64.s32 	%rd2, %r250;
	@%p2 bra 	$L__BB7_4;
	and.b32  	%r252, %r1, 31;
	and.b32  	%r253, %r1, 992;
	mul.lo.s32 	%r254, %r253, 19;
	or.b32  	%r255, %r254, %r252;
	cvt.u64.u32 	%rd24, %r255;
	add.s64 	%rd25, %rd24, %rd2;
	shl.b64 	%rd26, %rd25, 2;
	add.s64 	%rd27, %rd1, %rd26;
	ld.global.u32 	%r1653, [%rd27];
	ld.global.u32 	%r1654, [%rd27+128];
	ld.global.u32 	%r1655, [%rd27+256];
	ld.global.u32 	%r1656, [%rd27+384];
	ld.global.u32 	%r1657, [%rd27+512];
	ld.global.u32 	%r1658, [%rd27+640];
	ld.global.u32 	%r1659, [%rd27+768];
	ld.global.u32 	%r1660, [%rd27+896];
	ld.global.u32 	%r1661, [%rd27+1024];
	ld.global.u32 	%r1662, [%rd27+1152];
	ld.global.u32 	%r1663, [%rd27+1280];
	ld.global.u32 	%r1664, [%rd27+1408];
	ld.global.u32 	%r1665, [%rd27+1536];
	ld.global.u32 	%r1666, [%rd27+1664];
	ld.global.u32 	%r1667, [%rd27+1792];
	ld.global.u32 	%r1668, [%rd27+1920];
	ld.global.u32 	%r1669, [%rd27+2048];
	ld.global.u32 	%r1670, [%rd27+2176];
	ld.global.u32 	%r1671, [%rd27+2304];
	bra.uni 	$L__BB7_42;
$L__BB7_4:
	ld.param.u32 	%r1583, [_ZN3cub18CUB_300001_SM_10006detail10radix_sort29DeviceRadixSortOnesweepKernelINS1_5radix10policy_hubIjNS0_8NullTypeEyE10Policy1000ELNS0_9SortOrderE0EjS6_yiiNS1_21identity_decomposer_tEEEvPT5_SC_PT3_PKSD_PT1_PKSH_PT2_PKSL_T4_iiT6__param_8];
	cvt.u32.u64 	%r257, %rd2;
	sub.s32 	%r24, %r1583, %r257;
	and.b32  	%r258, %r1, 31;
	and.b32  	%r259, %r1, 992;
	mul.lo.s32 	%r260, %r259, 19;
	or.b32  	%r25, %r260, %r258;
	setp.ge.s32 	%p3, %r25, %r24;
	cvt.u64.u32 	%rd28, %r25;
	add.s64 	%rd29, %rd28, %rd2;
	shl.b64 	%rd30, %rd29, 2;
	add.s64 	%rd3, %rd1, %rd30;
	mov.b32 	%r1653, -1;
	@%p3 bra 	$L__BB7_6;
	ld.global.u32 	%r1653, [%rd3];
$L__BB7_6:
	add.s32 	%r262, %r25, 32;
	setp.ge.s32 	%p4, %r262, %r24;
	mov.b32 	%r1654, -1;
	@%p4 bra 	$L__BB7_8;
	ld.global.u32 	%r1654, [%rd3+128];
$L__BB7_8:
	add.s32 	%r264, %r25, 64;
	setp.ge.s32 	%p5, %r264, %r24;
	mov.b32 	%r1655, -1;
	@%p5 bra 	$L__BB7_10;
	ld.global.u32 	%r1655, [%rd3+256];
$L__BB7_10:
	add.s32 	%r266, %r25, 96;
	setp.ge.s32 	%p6, %r266, %r24;
	mov.b32 	%r1656, -1;
	@%p6 bra 	$L__BB7_12;
	ld.global.u32 	%r1656, [%rd3+384];
$L__BB7_12:
	add.s32 	%r268, %r25, 128;
	setp.ge.s32 	%p7, %r268, %r24;
	mov.b32 	%r1657, -1;
	@%p7 bra 	$L__BB7_14;
	ld.global.u32 	%r1657, [%rd3+512];
$L__BB7_14:
	add.s32 	%r270, %r25, 160;
	setp.ge.s32 	%p8, %r270, %r24;
	mov.b32 	%r1658, -1;
	@%p8 bra 	$L__BB7_16;
	ld.global.u32 	%r1658, [%rd3+640];
$L__BB7_16:
	add.s32 	%r272, %r25, 192;
	setp.ge.s32 	%p9, %r272, %r24;
	mov.b32 	%r1659, -1;
	@%p9 bra 	$L__BB7_18;
	ld.global.u32 	%r1659, [%rd3+768];
$L__BB7_18:
	add.s32 	%r274, %r25, 224;
	setp.ge.s32 	%p10, %r274, %r24;
	mov.b32 	%r1660, -1;
	@%p10 bra 	$L__BB7_20;
	ld.global.u32 	%r1660, [%rd3+896];
$L__BB7_20:
	add.s32 	%r276, %r25, 256;
	setp.ge.s32 	%p11, %r276, %r24;
	mov.b32 	%r1661, -1;
	@%p11 bra 	$L__BB7_22;
	ld.global.u32 	%r1661, [%rd3+1024];
$L__BB7_22:
	add.s32 	%r278, %r25, 288;
	setp.ge.s32 	%p12, %r278, %r24;
	mov.b32 	%r1662, -1;
	@%p12 bra 	$L__BB7_24;
	ld.global.u32 	%r1662, [%rd3+1152];
$L__BB7_24:
	add.s32 	%r280, %r25, 320;
	setp.ge.s32 	%p13, %r280, %r24;
	mov.b32 	%r1663, -1;
	@%p13 bra 	$L__BB7_26;
	ld.global.u32 	%r1663, [%rd3+1280];
$L__BB7_26:
	add.s32 	%r282, %r25, 352;
	setp.ge.s32 	%p14, %r282, %r24;
	mov.b32 	%r1664, -1;
	@%p14 bra 	$L__BB7_28;
	ld.global.u32 	%r1664, [%rd3+1408];
$L__BB7_28:
	add.s32 	%r284, %r25, 384;
	setp.ge.s32 	%p15, %r284, %r24;
	mov.b32 	%r1665, -1;
	@%p15 bra 	$L__BB7_30;
	ld.global.u32 	%r1665, [%rd3+1536];
$L__BB7_30:
	add.s32 	%r286, %r25, 416;
	setp.ge.s32 	%p16, %r286, %r24;
	mov.b32 	%r1666, -1;
	@%p16 bra 	$L__BB7_32;
	ld.global.u32 	%r1666, [%rd3+1664];
$L__BB7_32:
	add.s32 	%r288, %r25, 448;
	setp.ge.s32 	%p17, %r288, %r24;
	mov.b32 	%r1667, -1;
	@%p17 bra 	$L__BB7_34;
	ld.global.u32 	%r1667, [%rd3+1792];
$L__BB7_34:
	add.s32 	%r290, %r25, 480;
	setp.ge.s32 	%p18, %r290, %r24;
	mov.b32 	%r1668, -1;
	@%p18 bra 	$L__BB7_36;
	ld.global.u32 	%r1668, [%rd3+1920];
$L__BB7_36:
	add.s32 	%r292, %r25, 512;
	setp.ge.s32 	%p19, %r292, %r24;
	mov.b32 	%r1669, -1;
	@%p19 bra 	$L__BB7_38;
	ld.global.u32 	%r1669, [%rd3+2048];
$L__BB7_38:
	add.s32 	%r294, %r25, 544;
	setp.ge.s32 	%p20, %r294, %r24;
	mov.b32 	%r1670, -1;
	@%p20 bra 	$L__BB7_40;
	ld.global.u32 	%r1670, [%rd3+2176];
$L__BB7_40:
	add.s32 	%r296, %r25, 576;
	setp.ge.s32 	%p21, %r296, %r24;
	mov.b32 	%r1671, -1;
	@%p21 bra 	$L__BB7_42;
	ld.global.u32 	%r1671, [%rd3+2304];
$L__BB7_42:
	mov.b32 	%r297, -1;
	shl.b32 	%r298, %r297, %r247;
	not.b32 	%r82, %r298;
	shl.b32 	%r299, %r2, 10;
	mov.u32 	%r300, _ZZN3cub18CUB_300001_SM_10006detail10radix_sort29DeviceRadixSortOnesweepKernelINS1_5radix10policy_hubIjNS0_8NullTypeEyE10Policy1000ELNS0_9SortOrderE0EjS6_yiiNS1_21identity_decomposer_tEEEvPT5_SC_PT3_PKSD_PT1_PKSH_PT2_PKSL_T4_iiT6_E1s;
	add.s32 	%r83, %r300, %r299;
	setp.gt.s32 	%p22, %r248, 255;
	@%p22 bra 	$L__BB7_55;
	max.s32 	%r301, %r248, 224;
	sub.s32 	%r302, %r301, %r248;
	add.s32 	%r303, %r302, 31;
	shr.u32 	%r304, %r303, 5;
	add.s32 	%r84, %r304, 1;
	and.b32  	%r85, %r84, 15;
	setp.lt.u32 	%p23, %r303, 480;
	mov.u32 	%r1675, %r248;
	@%p23 bra 	$L__BB7_46;
	and.b32  	%r305, %r84, 268435440;
	neg.s32 	%r1673, %r305;
	shl.b32 	%r307, %r248, 2;
	add.s32 	%r308, %r299, %r307;
	add.s32 	%r310, %r308, %r300;
	add.s32 	%r1672, %r310, 1024;
	mov.u32 	%r1675, %r248;
$L__BB7_45:
	.pragma "nounroll";
	mov.b32 	%r311, 0;
	st.shared.u32 	[%r1672+-1024], %r311;
	st.shared.u32 	[%r1672+-896], %r311;
	st.shared.u32 	[%r1672+-768], %r311;
	st.shared.u32 	[%r1672+-640], %r311;
	st.shared.u32 	[%r1672+-512], %r311;
	st.shared.u32 	[%r1672+-384], %r311;
	st.shared.u32 	[%r1672+-256], %r311;
	st.shared.u32 	[%r1672+-128], %r311;
	st.shared.u32 	[%r1672], %r311;
	st.shared.u32 	[%r1672+128], %r311;
	st.shared.u32 	[%r1672+256], %r311;
	st.shared.u32 	[%r1672+384], %r311;
	st.shared.u32 	[%r1672+512], %r311;
	st.shared.u32 	[%r1672+640], %r311;
	st.shared.u32 	[%r1672+768], %r311;
	st.shared.u32 	[%r1672+896], %r311;
	add.s32 	%r1675, %r1675, 512;
	add.s32 	%r1673, %r1673, 16;
	add.s32 	%r1672, %r1672, 2048;
	setp.ne.s32 	%p24, %r1673, 0;
	@%p24 bra 	$L__BB7_45;
$L__BB7_46:
	setp.eq.s32 	%p25, %r85, 0;
	@%p25 bra 	$L__BB7_55;
	and.b32  	%r95, %r84, 7;
	setp.lt.u32 	%p26, %r85, 8;
	@%p26 bra 	$L__BB7_49;
	shl.b32 	%r312, %r1675, 2;
	add.s32 	%r313, %r83, %r312;
	mov.b32 	%r314, 0;
	st.shared.u32 	[%r313], %r314;
	st.shared.u32 	[%r313+128], %r314;
	st.shared.u32 	[%r313+256], %r314;
	st.shared.u32 	[%r313+384], %r314;
	st.shared.u32 	[%r313+512], %r314;
	st.shared.u32 	[%r313+640], %r314;
	st.shared.u32 	[%r313+768], %r314;
	st.shared.u32 	[%r313+896], %r314;
	add.s32 	%r1675, %r1675, 256;
$L__BB7_49:
	setp.eq.s32 	%p27, %r95, 0;
	@%p27 bra 	$L__BB7_55;
	and.b32  	%r98, %r84, 3;
	setp.lt.u32 	%p28, %r95, 4;
	@%p28 bra 	$L__BB7_52;
	shl.b32 	%r315, %r1675, 2;
	add.s32 	%r316, %r83, %r315;
	mov.b32 	%r317, 0;
	st.shared.u32 	[%r316], %r317;
	st.shared.u32 	[%r316+128], %r317;
	st.shared.u32 	[%r316+256], %r317;
	st.shared.u32 	[%r316+384], %r317;
	add.s32 	%r1675, %r1675, 128;
$L__BB7_52:
	setp.eq.s32 	%p29, %r98, 0;
	@%p29 bra 	$L__BB7_55;
	shl.b32 	%r319, %r1675, 2;
	add.s32 	%r320, %r299, %r319;
	add.s32 	%r1679, %r300, %r320;
	neg.s32 	%r1678, %r98;
$L__BB7_54:
	.pragma "nounroll";
	mov.b32 	%r322, 0;
	st.shared.u32 	[%r1679], %r322;
	add.s32 	%r1679, %r1679, 128;
	add.s32 	%r1678, %r1678, 1;
	setp.ne.s32 	%p30, %r1678, 0;
	@%p30 bra 	$L__BB7_54;
$L__BB7_55:
	ld.param.u32 	%r1590, [_ZN3cub18CUB_300001_SM_10006detail10radix_sort29DeviceRadixSortOnesweepKernelINS1_5radix10policy_hubIjNS0_8NullTypeEyE10Policy1000ELNS0_9SortOrderE0EjS6_yiiNS1_21identity_decomposer_tEEEvPT5_SC_PT3_PKSD_PT1_PKSH_PT2_PKSL_T4_iiT6__param_9];
	bar.warp.sync 	-1;
	shr.u32 	%r324, %r1653, %r1590;
	and.b32  	%r107, %r324, %r82;
	shl.b32 	%r325, %r1, 5;
	and.b32  	%r326, %r325, 31744;
	mov.u32 	%r327, _ZZN3cub18CUB_300001_SM_10006detail10radix_sort29DeviceRadixSortOnesweepKernelINS1_5radix10policy_hubIjNS0_8NullTypeEyE10Policy1000ELNS0_9SortOrderE0EjS6_yiiNS1_21identity_decomposer_tEEEvPT5_SC_PT3_PKSD_PT1_PKSH_PT2_PKSL_T4_iiT6_E1s;
	add.s32 	%r328, %r327, %r326;
	shl.b32 	%r329, %r107, 2;
	add.s32 	%r108, %r328, %r329;
	atom.shared.add.u32 	%r330, [%r108], 1;
	shr.u32 	%r331, %r1654, %r1590;
	and.b32  	%r332, %r331, %r82;
	shl.b32 	%r333, %r332, 2;
	add.s32 	%r109, %r328, %r333;
	atom.shared.add.u32 	%r334, [%r109], 1;
	shr.u32 	%r335, %r1655, %r1590;
	and.b32  	%r336, %r335, %r82;
	shl.b32 	%r337, %r336, 2;
	add.s32 	%r110, %r328, %r337;
	atom.shared.add.u32 	%r338, [%r110], 1;
	shr.u32 	%r339, %r1656, %r1590;
	and.b32  	%r340, %r339, %r82;
	shl.b32 	%r341, %r340, 2;
	add.s32 	%r111, %r328, %r341;
	atom.shared.add.u32 	%r342, [%r111], 1;
	shr.u32 	%r343, %r1657, %r1590;
	and.b32  	%r344, %r343, %r82;
	shl.b32 	%r345, %r344, 2;
	add.s32 	%r112, %r328, %r345;
	atom.shared.add.u32 	%r346, [%r112], 1;
	shr.u32 	%r347, %r1658, %r1590;
	and.b32  	%r348, %r347, %r82;
	shl.b32 	%r349, %r348, 2;
	add.s32 	%r113, %r328, %r349;
	atom.shared.add.u32 	%r350, [%r113], 1;
	shr.u32 	%r351, %r1659, %r1590;
	and.b32  	%r352, %r351, %r82;
	shl.b32 	%r353, %r352, 2;
	add.s32 	%r114, %r328, %r353;
	atom.shared.add.u32 	%r354, [%r114], 1;
	shr.u32 	%r355, %r1660, %r1590;
	and.b32  	%r356, %r355, %r82;
	shl.b32 	%r357, %r356, 2;
	add.s32 	%r358, %r328, %r357;
	atom.shared.add.u32 	%r359, [%r358], 1;
	shr.u32 	%r360, %r1661, %r1590;
	and.b32  	%r361, %r360, %r82;
	shl.b32 	%r362, %r361, 2;
	add.s32 	%r363, %r328, %r362;
	atom.shared.add.u32 	%r364, [%r363], 1;
	shr.u32 	%r365, %r1662, %r1590;
	and.b32  	%r366, %r365, %r82;
	shl.b32 	%r367, %r366, 2;
	add.s32 	%r115, %r328, %r367;
	atom.shared.add.u32 	%r368, [%r115], 1;
	shr.u32 	%r369, %r1663, %r1590;
	and.b32  	%r370, %r369, %r82;
	shl.b32 	%r371, %r370, 2;
	add.s32 	%r116, %r328, %r371;
	atom.shared.add.u32 	%r372, [%r116], 1;
	shr.u32 	%r373, %r1664, %r1590;
	and.b32  	%r374, %r373, %r82;
	shl.b32 	%r375, %r374, 2;
	add.s32 	%r117, %r328, %r375;
	atom.shared.add.u32 	%r376, [%r117], 1;
	shr.u32 	%r377, %r1665, %r1590;
	and.b32  	%r378, %r377, %r82;
	shl.b32 	%r379, %r378, 2;
	add.s32 	%r118, %r328, %r379;
	atom.shared.add.u32 	%r380, [%r118], 1;
	shr.u32 	%r381, %r1666, %r1590;
	and.b32  	%r382, %r381, %r82;
	shl.b32 	%r383, %r382, 2;
	add.s32 	%r119, %r328, %r383;
	atom.shared.add.u32 	%r384, [%r119], 1;
	shr.u32 	%r385, %r1667, %r1590;
	and.b32  	%r386, %r385, %r82;
	shl.b32 	%r387, %r386, 2;
	add.s32 	%r120, %r328, %r387;
	atom.shared.add.u32 	%r388, [%r120], 1;
	shr.u32 	%r389, %r1668, %r1590;
	and.b32  	%r390, %r389, %r82;
	shl.b32 	%r391, %r390, 2;
	add.s32 	%r392, %r328, %r391;
	atom.shared.add.u32 	%r393, [%r392], 1;
	shr.u32 	%r394, %r1669, %r1590;
	and.b32  	%r395, %r394, %r82;
	shl.b32 	%r396, %r395, 2;
	add.s32 	%r397, %r328, %r396;
	atom.shared.add.u32 	%r398, [%r397], 1;
	shr.u32 	%r399, %r1670, %r1590;
	and.b32  	%r400, %r399, %r82;
	shl.b32 	%r401, %r400, 2;
	add.s32 	%r402, %r328, %r401;
	atom.shared.add.u32 	%r403, [%r402], 1;
	shr.u32 	%r404, %r1671, %r1590;
	and.b32  	%r405, %r404, %r82;
	shl.b32 	%r406, %r405, 2;
	add.s32 	%r407, %r328, %r406;
	atom.shared.add.u32 	%r408, [%r407], 1;
	bar.sync 	0;
	setp.gt.u32 	%p31, %r1, 255;
	shl.b32 	%r409, %r1, 2;
	add.s32 	%r121, %r327, %r409;
	mov.b32 	%r1680, 0;
	@%p31 bra 	$L__BB7_57;
	ld.shared.u32 	%r410, [%r121];
	mov.b32 	%r411, 0;
	st.shared.u32 	[%r121], %r411;
	ld.shared.u32 	%r412, [%r121+1024];
	st.shared.u32 	[%r121+1024], %r410;
	add.s32 	%r413, %r412, %r410;
	ld.shared.u32 	%r414, [%r121+2048];
	st.shared.u32 	[%r121+2048], %r413;
	add.s32 	%r415, %r414, %r413;
	ld.shared.u32 	%r416, [%r121+3072];
	st.shared.u32 	[%r121+3072], %r415;
	add.s32 	%r417, %r416, %r415;
	ld.shared.u32 	%r418, [%r121+4096];
	st.shared.u32 	[%r121+4096], %r417;
	add.s32 	%r419, %r418, %r417;
	ld.shared.u32 	%r420, [%r121+5120];
	st.shared.u32 	[%r121+5120], %r419;
	add.s32 	%r421, %r420, %r419;
	ld.shared.u32 	%r422, [%r121+6144];
	st.shared.u32 	[%r121+6144], %r421;
	add.s32 	%r423, %r422, %r421;
	ld.shared.u32 	%r424, [%r121+7168];
	st.shared.u32 	[%r121+7168], %r423;
	add.s32 	%r425, %r424, %r423;
	ld.shared.u32 	%r426, [%r121+8192];
	st.shared.u32 	[%r121+8192], %r425;
	add.s32 	%r427, %r426, %r425;
	ld.shared.u32 	%r428, [%r121+9216];
	st.shared.u32 	[%r121+9216], %r427;
	add.s32 	%r429, %r428, %r427;
	ld.shared.u32 	%r430, [%r121+10240];
	st.shared.u32 	[%r121+10240], %r429;
	add.s32 	%r431, %r430, %r429;
	ld.shared.u32 	%r432, [%r121+11264];
	st.shared.u32 	[%r121+11264], %r431;
	add.s32 	%r1680, %r432, %r431;
$L__BB7_57:
	ld.param.u64 	%rd230, [_ZN3cub18CUB_300001_SM_10006detail10radix_sort29DeviceRadixSortOnesweepKernelINS1_5radix10policy_hubIjNS0_8NullTypeEyE10Policy1000ELNS0_9SortOrderE0EjS6_yiiNS1_21identity_decomposer_tEEEvPT5_SC_PT3_PKSD_PT1_PKSH_PT2_PKSL_T4_iiT6__param_0];
	cvta.to.global.u64 	%rd4, %rd230;
	setp.gt.u32 	%p32, %r1, 255;
	@%p32 bra 	$L__BB7_59;
	or.b32  	%r433, %r1680, 1073741824;
	shl.b32 	%r434, %r4, 8;
	add.s32 	%r435, %r434, %r1;
	mul.wide.s32 	%rd31, %r435, 4;
	add.s64 	%rd32, %rd4, %rd31;
	st.volatile.global.u32 	[%rd32], %r433;
$L__BB7_59:
	ld.param.u64 	%rd239, [_ZN3cub18CUB_300001_SM_10006detail10radix_sort29DeviceRadixSortOnesweepKernelINS1_5radix10policy_hubIjNS0_8NullTypeEyE10Policy1000ELNS0_9SortOrderE0EjS6_yiiNS1_21identity_decomposer_tEEEvPT5_SC_PT3_PKSD_PT1_PKSH_PT2_PKSL_T4_iiT6__param_4];
	cvta.to.global.u64 	%rd5, %rd239;
	setp.lt.u32 	%p33, %r1, 256;
	setp.eq.s32 	%p34, %r1680, 7296;
	and.pred  	%p35, %p33, %p34;
	selp.u32 	%r436, 1, 0, %p35;
	{ 
	.reg .pred 	%p1; 
	.reg .pred 	%p2; 
	setp.ne.u32 	%p1, %r436, 0; 
	bar.red.or.pred 	%p2, 0, %p1; 
	selp.u32 	%r437, 1, 0, %p2; 
	}
	setp.eq.s32 	%p36, %r437, 0;
	cvt.u64.u32 	%rd6, %r1;
	@%p36 bra 	$L__BB7_111;
	shl.b32 	%r438, %r1, 3;
	add.s32 	%r440, %r327, %r438;
	add.s32 	%r124, %r440, 29184;
	@%p32 bra 	$L__BB7_68;
	ld.param.u64 	%rd237, [_ZN3cub18CUB_300001_SM_10006detail10radix_sort29DeviceRadixSortOnesweepKernelINS1_5radix10policy_hubIjNS0_8NullTypeEyE10Policy1000ELNS0_9SortOrderE0EjS6_yiiNS1_21identity_decomposer_tEEEvPT5_SC_PT3_PKSD_PT1_PKSH_PT2_PKSL_T4_iiT6__param_3];
	cvta.to.global.u64 	%rd33, %rd237;
	shl.b64 	%rd34, %rd6, 3;
	add.s64 	%rd35, %rd33, %rd34;
	ld.global.u64 	%rd36, [%rd35];
	setp.gt.u32 	%p38, %r1, %r107;
	selp.b64 	%rd37, 7296, 0, %p38;
	sub.s64 	%rd240, %rd36, %rd37;
	st.shared.u64 	[%r124], %rd240;
	setp.lt.s32 	%p39, %r4, 1;
	mov.u32 	%r1684, %r1680;
	@%p39 bra 	$L__BB7_67;
	mov.b32 	%r1682, -1;
	mov.u32 	%r1681, %r4;
	mov.u32 	%r1684, %r1680;
$L__BB7_63:
	add.s32 	%r128, %r1681, -1;
$L__BB7_64:
	membar.cta;
	shl.b32 	%r442, %r128, 8;
	add.s32 	%r443, %r442, %r1;
	mul.wide.s32 	%rd38, %r443, 4;
	add.s64 	%rd39, %rd4, %rd38;
	ld.volatile.global.u32 	%r129, [%rd39];
	setp.eq.s32 	%p40, %r129, 0;
	@%p40 bra 	$L__BB7_64;
	and.b32  	%r444, %r129, 1073741823;
	add.s32 	%r1684, %r444, %r1684;
	setp.gt.s32 	%p41, %r129, -1;
	vote.sync.ballot.b32 	%r1682, %p41, %r1682;
	setp.gt.u32 	%p43, %r1681, 1;
	and.pred  	%p44, %p41, %p43;
	mov.u32 	%r1681, %r128;
	@%p44 bra 	$L__BB7_63;
	ld.shared.u64 	%rd240, [%r124];
$L__BB7_67:
	or.b32  	%r445, %r1684, -2147483648;
	shl.b32 	%r446, %r4, 8;
	add.s32 	%r447, %r446, %r1;
	mul.wide.s32 	%rd40, %r447, 4;
	add.s64 	%rd41, %rd4, %rd40;
	st.volatile.global.u32 	[%rd41], %r445;
	sub.s32 	%r448, %r1684, %r1680;
	cvt.s64.s32 	%rd42, %r448;
	add.s64 	%rd43, %rd240, %rd42;
	st.shared.u64 	[%r124], %rd43;
$L__BB7_68:
	ld.param.u32 	%r1584, [_ZN3cub18CUB_300001_SM_10006detail10radix_sort29DeviceRadixSortOnesweepKernelINS1_5radix10policy_hubIjNS0_8NullTypeEyE10Policy1000ELNS0_9SortOrderE0EjS6_yiiNS1_21identity_decomposer_tEEEvPT5_SC_PT3_PKSD_PT1_PKSH_PT2_PKSL_T4_iiT6__param_8];
	ld.param.u64 	%rd233, [_ZN3cub18CUB_300001_SM_10006detail10radix_sort29DeviceRadixSortOnesweepKernelINS1_5radix10policy_hubIjNS0_8NullTypeEyE10Policy1000ELNS0_9SortOrderE0EjS6_yiiNS1_21identity_decomposer_tEEEvPT5_SC_PT3_PKSD_PT1_PKSH_PT2_PKSL_T4_iiT6__param_2];
	mad.lo.s32 	%r133, %r4, 7296, 7296;
	setp.lt.s32 	%p46, %r133, %r1584;
	setp.eq.s64 	%p47, %rd233, 0;
	or.pred  	%p48, %p47, %p46;
	or.pred  	%p49, %p32, %p48;
	@%p49 bra 	$L__BB7_70;
	ld.param.u64 	%rd234, [_ZN3cub18CUB_300001_SM_10006detail10radix_sort29DeviceRadixSortOnesweepKernelINS1_5radix10policy_hubIjNS0_8NullTypeEyE10Policy1000ELNS0_9SortOrderE0EjS6_yiiNS1_21identity_decomposer_tEEEvPT5_SC_PT3_PKSD_PT1_PKSH_PT2_PKSL_T4_iiT6__param_2];
	ld.shared.u64 	%rd44, [%r124];
	setp.gt.u32 	%p50, %r1, %r107;
	selp.b64 	%rd45, 7296, 0, %p50;
	cvt.s64.s32 	%rd46, %r1680;
	add.s64 	%rd47, %rd45, %rd46;
	add.s64 	%rd48, %rd47, %rd44;
	cvta.to.global.u64 	%rd49, %rd234;
	shl.b64 	%rd50, %rd6, 3;
	add.s64 	%rd51, %rd49, %rd50;
	st.global.u64 	[%rd51], %rd48;
$L__BB7_70:
	ld.param.u32 	%r1585, [_ZN3cub18CUB_300001_SM_10006detail10radix_sort29DeviceRadixSortOnesweepKernelINS1_5radix10policy_hubIjNS0_8NullTypeEyE10Policy1000ELNS0_9SortOrderE0EjS6_yiiNS1_21identity_decomposer_tEEEvPT5_SC_PT3_PKSD_PT1_PKSH_PT2_PKSL_T4_iiT6__param_8];
	setp.gt.s32 	%p51, %r133, %r1585;
	bar.sync 	0;
	shl.b32 	%r449, %r107, 3;
	add.s32 	%r451, %r327, %r449;
	ld.shared.u64 	%rd10, [%r451+29184];
	@%p51 bra 	$L__BB7_72;
	and.b32  	%r452, %r1, 31;
	and.b32  	%r453, %r1, 992;
	mul.lo.s32 	%r454, %r453, 19;
	or.b32  	%r455, %r454, %r452;
	cvt.u64.u32 	%rd52, %r455;
	add.s64 	%rd53, %rd10, %rd52;
	shl.b64 	%rd54, %rd53, 2;
	add.s64 	%rd55, %rd5, %rd54;
	st.global.u32 	[%rd55], %r1653;
	st.global.u32 	[%rd55+128], %r1654;
	st.global.u32 	[%rd55+256], %r1655;
	st.global.u32 	[%rd55+384], %r1656;
	st.global.u32 	[%rd55+512], %r1657;
	st.global.u32 	[%rd55+640], %r1658;
	st.global.u32 	[%rd55+768], %r1659;
	st.global.u32 	[%rd55+896], %r1660;
	st.global.u32 	[%rd55+1024], %r1661;
	st.global.u32 	[%rd55+1152], %r1662;
	st.global.u32 	[%rd55+1280], %r1663;
	st.global.u32 	[%rd55+1408], %r1664;
	st.global.u32 	[%rd55+1536], %r1665;
	st.global.u32 	[%rd55+1664], %r1666;
	st.global.u32 	[%rd55+1792], %r1667;
	st.global.u32 	[%rd55+1920], %r1668;
	st.global.u32 	[%rd55+2048], %r1669;
	st.global.u32 	[%rd55+2176], %r1670;
	st.global.u32 	[%rd55+2304], %r1671;
	bra.uni 	$L__BB7_110;
$L__BB7_72:
	ld.param.u32 	%r1586, [_ZN3cub18CUB_300001_SM_10006detail10radix_sort29DeviceRadixSortOnesweepKernelINS1_5radix10policy_hubIjNS0_8NullTypeEyE10Policy1000ELNS0_9SortOrderE0EjS6_yiiNS1_21identity_decomposer_tEEEvPT5_SC_PT3_PKSD_PT1_PKSH_PT2_PKSL_T4_iiT6__param_8];
	mad.lo.s32 	%r134, %r4, -7296, %r1586;
	and.b32  	%r456, %r1, 31;
	and.b32  	%r457, %r1, 992;
	mul.lo.s32 	%r458, %r457, 19;
	or.b32  	%r135, %r458, %r456;
	setp.ge.s32 	%p52, %r135, %r134;
	cvt.u64.u32 	%rd56, %r135;
	add.s64 	%rd57, %rd10, %rd56;
	shl.b64 	%rd58, %rd57, 2;
	add.s64 	%rd11, %rd5, %rd58;
	@%p52 bra 	$L__BB7_74;
	st.global.u32 	[%rd11], %r1653;
$L__BB7_74:
	add.s32 	%r459, %r135, 32;
	setp.ge.s32 	%p53, %r459, %r134;
	@%p53 bra 	$L__BB7_76;
	st.global.u32 	[%rd11+128], %r1654;
$L__BB7_76:
	add.s32 	%r460, %r135, 64;
	setp.ge.s32 	%p54, %r460, %r134;
	@%p54 bra 	$L__BB7_78;
	st.global.u32 	[%rd11+256], %r1655;
$L__BB7_78:
	add.s32 	%r461, %r135, 96;
	setp.ge.s32 	%p55, %r461, %r134;
	@%p55 bra 	$L__BB7_80;
	st.global.u32 	[%rd11+384], %r1656;
$L__BB7_80:
	add.s32 	%r462, %r135, 128;
	setp.ge.s32 	%p56, %r462, %r134;
	@%p56 bra 	$L__BB7_82;
	st.global.u32 	[%rd11+512], %r1657;
$L__BB7_82:
	add.s32 	%r463, %r135, 160;
	setp.ge.s32 	%p57, %r463, %r134;
	@%p57 bra 	$L__BB7_84;
	st.global.u32 	[%rd11+640], %r1658;
$L__BB7_84:
	add.s32 	%r464, %r135, 192;
	setp.ge.s32 	%p58, %r464, %r134;
	@%p58 bra 	$L__BB7_86;
	st.global.u32 	[%rd11+768], %r1659;
$L__BB7_86:
	add.s32 	%r465, %r135, 224;
	setp.ge.s32 	%p59, %r465, %r134;
	@%p59 bra 	$L__BB7_88;
	st.global.u32 	[%rd11+896], %r1660;
$L__BB7_88:
	add.s32 	%r466, %r135, 256;
	setp.ge.s32 	%p60, %r466, %r134;
	@%p60 bra 	$L__BB7_90;
	st.global.u32 	[%rd11+1024], %r1661;
$L__BB7_90:
	add.s32 	%r467, %r135, 288;
	setp.ge.s32 	%p61, %r467, %r134;
	@%p61 bra 	$L__BB7_92;
	st.global.u32 	[%rd11+1152], %r1662;
$L__BB7_92:
	add.s32 	%r468, %r135, 320;
	setp.ge.s32 	%p62, %r468, %r134;
	@%p62 bra 	$L__BB7_94;
	st.global.u32 	[%rd11+1280], %r1663;
$L__BB7_94:
	add.s32 	%r469, %r135, 352;
	setp.ge.s32 	%p63, %r469, %r134;
	@%p63 bra 	$L__BB7_96;
	st.global.u32 	[%rd11+1408], %r1664;
$L__BB7_96:
	add.s32 	%r470, %r135, 384;
	setp.ge.s32 	%p64, %r470, %r134;
	@%p64 bra 	$L__BB7_98;
	st.global.u32 	[%rd11+1536], %r1665;
$L__BB7_98:
	add.s32 	%r471, %r135, 416;
	setp.ge.s32 	%p65, %r471, %r134;
	@%p65 bra 	$L__BB7_100;
	st.global.u32 	[%rd11+1664], %r1666;
$L__BB7_100:
	add.s32 	%r472, %r135, 448;
	setp.ge.s32 	%p66, %r472, %r134;
	@%p66 bra 	$L__BB7_102;
	st.global.u32 	[%rd11+1792], %r1667;
$L__BB7_102:
	add.s32 	%r473, %r135, 480;
	setp.ge.s32 	%p67, %r473, %r134;
	@%p67 bra 	$L__BB7_104;
	st.global.u32 	[%rd11+1920], %r1668;
$L__BB7_104:
	add.s32 	%r474, %r135, 512;
	setp.ge.s32 	%p68, %r474, %r134;
	@%p68 bra 	$L__BB7_106;
	st.global.u32 	[%rd11+2048], %r1669;
$L__BB7_106:
	add.s32 	%r475, %r135, 544;
	setp.ge.s32 	%p69, %r475, %r134;
	@%p69 bra 	$L__BB7_108;
	st.global.u32 	[%rd11+2176], %r1670;
$L__BB7_108:
	add.s32 	%r476, %r135, 576;
	setp.ge.s32 	%p70, %r476, %r134;
	@%p70 bra 	$L__BB7_110;
	st.global.u32 	[%rd11+2304], %r1671;
$L__BB7_110:
	// begin inline asm
	exit;
	// end inline asm
$L__BB7_111:
	mul.hi.u32 	%r477, %r1, 357913942;
	add.s32 	%r478, %r477, %r1;
	shl.b32 	%r479, %r478, 2;
	add.s32 	%r481, %r327, %r479;
	add.s32 	%r136, %r481, 13328;
	st.shared.u32 	[%r481+13328], %r1680;
	bar.sync 	0;
	setp.gt.u32 	%p71, %r1, 31;
	@%p71 bra 	$L__BB7_113;
	mov.u32 	%r512, _ZZN3cub18CUB_300001_SM_10006detail10radix_sort29DeviceRadixSortOnesweepKernelINS1_5radix10policy_hubIjNS0_8NullTypeEyE10Policy1000ELNS0_9SortOrderE0EjS6_yiiNS1_21identity_decomposer_tEEEvPT5_SC_PT3_PKSD_PT1_PKSH_PT2_PKSL_T4_iiT6_E1s;
	mad.lo.s32 	%r513, %r1, 52, %r512;
	ld.shared.u32 	%r514, [%r513+13328];
	ld.shared.u32 	%r515, [%r513+13332];
	ld.shared.u32 	%r516, [%r513+13336];
	ld.shared.u32 	%r517, [%r513+13340];
	ld.shared.u32 	%r518, [%r513+13344];
	ld.shared.u32 	%r519, [%r513+13348];
	ld.shared.u32 	%r520, [%r513+13352];
	ld.shared.u32 	%r521, [%r513+13356];
	ld.shared.u32 	%r522, [%r513+13360];
	ld.shared.u32 	%r523, [%r513+13364];
	ld.shared.u32 	%r524, [%r513+13368];
	ld.shared.u32 	%r525, [%r513+13372];
	add.s32 	%r526, %r515, %r514;
	add.s32 	%r527, %r526, %r516;
	add.s32 	%r528, %r527, %r517;
	add.s32 	%r529, %r528, %r518;
	add.s32 	%r530, %r529, %r519;
	add.s32 	%r531, %r530, %r520;
	add.s32 	%r532, %r531, %r521;
	add.s32 	%r533, %r532, %r522;
	add.s32 	%r534, %r533, %r523;
	add.s32 	%r535, %r534, %r524;
	add.s32 	%r486, %r535, %r525;
	mov.b32 	%r484, 1;
	mov.b32 	%r509, 0;
	mov.b32 	%r511, -1;
	// begin inline asm
	{  .reg .s32 r0;  .reg .pred p;  shfl.sync.up.b32 r0|p, %r486, %r484, %r509, %r511;  @p add.s32 r0, r0, %r486;  mov.s32 %r482, r0;}
	// end inline asm
	mov.b32 	%r490, 2;
	// begin inline asm
	{  .reg .s32 r0;  .reg .pred p;  shfl.sync.up.b32 r0|p, %r482, %r490, %r509, %r511;  @p add.s32 r0, r0, %r482;  mov.s32 %r488, r0;}
	// end inline asm
	mov.b32 	%r496, 4;
	// begin inline asm
	{  .reg .s32 r0;  .reg .pred p;  shfl.sync.up.b32 r0|p, %r488, %r496, %r509, %r511;  @p add.s32 r0, r0, %r488;  mov.s32 %r494, r0;}
	// end inline asm
	mov.b32 	%r502, 8;
	// begin inline asm
	{  .reg .s32 r0;  .reg .pred p;  shfl.sync.up.b32 r0|p, %r494, %r502, %r509, %r511;  @p add.s32 r0, r0, %r494;  mov.s32 %r500, r0;}
	// end inline asm
	mov.b32 	%r508, 16;
	// begin inline asm
	{  .reg .s32 r0;  .reg .pred p;  shfl.sync.up.b32 r0|p, %r500, %r508, %r509, %r511;  @p add.s32 r0, r0, %r500;  mov.s32 %r506, r0;}
	// end inline asm
	sub.s32 	%r536, %r506, %r486;
	add.s32 	%r537, %r514, %r536;
	add.s32 	%r538, %r515, %r537;
	add.s32 	%r539, %r516, %r538;
	add.s32 	%r540, %r517, %r539;
	add.s32 	%r541, %r518, %r540;
	add.s32 	%r542, %r519, %r541;
	add.s32 	%r543, %r520, %r542;
	add.s32 	%r544, %r521, %r543;
	add.s32 	%r545, %r522, %r544;
	add.s32 	%r546, %r523, %r545;
	add.s32 	%r547, %r524, %r546;
	st.shared.u32 	[%r513+13328], %r536;
	st.shared.u32 	[%r513+13332], %r537;
	st.shared.u32 	[%r513+13336], %r538;
	st.shared.u32 	[%r513+13340], %r539;
	st.shared.u32 	[%r513+13344], %r540;
	st.shared.u32 	[%r513+13348], %r541;
	st.shared.u32 	[%r513+13352], %r542;
	st.shared.u32 	[%r513+13356], %r543;
	st.shared.u32 	[%r513+13360], %r544;
	st.shared.u32 	[%r513+13364], %r545;
	st.shared.u32 	[%r513+13368], %r546;
	st.shared.u32 	[%r513+13372], %r547;
$L__BB7_113:
	setp.gt.u32 	%p72, %r1, 255;
	bar.sync 	0;
	ld.shared.u32 	%r137, [%r136];
	@%p72 bra 	$L__BB7_115;
	ld.shared.u32 	%r548, [%r121];
	add.s32 	%r549, %r548, %r137;
	st.shared.u32 	[%r121], %r549;
	ld.shared.u32 	%r550, [%r121+1024];
	add.s32 	%r551, %r550, %r137;
	st.shared.u32 	[%r121+1024], %r551;
	ld.shared.u32 	%r552, [%r121+2048];
	add.s32 	%r553, %r552, %r137;
	st.shared.u32 	[%r121+2048], %r553;
	ld.shared.u32 	%r554, [%r121+3072];
	add.s32 	%r555, %r554, %r137;
	st.shared.u32 	[%r121+3072], %r555;
	ld.shared.u32 	%r556, [%r121+4096];
	add.s32 	%r557, %r556, %r137;
	st.shared.u32 	[%r121+4096], %r557;
	ld.shared.u32 	%r558, [%r121+5120];
	add.s32 	%r559, %r558, %r137;
	st.shared.u32 	[%r121+5120], %r559;
	ld.shared.u32 	%r560, [%r121+6144];
	add.s32 	%r561, %r560, %r137;
	st.shared.u32 	[%r121+6144], %r561;
	ld.shared.u32 	%r562, [%r121+7168];
	add.s32 	%r563, %r562, %r137;
	st.shared.u32 	[%r121+7168], %r563;
	ld.shared.u32 	%r564, [%r121+8192];
	add.s32 	%r565, %r564, %r137;
	st.shared.u32 	[%r121+8192], %r565;
	ld.shared.u32 	%r566, [%r121+9216];
	add.s32 	%r567, %r566, %r137;
	st.shared.u32 	[%r121+9216], %r567;
	ld.shared.u32 	%r568, [%r121+10240];
	add.s32 	%r569, %r568, %r137;
	st.shared.u32 	[%r121+10240], %r569;
	ld.shared.u32 	%r570, [%r121+11264];
	add.s32 	%r571, %r570, %r137;
	st.shared.u32 	[%r121+11264], %r571;
$L__BB7_115:
	bar.sync 	0;
	// begin inline asm
	mov.u32 %r572, %lanemask_le;
	// end inline asm
	mov.b32 	%r575, 1;
	// begin inline asm
	{
    .reg .pred p;
    and.b32 %r573, %r107, %r575;    setp.ne.u32 p, %r573, 0;
    vote.ballot.sync.b32 %r573, p, 0xffffffff;
    @!p not.b32 %r573, %r573;
}

	// end inline asm
	mov.b32 	%r578, 2;
	// begin inline asm
	{
    .reg .pred p;
    and.b32 %r576, %r107, %r578;    setp.ne.u32 p, %r576, 0;
    vote.ballot.sync.b32 %r576, p, 0xffffffff;
    @!p not.b32 %r576, %r576;
}

	// end inline asm
	and.b32  	%r598, %r576, %r573;
	mov.b32 	%r581, 4;
	// begin inline asm
	{
    .reg .pred p;
    and.b32 %r579, %r107, %r581;    setp.ne.u32 p, %r579, 0;
    vote.ballot.sync.b32 %r579, p, 0xffffffff;
    @!p not.b32 %r579, %r579;
}

	// end inline asm
	and.b32  	%r599, %r579, %r598;
	mov.b32 	%r584, 8;
	// begin inline asm
	{
    .reg .pred p;
    and.b32 %r582, %r107, %r584;    setp.ne.u32 p, %r582, 0;
    vote.ballot.sync.b32 %r582, p, 0xffffffff;
    @!p not.b32 %r582, %r582;
}

	// end inline asm
	and.b32  	%r600, %r582, %r599;
	mov.b32 	%r587, 16;
	// begin inline asm
	{
    .reg .pred p;
    and.b32 %r585, %r107, %r587;    setp.ne.u32 p, %r585, 0;
    vote.ballot.sync.b32 %r585, p, 0xffffffff;
    @!p not.b32 %r585, %r585;
}

	// end inline asm
	and.b32  	%r601, %r585, %r600;
	mov.b32 	%r590, 32;
	// begin inline asm
	{
    .reg .pred p;
    and.b32 %r588, %r107, %r590;    setp.ne.u32 p, %r588, 0;
    vote.ballot.sync.b32 %r588, p, 0xffffffff;
    @!p not.b32 %r588, %r588;
}

	// end inline asm
	and.b32  	%r602, %r588, %r601;
	mov.b32 	%r593, 64;
	// begin inline asm
	{
    .reg .pred p;
    and.b32 %r591, %r107, %r593;    setp.ne.u32 p, %r591, 0;
    vote.ballot.sync.b32 %r591, p, 0xffffffff;
    @!p not.b32 %r591, %r591;
}

	// end inline asm
	and.b32  	%r603, %r591, %r602;
	mov.b32 	%r596, 128;
	// begin inline asm
	{
    .reg .pred p;
    and.b32 %r594, %r107, %r596;    setp.ne.u32 p, %r594, 0;
    vote.ballot.sync.b32 %r594, p, 0xffffffff;
    @!p not.b32 %r594, %r594;
}

	// end inline asm
	and.b32  	%r604, %r594, %r603;
	clz.b32 	%r605, %r604;
	sub.s32 	%r139, 31, %r605;
	and.b32  	%r606, %r572, %r604;
	popc.b32 	%r140, %r606;
	setp.ne.s32 	%p73, %r248, %r139;
	mov.b32 	%r1685, 0;
	@%p73 bra 	$L__BB7_117;
	atom.shared.add.u32 	%r1685, [%r108], %r140;
$L__BB7_117:
	ld.param.u32 	%r1591, [_ZN3cub18CUB_300001_SM_10006detail10radix_sort29DeviceRadixSortOnesweepKernelINS1_5radix10policy_hubIjNS0_8NullTypeEyE10Policy1000ELNS0_9SortOrderE0EjS6_yiiNS1_21identity_decomposer_tEEEvPT5_SC_PT3_PKSD_PT1_PKSH_PT2_PKSL_T4_iiT6__param_9];
	shfl.sync.idx.b32	%r632|%p74, %r1685, %r139, 31, -1;
	add.s32 	%r143, %r140, %r632;
	shr.u32 	%r633, %r1654, %r1591;
	and.b32  	%r629, %r633, %r82;
	mov.b32 	%r609, 1;
	// begin inline asm
	{
    .reg .pred p;
    and.b32 %r607, %r629, %r609;    setp.ne.u32 p, %r607, 0;
    vote.ballot.sync.b32 %r607, p, 0xffffffff;
    @!p not.b32 %r607, %r607;
}

	// end inline asm
	mov.b32 	%r612, 2;
	// begin inline asm
	{
    .reg .pred p;
    and.b32 %r610, %r629, %r612;    setp.ne.u32 p, %r610, 0;
    vote.ballot.sync.b32 %r610, p, 0xffffffff;
    @!p not.b32 %r610, %r610;
}

	// end inline asm
	and.b32  	%r634, %r610, %r607;
	mov.b32 	%r615, 4;
	// begin inline asm
	{
    .reg .pred p;
    and.b32 %r613, %r629, %r615;    setp.ne.u32 p, %r613, 0;
    vote.ballot.sync.b32 %r613, p, 0xffffffff;
    @!p not.b32 %r613, %r613;
}

	// end inline asm
	and.b32  	%r635, %r613, %r634;
	mov.b32 	%r618, 8;
	// begin inline asm
	{
    .reg .pred p;
    and.b32 %r616, %r629, %r618;    setp.ne.u32 p, %r616, 0;
    vote.ballot.sync.b32 %r616, p, 0xffffffff;
    @!p not.b32 %r616, %r616;
}

	// end inline asm
	and.b32  	%r636, %r616, %r635;
	mov.b32 	%r621, 16;
	// begin inline asm
	{
    .reg .pred p;
    and.b32 %r619, %r629, %r621;    setp.ne.u32 p, %r619, 0;
    vote.ballot.sync.b32 %r619, p, 0xffffffff;
    @!p not.b32 %r619, %r619;
}

	// end inline asm
	and.b32  	%r637, %r619, %r636;
	mov.b32 	%r624, 32;
	// begin inline asm
	{
    .reg .pred p;
    and.b32 %r622, %r629, %r624;    setp.ne.u32 p, %r622, 0;
    vote.ballot.sync.b32 %r622, p, 0xffffffff;
    @!p not.b32 %r622, %r622;
}

	// end inline asm
	and.b32  	%r638, %r622, %r637;
	mov.b32 	%r627, 64;
	// begin inline asm
	{
    .reg .pred p;
    and.b32 %r625, %r629, %r627;    setp.ne.u32 p, %r625, 0;
    vote.ballot.sync.b32 %r625, p, 0xffffffff;
    @!p not.b32 %r625, %r625;
}

	// end inline asm
	and.b32  	%r639, %r625, %r638;
	mov.b32 	%r630, 128;
	// begin inline asm
	{
    .reg .pred p;
    and.b32 %r628, %r629, %r630;    setp.ne.u32 p, %r628, 0;
    vote.ballot.sync.b32 %r628, p, 0xffffffff;
    @!p not.b32 %r628, %r628;
}

	// end inline asm
	and.b32  	%r640, %r628, %r639;
	clz.b32 	%r641, %r640;
	sub.s32 	%r144, 31, %r641;
	and.b32  	%r642, %r572, %r640;
	popc.b32 	%r145, %r642;
	setp.ne.s32 	%p75, %r248, %r144;
	mov.b32 	%r1686, 0;
	@%p75 bra 	$L__BB7_119;
	atom.shared.add.u32 	%r1686, [%r109], %r145;
$L__BB7_119:
	ld.param.u32 	%r1592, [_ZN3cub18CUB_300001_SM_10006detail10radix_sort29DeviceRadixSortOnesweepKernelINS1_5radix10policy_hubIjNS0_8NullTypeEyE10Policy1000ELNS0_9SortOrderE0EjS6_yiiNS1_21identity_decomposer_tEEEvPT5_SC_PT3_PKSD_PT1_PKSH_PT2_PKSL_T4_iiT6__param_9];
	shfl.sync.idx.b32	%r668|%p76, %r1686, %r144, 31, -1;
	add.s32 	%r148, %r145, %r668;
	shr.u32 	%r669, %r1655, %r1592;
	and.b32  	%r665, %r669, %r82;
	mov.b32 	%r645, 1;
	// begin inline asm
	{
    .reg .pred p;
    and.b32 %r643, %r665, %r645;    setp.ne.u32 p, %r643, 0;
    vote.ballot.sync.b32 %r643, p, 0xffffffff;
    @!p not.b32 %r643, %r643;
}

	// end inline asm
	mov.b32 	%r648, 2;
	// begin inline asm
	{
    .reg .pred p;
    and.b32 %r646, %r665, %r648;    setp.ne.u32 p, %r646, 0;
    vote.ballot.sync.b32 %r646, p, 0xffffffff;
    @!p not.b32 %r646, %r646;
}

	// end inline asm
	and.b32  	%r670, %r646, %r643;
	mov.b32 	%r651, 4;
	// begin inline asm
	{
    .reg .pred p;
    and.b32 %r649, %r665, %r651;    setp.ne.u32 p, %r649, 0;
    vote.ballot.sync.b32 %r649, p, 0xffffffff;
    @!p not.b32 %r649, %r649;
}

	// end inline asm
	and.b32  	%r671, %r649, %r670;
	mov.b32 	%r654, 8;
	// begin inline asm
	{
    .reg .pred p;
    and.b32 %r652, %r665, %r654;    setp.ne.u32 p, %r652, 0;
    vote.ballot.sync.b32 %r652, p, 0xffffffff;
    @!p not.b32 %r652, %r652;
}

	// end inline asm
	and.b32  	%r672, %r652, %r671;
	mov.b32 	%r657, 16;
	// begin inline asm
	{
    .reg .pred p;
    and.b32 %r655, %r665, %r657;    setp.ne.u32 p, %r655, 0;
    vote.ballot.sync.b32 %r655, p, 0xffffffff;
    @!p not.b32 %r655, %r655;
}

	// end inline asm
	and.b32  	%r673, %r655, %r672;
	mov.b32 	%r660, 32;
	// begin inline asm
	{
    .reg .pred p;
    and.b32 %r658, %r665, %r660;    setp.ne.u32 p, %r658, 0;
    vote.ballot.sync.b32 %r658, p, 0xffffffff;
    @!p not.b32 %r658, %r658;
}

	// end inline asm
	and.b32  	%r674, %r658, %r673;
	mov.b32 	%r663, 64;
	// begin inline asm
	{
    .reg .pred p;
    and.b32 %r661, %r665, %r663;    setp.ne.u32 p, %r661, 0;
    vote.ballot.sync.b32 %r661, p, 0xffffffff;
    @!p not.b32 %r661, %r661;
}

	// end inline asm
	and.b32  	%r675, %r661, %r674;
	mov.b32 	%r666, 128;
	// begin inline asm
	{
    .reg .pred p;
    and.b32 %r664, %r665, %r666;    setp.ne.u32 p, %r664, 0;
    vote.ballot.sync.b32 %r664, p, 0xffffffff;
    @!p not.b32 %r664, %r664;
}

	// end inline asm
	and.b32  	%r676, %r664, %r675;
	clz.b32 	%r677, %r676;
	sub.s32 	%r149, 31, %r677;
	and.b32  	%r678, %r572, %r676;
	popc.b32 	%r150, %r678;
	setp.ne.s32 	%p77, %r248, %r149;
	mov.b32 	%r1687, 0;
	@%p77 bra 	$L__BB7_121;
	atom.shared.add.u32 	%r1687, [%r110], %r150;
$L__BB7_121:
	ld.param.u32 	%r1593, [_ZN3cub18CUB_300001_SM_10006detail10radix_sort29DeviceRadixSortOnesweepKernelINS1_5radix10policy_hubIjNS0_8NullTypeEyE10Policy1000ELNS0_9SortOrderE0EjS6_yiiNS1_21identity_decomposer_tEEEvPT5_SC_PT3_PKSD_PT1_PKSH_PT2_PKSL_T4_iiT6__param_9];
	shfl.sync.idx.b32	%r704|%p78, %r1687, %r149, 31, -1;
	add.s32 	%r153, %r150, %r704;
	shr.u32 	%r705, %r1656, %r1593;
	and.b32  	%r701, %r705, %r82;
	mov.b32 	%r681, 1;
	// begin inline asm
	{
    .reg .pred p;
    and.b32 %r679, %r701, %r681;    setp.ne.u32 p, %r679, 0;
    vote.ballot.sync.b32 %r679, p, 0xffffffff;
    @!p not.b32 %r679, %r679;
}

	// end inline asm
	mov.b32 	%r684, 2;
	// begin inline asm
	{
    .reg .pred p;
    and.b32 %r682, %r701, %r684;    setp.ne.u32 p, %r682, 0;
    vote.ballot.sync.b32 %r682, p, 0xffffffff;
    @!p not.b32 %r682, %r682;
}

	// end inline asm
	and.b32  	%r706, %r682, %r679;
	mov.b32 	%r687, 4;
	// begin inline asm
	{
    .reg .pred p;
    and.b32 %r685, %r701, %r687;    setp.ne.u32 p, %r685, 0;
    vote.ballot.sync.b32 %r685, p, 0xffffffff;
    @!p not.b32 %r685, %r685;
}

	// end inline asm
	and.b32  	%r707, %r685, %r706;
	mov.b32 	%r690, 8;
	// begin inline asm
	{
    .reg .pred p;
    and.b32 %r688, %r701, %r690;    setp.ne.u32 p, %r688, 0;
    vote.ballot.sync.b32 %r688, p, 0xffffffff;
    @!p not.b32 %r688, %r688;
}

	// end inline asm
	and.b32  	%r708, %r688, %r707;
	mov.b32 	%r693, 16;
	// begin inline asm
	{
    .reg .pred p;
    and.b32 %r691, %r701, %r693;    setp.ne.u32 p, %r691, 0;
    vote.ballot.sync.b32 %r691, p, 0xffffffff;
    @!p not.b32 %r691, %r691;
}

	// end inline asm
	and.b32  	%r709, %r691, %r708;
	mov.b32 	%r696, 32;
	// begin inline asm
	{
    .reg .pred p;
    and.b32 %r694, %r701, %r696;    setp.ne.u32 p, %r694, 0;
    vote.ballot.sync.b32 %r694, p, 0xffffffff;
    @!p not.b32 %r694, %r694;
}

	// end inline asm
	and.b32  	%r710, %r694, %r709;
	mov.b32 	%r699, 64;
	// begin inline asm
	{
    .reg .pred p;
    and.b32 %r697, %r701, %r699;    setp.ne.u32 p, %r697, 0;
    vote.ballot.sync.b32 %r697, p, 0xffffffff;
    @!p not.b32 %r697, %r697;
}

	// end inline asm
	and.b32  	%r711, %r697, %r710;
	mov.b32 	%r702, 128;
	// begin inline asm
	{
    .reg .pred p;
    and.b32 %r700, %r701, %r702;    setp.ne.u32 p, %r700, 0;
    vote.ballot.sync.b32 %r700, p, 0xffffffff;
    @!p not.b32 %r700, %r700;
}

	// end inline asm
	and.b32  	%r712, %r700, %r711;
	clz.b32 	%r713, %r712;
	sub.s32 	%r154, 31, %r713;
	and.b32  	%r714, %r572, %r712;
	popc.b32 	%r155, %r714;
	setp.ne.s32 	%p79, %r248, %r154;
	mov.b32 	%r1688, 0;
	@%p79 bra 	$L__BB7_123;
	atom.shared.add.u32 	%r1688, [%r111], %r155;
$L__BB7_123:
	ld.param.u32 	%r1594, [_ZN3cub18CUB_300001_SM_10006detail10radix_sort29DeviceRadixSortOnesweepKernelINS1_5radix10policy_hubIjNS0_8NullTypeEyE10Policy1000ELNS0_9SortOrderE0EjS6_yiiNS1_21identity_decomposer_tEEEvPT5_SC_PT3_PKSD_PT1_PKSH_PT2_PKSL_T4_iiT6__param_9];
	shfl.sync.idx.b32	%r740|%p80, %r1688, %r154, 31, -1;
	add.s32 	%r158, %r155, %r740;
	shr.u32 	%r741, %r1657, %r1594;
	and.b32  	%r737, %r741, %r82;
	mov.b32 	%r717, 1;
	// begin inline asm
	{
    .reg .pred p;
    and.b32 %r715, %r737, %r717;    setp.ne.u32 p, %r715, 0;
    vote.ballot.sync.b32 %r715, p, 0xffffffff;
    @!p not.b32 %r715, %r715;
}

	// end inline asm
	mov.b32 	%r720, 2;
	// begin inline asm
	{
    .reg .pred p;
    and.b32 %r718, %r737, %r720;    setp.ne.u32 p, %r718, 0;
    vote.ballot.sync.b32 %r718, p, 0xffffffff;
    @!p not.b32 %r718, %r718;
}

	// end inline asm
	and.b32  	%r742, %r718, %r715;
	mov.b32 	%r723, 4;
	// begin inline asm
	{
    .reg .pred p;
    and.b32 %r721, %r737, %r723;    setp.ne.u32 p, %r721, 0;
    vote.ballot.sync.b32 %r721, p, 0xffffffff;
    @!p not.b32 %r721, %r721;
}

	// end inline asm
	and.b32  	%r743, %r721, %r742;
	mov.b32 	%r726, 8;
	// begin inline asm
	{
    .reg .pred p;
    and.b32 %r724, %r737, %r726;    setp.ne.u32 p, %r724, 0;
    vote.ballot.sync.b32 %r724, p, 0xffffffff;
    @!p not.b32 %r724, %r724;
}

	// end inline asm
	and.b32  	%r744, %r724, %r743;
	mov.b32 	%r729, 16;
	// begin inline asm
	{
    .reg .pred p;
    and.b32 %r727, %r737, %r729;    setp.ne.u32 p, %r727, 0;
    vote.ballot.sync.b32 %r727, p, 0xffffffff;
    @!p not.b32 %r727, %r727;
}

	// end inline asm
	and.b32  	%r745, %r727, %r744;
	mov.b32 	%r732, 32;
	// begin inline asm
	{
    .reg .pred p;
    and.b32 %r730, %r737, %r732;    setp.ne.u32 p, %r730, 0;
    vote.ballot.sync.b32 %r730, p, 0xffffffff;
    @!p not.b32 %r730, %r730;
}

	// end inline asm
	and.b32  	%r746, %r730, %r745;
	mov.b32 	%r735, 64;
	// begin inline asm
	{
    .reg .pred p;
    and.b32 %r733, %r737, %r735;    setp.ne.u32 p, %r733, 0;
    vote.ballot.sync.b32 %r733, p, 0xffffffff;
    @!p not.b32 %r733, %r733;
}

	// end inline asm
	and.b32  	%r747, %r733, %r746;
	mov.b32 	%r738, 128;
	// begin inline asm
	{
    .reg .pred p;
    and.b32 %r736, %r737, %r738;    setp.ne.u32 p, %r736, 0;
    vote.ballot.sync.b32 %r736, p, 0xffffffff;
    @!p not.b32 %r736, %r736;
}

	// end inline asm
	and.b32  	%r748, %r736, %r747;
	clz.b32 	%r749, %r748;
	sub.s32 	%r159, 31, %r749;
	and.b32  	%r750, %r572, %r748;
	popc.b32 	%r160, %r750;
	setp.ne.s32 	%p81, %r248, %r159;
	mov.b32 	%r1689, 0;
	@%p81 bra 	$L__BB7_125;
	atom.shared.add.u32 	%r1689, [%r112], %r160;
$L__BB7_125:
	ld.param.u32 	%r1595, [_ZN3cub18CUB_300001_SM_10006detail10radix_sort29DeviceRadixSortOnesweepKernelINS1_5radix10policy_hubIjNS0_8NullTypeEyE10Policy1000ELNS0_9SortOrderE0EjS6_yiiNS1_21identity_decomposer_tEEEvPT5_SC_PT3_PKSD_PT1_PKSH_PT2_PKSL_T4_iiT6__param_9];
	shfl.sync.idx.b32	%r776|%p82, %r1689, %r159, 31, -1;
	add.s32 	%r163, %r160, %r776;
	shr.u32 	%r777, %r1658, %r1595;
	and.b32  	%r773, %r777, %r82;
	mov.b32 	%r753, 1;
	// begin inline asm
	{
    .reg .pred p;
    and.b32 %r751, %r773, %r753;    setp.ne.u32 p, %r751, 0;
    vote.ballot.sync.b32 %r751, p, 0xffffffff;
    @!p not.b32 %r751, %r751;
}

	// end inline asm
	mov.b32 	%r756, 2;
	// begin inline asm
	{
    .reg .pred p;
    and.b32 %r754, %r773, %r756;    setp.ne.u32 p, %r754, 0;
    vote.ballot.sync.b32 %r754, p, 0xffffffff;
    @!p not.b32 %r754, %r754;
}

	// end inline asm
	and.b32  	%r778, %r754, %r751;
	mov.b32 	%r759, 4;
	// begin inline asm
	{
    .reg .pred p;
    and.b32 %r757, %r773, %r759;    setp.ne.u32 p, %r757, 0;
    vote.ballot.sync.b32 %r757, p, 0xffffffff;
    @!p not.b32 %r757, %r757;
}

	// end inline asm
	and.b32  	%r779, %r757, %r778;
	mov.b32 	%r762, 8;
	// begin inline asm
	{
    .reg .pred p;
    and.b32 %r760, %r773, %r762;    setp.ne.u32 p, %r760, 0;
    vote.ballot.sync.b32 %r760, p, 0xffffffff;
    @!p not.b32 %r760, %r760;
}

	// end inline asm
	and.b32  	%r780, %r760, %r779;
	mov.b32 	%r765, 16;
	// begin inline asm
	{
    .reg .pred p;
    and.b32 %r763, %r773, %r765;    setp.ne.u32 p, %r763, 0;
    vote.ballot.sync.b32 %r763, p, 0xffffffff;
    @!p not.b32 %r763, %r763;
}

	// end inline asm
	and.b32  	%r781, %r763, %r780;
	mov.b32 	%r768, 32;
	// begin inline asm
	{
    .reg .pred p;
    and.b32 %r766, %r773, %r768;    setp.ne.u32 p, %r766, 0;
    vote.ballot.sync.b32 %r766, p, 0xffffffff;
    @!p not.b32 %r766, %r766;
}

	// end inline asm
	and.b32  	%r782, %r766, %r781;
	mov.b32 	%r771, 64;
	// begin inline asm
	{
    .reg .pred p;
    and.b32 %r769, %r773, %r771;    setp.ne.u32 p, %r769, 0;
    vote.ballot.sync.b32 %r769, p, 0xffffffff;
    @!p not.b32 %r769, %r769;
}

	// end inline asm
	and.b32  	%r783, %r769, %r782;
	mov.b32 	%r774, 128;
	// begin inline asm
	{
    .reg .pred p;
    and.b32 %r772, %r773, %r774;    setp.ne.u32 p, %r772, 0;
    vote.ballot.sync.b32 %r772, p, 0xffffffff;
    @!p not.b32 %r772, %r772;
}

	// end inline asm
	and.b32  	%r784, %r772, %r783;
	clz.b32 	%r785, %r784;
	sub.s32 	%r164, 31, %r785;
	and.b32  	%r786, %r572, %r784;
	popc.b32 	%r165, %r786;
	setp.ne.s32 	%p83, %r248, %r164;
	mov.b32 	%r1690, 0;
	@%p83 bra 	$L__BB7_127;
	atom.shared.add.u32 	%r1690, [%r113], %r165;
$L__BB7_127:
	ld.param.u32 	%r1596, [_ZN3cub18CUB_300001_SM_10006detail10radix_sort29DeviceRadixSortOnesweepKernelINS1_5radix10policy_hubIjNS0_8NullTypeEyE10Policy1000ELNS0_9SortOrderE0EjS6_yiiNS1_21identity_decomposer_tEEEvPT5_SC_PT3_PKSD_PT1_PKSH_PT2_PKSL_T4_iiT6__param_9];
	shfl.sync.idx.b32	%r812|%p84, %r1690, %r164, 31, -1;
	add.s32 	%r168, %r165, %r812;
	shr.u32 	%r813, %r1659, %r1596;
	and.b32  	%r809, %r813, %r82;
	mov.b32 	%r789, 1;
	// begin inline asm
	{
    .reg .pred p;
    and.b32 %r787, %r809, %r789;    setp.ne.u32 p, %r787, 0;
    vote.ballot.sync.b32 %r787, p, 0xffffffff;
    @!p not.b32 %r787, %r787;
}

	// end inline asm
	mov.b32 	%r792, 2;
	// begin inline asm
	{
    .reg .pred p;
    and.b32 %r790, %r809, %r792;    setp.ne.u32 p, %r790, 0;
    vote.ballot.sync.b32 %r790, p, 0xffffffff;
    @!p not.b32 %r790, %r790;
}

	// end inline asm
	and.b32  	%r814, %r790, %r787;
	mov.b32 	%r795, 4;
	// begin inline asm
	{
    .reg .pred p;
    and.b32 %r793, %r809, %r795;    setp.ne.u32 p, %r793, 0;
    vote.ballot.sync.b32 %r793, p, 0xffffffff;
    @!p not.b32 %r793, %r793;
}

	// end inline asm
	and.b32  	%r815, %r793, %r814;
	mov.b32 	%r798, 8;
	// begin inline asm
	{
    .reg .pred p;
    and.b32 %r796, %r809, %r798;    setp.ne.u32 p, %r796, 0;
    vote.ballot.sync.b32 %r796, p, 0xffffffff;
    @!p not.b32 %r796, %r796;
}

	// end inline asm
	and.b32  	%r816, %r796, %r815;
	mov.b32 	%r801, 16;
	// begin inline asm
	{
    .reg .pred p;
    and.b32 %r799, %r809, %r801;    setp.ne.u32 p, %r799, 0;
    vote.ballot.sync.b32 %r799, p, 0xffffffff;
    @!p not.b32 %r799, %r799;
}

	// end inline asm
	and.b32  	%r817, %r799, %r816;
	mov.b32 	%r804, 32;
	// begin inline asm
	{
    .reg .pred p;
    and.b32 %r802, %r809, %r804;    setp.ne.u32 p, %r802, 0;
    vote.ballot.sync.b32 %r802, p, 0xffffffff;
    @!p not.b32 %r802, %r802;
}

	// end inline asm
	and.b32  	%r818, %r802, %r817;
	mov.b32 	%r807, 64;
	// begin inline asm
	{
    .reg .pred p;
    and.b32 %r805, %r809, %r807;    setp.ne.u32 p, %r805, 0;
    vote.ballot.sync.b32 %r805, p, 0xffffffff;
    @!p not.b32 %r805, %r805;
}

	// end inline asm
	and.b32  	%r819, %r805, %r818;
	mov.b32 	%r810, 128;
	// begin inline asm
	{
    .reg .pred p;
    and.b32 %r808, %r809, %r810;    setp.ne.u32 p, %r808, 0;
    vote.ballot.sync.b32 %r808, p, 0xffffffff;
    @!p not.b32 %r808, %r808;
}

	// end inline asm
	and.b32  	%r820, %r808, %r819;
	clz.b32 	%r821, %r820;
	sub.s32 	%r169, 31, %r821;
	and.b32  	%r822, %r572, %r820;
	popc.b32 	%r170, %r822;
	setp.ne.s32 	%p85, %r248, %r169;
	mov.b32 	%r1691, 0;
	@%p85 bra 	$L__BB7_129;
	atom.shared.add.u32 	%r1691, [%r114], %r170;
$L__BB7_129:
	ld.param.u32 	%r1597, [_ZN3cub18CUB_300001_SM_10006detail10radix_sort29DeviceRadixSortOnesweepKernelINS1_5radix10policy_hubIjNS0_8NullTypeEyE10Policy1000ELNS0_9SortOrderE0EjS6_yiiNS1_21identity_decomposer_tEEEvPT5_SC_PT3_PKSD_PT1_PKSH_PT2_PKSL_T4_iiT6__param_9];
	shfl.sync.idx.b32	%r848|%p86, %r1691, %r169, 31, -1;
	add.s32 	%r173, %r170, %r848;
	shr.u32 	%r849, %r1660, %r1597;
	and.b32  	%r845, %r849, %r82;
	mov.b32 	%r825, 1;
	// begin inline asm
	{
    .reg .pred p;
    and.b32 %r823, %r845, %r825;    setp.ne.u32 p, %r823, 0;
    vote.ballot.sync.b32 %r823, p, 0xffffffff;
    @!p not.b32 %r823, %r823;
}

	// end inline asm
	mov.b32 	%r828, 2;
	// begin inline asm
	{
    .reg .pred p;
    and.b32 %r826, %r845, %r828;    setp.ne.u32 p, %r826, 0;
    vote.ballot.sync.b32 %r826, p, 0xffffffff;
    @!p not.b32 %r826, %r826;
}

	// end inline asm
	and.b32  	%r850, %r826, %r823;
	mov.b32 	%r831, 4;
	// begin inline asm
	{
    .reg .pred p;
    and.b32 %r829, %r845, %r831;    setp.ne.u32 p, %r829, 0;
    vote.ballot.sync.b32 %r829, p, 0xffffffff;
    @!p not.b32 %r829, %r829;
}

	// end inline asm
	and.b32  	%r851, %r829, %r850;
	mov.b32 	%r834, 8;
	// begin inline asm
	{
    .reg .pred p;
    and.b32 %r832, %r845, %r834;    setp.ne.u32 p, %r832, 0;
    vote.ballot.sync.b32 %r832, p, 0xffffffff;
    @!p not.b32 %r832, %r832;
}

	// end inline asm
	and.b32  	%r852, %r832, %r851;
	mov.b32 	%r837, 16;
	// begin inline asm
	{
    .reg .pred p;
    and.b32 %r835, %r845, %r837;    setp.ne.u32 p, %r835, 0;
    vote.ballot.sync.b32 %r835, p, 0xffffffff;
    @!p not.b32 %r835, %r835;
}

	// end inline asm
	and.b32  	%r853, %r835, %r852;
	mov.b32 	%r840, 32;
	// begin inline asm
	{
    .reg .pred p;
    and.b32 %r838, %r845, %r840;    setp.ne.u32 p, %r838, 0;
    vote.ballot.sync.b32 %r838, p, 0xffffffff;
    @!p not.b32 %r838, %r838;
}

	// end inline asm
	and.b32  	%r854, %r838, %r853;
	mov.b32 	%r843, 64;
	// begin inline asm
	{
    .reg .pred p;
    and.b32 %r841, %r845, %r843;    setp.ne.u32 p, %r841, 0;
    vote.ballot.sync.b32 %r841, p, 0xffffffff;
    @!p not.b32 %r841, %r841;
}

	// end inline asm
	and.b32  	%r855, %r841, %r854;
	mov.b32 	%r846, 128;
	// begin inline asm
	{
    .reg .pred p;
    and.b32 %r844, %r845, %r846;    setp.ne.u32 p, %r844, 0;
    vote.ballot.sync.b32 %r844, p, 0xffffffff;
    @!p not.b32 %r844, %r844;
}

	// end inline asm
	and.b32  	%r856, %r844, %r855;
	clz.b32 	%r857, %r856;
	sub.s32 	%r174, 31, %r857;
	and.b32  	%r858, %r572, %r856;
	popc.b32 	%r175, %r858;
	setp.ne.s32 	%p87, %r248, %r174;
	mov.b32 	%r1692, 0;
	@%p87 bra 	$L__BB7_131;
	ld.param.u32 	%r1598, [_ZN3cub18CUB_300001_SM_10006detail10radix_sort29DeviceRadixSortOnesweepKernelINS1_5radix10policy_hubIjNS0_8NullTypeEyE10Policy1000ELNS0_9SortOrderE0EjS6_yiiNS1_21identity_decomposer_tEEEvPT5_SC_PT3_PKSD_PT1_PKSH_PT2_PKSL_T4_iiT6__param_9];
	shl.b32 	%r859, %r1, 5;
	and.b32  	%r860, %r859, 31744;
	mov.u32 	%r861, _ZZN3cub18CUB_300001_SM_10006detail10radix_sort29DeviceRadixSortOnesweepKernelINS1_5radix10policy_hubIjNS0_8NullTypeEyE10Policy1000ELNS0_9SortOrderE0EjS6_yiiNS1_21identity_decomposer_tEEEvPT5_SC_PT3_PKSD_PT1_PKSH_PT2_PKSL_T4_iiT6_E1s;
	add.s32 	%r862, %r861, %r860;
	shr.u32 	%r863, %r1660, %r1598;
	and.b32  	%r864, %r863, %r82;
	shl.b32 	%r865, %r864, 2;
	add.s32 	%r866, %r862, %r865;
	atom.shared.add.u32 	%r1692, [%r866], %r175;
$L__BB7_131:
	ld.param.u32 	%r1599, [_ZN3cub18CUB_300001_SM_10006detail10radix_sort29DeviceRadixSortOnesweepKernelINS1_5radix10policy_hubIjNS0_8NullTypeEyE10Policy1000ELNS0_9SortOrderE0EjS6_yiiNS1_21identity_decomposer_tEEEvPT5_SC_PT3_PKSD_PT1_PKSH_PT2_PKSL_T4_iiT6__param_9];
	shfl.sync.idx.b32	%r892|%p88, %r1692, %r174, 31, -1;
	add.s32 	%r178, %r175, %r892;
	shr.u32 	%r893, %r1661, %r1599;
	and.b32  	%r889, %r893, %r82;
	mov.b32 	%r869, 1;
	// begin inline asm
	{
    .reg .pred p;
    and.b32 %r867, %r889, %r869;    setp.ne.u32 p, %r867, 0;
    vote.ballot.sync.b32 %r867, p, 0xffffffff;
    @!p not.b32 %r867, %r867;
}

	// end inline asm
	mov.b32 	%r872, 2;
	// begin inline asm
	{
    .reg .pred p;
    and.b32 %r870, %r889, %r872;    setp.ne.u32 p, %r870, 0;
    vote.ballot.sync.b32 %r870, p, 0xffffffff;
    @!p not.b32 %r870, %r870;
}

	// end inline asm
	and.b32  	%r894, %r870, %r867;
	mov.b32 	%r875, 4;
	// begin inline asm
	{
    .reg .pred p;
    and.b32 %r873, %r889, %r875;    setp.ne.u32 p, %r873, 0;
    vote.ballot.sync.b32 %r873, p, 0xffffffff;
    @!p not.b32 %r873, %r873;
}

	// end inline asm
	and.b32  	%r895, %r873, %r894;
	mov.b32 	%r878, 8;
	// begin inline asm
	{
    .reg .pred p;
    and.b32 %r876, %r889, %r878;    setp.ne.u32 p, %r876, 0;
    vote.ballot.sync.b32 %r876, p, 0xffffffff;
    @!p not.b32 %r876, %r876;
}

	// end inline asm
	and.b32  	%r896, %r876, %r895;
	mov.b32 	%r881, 16;
	// begin inline asm
	{
    .reg .pred p;
    and.b32 %r879, %r889, %r881;    setp.ne.u32 p, %r879, 0;
    vote.ballot.sync.b32 %r879, p, 0xffffffff;
    @!p not.b32 %r879, %r879;
}

	// end inline asm
	and.b32  	%r897, %r879, %r896;
	mov.b32 	%r884, 32;
	// begin inline asm
	{
    .reg .pred p;
    and.b32 %r882, %r889, %r884;    setp.ne.u32 p, %r882, 0;
    vote.ballot.sync.b32 %r882, p, 0xffffffff;
    @!p not.b32 %r882, %r882;
}

	// end inline asm
	and.b32  	%r898, %r882, %r897;
	mov.b32 	%r887, 64;
	// begin inline asm
	{
    .reg .pred p;
    and.b32 %r885, %r889, %r887;    setp.ne.u32 p, %r885, 0;
    vote.ballot.sync.b32 %r885, p, 0xffffffff;
    @!p not.b32 %r885, %r885;
}

	// end inline asm
	and.b32  	%r899, %r885, %r898;
	mov.b32 	%r890, 128;
	// begin inline asm
	{
    .reg .pred p;
    and.b32 %r888, %r889, %r890;    setp.ne.u32 p, %r888, 0;
    vote.ballot.sync.b32 %r888, p, 0xffffffff;
    @!p not.b32 %r888, %r888;
}

	// end inline asm
	and.b32  	%r900, %r888, %r899;
	clz.b32 	%r901, %r900;
	sub.s32 	%r179, 31, %r901;
	and.b32  	%r902, %r572, %r900;
	popc.b32 	%r180, %r902;
	setp.ne.s32 	%p89, %r248, %r179;
	mov.b32 	%r1693, 0;
	@%p89 bra 	$L__BB7_133;
	ld.param.u32 	%r1600, [_ZN3cub18CUB_300001_SM_10006detail10radix_sort29DeviceRadixSortOnesweepKernelINS1_5radix10policy_hubIjNS0_8NullTypeEyE10Policy1000ELNS0_9SortOrderE0EjS6_yiiNS1_21identity_decomposer_tEEEvPT5_SC_PT3_PKSD_PT1_PKSH_PT2_PKSL_T4_iiT6__param_9];
	shl.b32 	%r903, %r1, 5;
	and.b32  	%r904, %r903, 31744;
	mov.u32 	%r905, _ZZN3cub18CUB_300001_SM_10006detail10radix_sort29DeviceRadixSortOnesweepKernelINS1_5radix10policy_hubIjNS0_8NullTypeEyE10Policy1000ELNS0_9SortOrderE0EjS6_yiiNS1_21identity_decomposer_tEEEvPT5_SC_PT3_PKSD_PT1_PKSH_PT2_PKSL_T4_iiT6_E1s;
	add.s32 	%r906, %r905, %r904;
	shr.u32 	%r907, %r1661, %r1600;
	and.b32  	%r908, %r907, %r82;
	shl.b32 	%r909, %r908, 2;
	add.s32 	%r910, %r906, %r909;
	atom.shared.add.u32 	%r1693, [%r910], %r180;
$L__BB7_133:
	ld.param.u32 	%r1601, [_ZN3cub18CUB_300001_SM_10006detail10radix_sort29DeviceRadixSortOnesweepKernelINS1_5radix10policy_hubIjNS0_8NullTypeEyE10Policy1000ELNS0_9SortOrderE0EjS6_yiiNS1_21identity_decomposer_tEEEvPT5_SC_PT3_PKSD_PT1_PKSH_PT2_PKSL_T4_iiT6__param_9];
	shfl.sync.idx.b32	%r936|%p90, %r1693, %r179, 31, -1;
	add.s32 	%r183, %r180, %r936;
	shr.u32 	%r937, %r1662, %r1601;
	and.b32  	%r933, %r937, %r82;
	mov.b32 	%r913, 1;
	// begin inline asm
	{
    .reg .pred p;
    and.b32 %r911, %r933, %r913;    setp.ne.u32 p, %r911, 0;
    vote.ballot.sync.b32 %r911, p, 0xffffffff;
    @!p not.b32 %r911, %r911;
}

	// end inline asm
	mov.b32 	%r916, 2;
	// begin inline asm
	{
    .reg .pred p;
    and.b32 %r914, %r933, %r916;    setp.ne.u32 p, %r914, 0;
    vote.ballot.sync.b32 %r914, p, 0xffffffff;
    @!p not.b32 %r914, %r914;
}

	// end inline asm
	and.b32  	%r938, %r914, %r911;
	mov.b32 	%r919, 4;
	// begin inline asm
	{
    .reg .pred p;
    and.b32 %r917, %r933, %r919;    setp.ne.u32 p, %r917, 0;
    vote.ballot.sync.b32 %r917, p, 0xffffffff;
    @!p not.b32 %r917, %r917;
}

	// end inline asm
	and.b32  	%r939, %r917, %r938;
	mov.b32 	%r922, 8;
	// begin inline asm
	{
    .reg .pred p;
    and.b32 %r920, %r933, %r922;    setp.ne.u32 p, %r920, 0;
    vote.ballot.sync.b32 %r920, p, 0xffffffff;
    @!p not.b32 %r920, %r920;
}

	// end inline asm
	and.b32  	%r940, %r920, %r939;
	mov.b32 	%r925, 16;
	// begin inline asm
	{
    .reg .pred p;
    and.b32 %r923, %r933, %r925;    setp.ne.u32 p, %r923, 0;
    vote.ballot.sync.b32 %r923, p, 0xffffffff;
    @!p not.b32 %r923, %r923;
}

	// end inline asm
	and.b32  	%r941, %r923, %r940;
	mov.b32 	%r928, 32;
	// begin inline asm
	{
    .reg .pred p;
    and.b32 %r926, %r933, %r928;    setp.ne.u32 p, %r926, 0;
    vote.ballot.sync.b32 %r926, p, 0xffffffff;
    @!p not.b32 %r926, %r926;
}

	// end inline asm
	and.b32  	%r942, %r926, %r941;
	mov.b32 	%r931, 64;
	// begin inline asm
	{
    .reg .pred p;
    and.b32 %r929, %r933, %r931;    setp.ne.u32 p, %r929, 0;
    vote.ballot.sync.b32 %r929, p, 0xffffffff;
    @!p not.b32 %r929, %r929;
}

	// end inline asm
	and.b32  	%r943, %r929, %r942;
	mov.b32 	%r934, 128;
	// begin inline asm
	{
    .reg .pred p;
    and.b32 %r932, %r933, %r934;    setp.ne.u32 p, %r932, 0;
    vote.ballot.sync.b32 %r932, p, 0xffffffff;
    @!p not.b32 %r932, %r932;
}

	// end inline asm
	and.b32  	%r944, %r932, %r943;
	clz.b32 	%r945, %r944;
	sub.s32 	%r184, 31, %r945;
	and.b32  	%r946, %r572, %r944;
	popc.b32 	%r185, %r946;
	setp.ne.s32 	%p91, %r248, %r184;
	mov.b32 	%r1694, 0;
	@%p91 bra 	$L__BB7_135;
	atom.shared.add.u32 	%r1694, [%r115], %r185;
$L__BB7_135:
	ld.param.u32 	%r1602, [_ZN3cub18CUB_300001_SM_10006detail10radix_sort29DeviceRadixSortOnesweepKernelINS1_5radix10policy_hubIjNS0_8NullTypeEyE10Policy1000ELNS0_9SortOrderE0EjS6_yiiNS1_21identity_decomposer_tEEEvPT5_SC_PT3_PKSD_PT1_PKSH_PT2_PKSL_T4_iiT6__param_9];
	shfl.sync.idx.b32	%r972|%p92, %r1694, %r184, 31, -1;
	add.s32 	%r188, %r185, %r972;
	shr.u32 	%r973, %r1663, %r1602;
	and.b32  	%r969, %r973, %r82;
	mov.b32 	%r949, 1;
	// begin inline asm
	{
    .reg .pred p;
    and.b32 %r947, %r969, %r949;    setp.ne.u32 p, %r947, 0;
    vote.ballot.sync.b32 %r947, p, 0xffffffff;
    @!p not.b32 %r947, %r947;
}

	// end inline asm
	mov.b32 	%r952, 2;
	// begin inline asm
	{
    .reg .pred p;
    and.b32 %r950, %r969, %r952;    setp.ne.u32 p, %r950, 0;
    vote.ballot.sync.b32 %r950, p, 0xffffffff;
    @!p not.b32 %r950, %r950;
}

	// end inline asm
	and.b32  	%r974, %r950, %r947;
	mov.b32 	%r955, 4;
	// begin inline asm
	{
    .reg .pred p;
    and.b32 %r953, %r969, %r955;    setp.ne.u32 p, %r953, 0;
    vote.ballot.sync.b32 %r953, p, 0xffffffff;
    @!p not.b32 %r953, %r953;
}

	// end inline asm
	and.b32  	%r975, %r953, %r974;
	mov.b32 	%r958, 8;
	// begin inline asm
	{
    .reg .pred p;
    and.b32 %r956, %r969, %r958;    setp.ne.u32 p, %r956, 0;
    vote.ballot.sync.b32 %r956, p, 0xffffffff;
    @!p not.b32 %r956, %r956;
}

	// end inline asm
	and.b32  	%r976, %r956, %r975;
	mov.b32 	%r961, 16;
	// begin inline asm
	{
    .reg .pred p;
    and.b32 %r959, %r969, %r961;    setp.ne.u32 p, %r959, 0;
    vote.ballot.sync.b32 %r959, p, 0xffffffff;
    @!p not.b32 %r959, %r959;
}

	// end inline asm
	and.b32  	%r977, %r959, %r976;
	mov.b32 	%r964, 32;
	// begin inline asm
	{
    .reg .pred p;
    and.b32 %r962, %r969, %r964;    setp.ne.u32 p, %r962, 0;
    vote.ballot.sync.b32 %r962, p, 0xffffffff;
    @!p not.b32 %r962, %r962;
}

	// end inline asm
	and.b32  	%r978, %r962, %r977;
	mov.b32 	%r967, 64;
	// begin inline asm
	{
    .reg .pred p;
    and.b32 %r965, %r969, %r967;    setp.ne.u32 p, %r965, 0;
    vote.ballot.sync.b32 %r965, p, 0xffffffff;
    @!p not.b32 %r965, %r965;
}

	// end inline asm
	and.b32  	%r979, %r965, %r978;
	mov.b32 	%r970, 128;
	// begin inline asm
	{
    .reg .pred p;
    and.b32 %r968, %r969, %r970;    setp.ne.u32 p, %r968, 0;
    vote.ballot.sync.b32 %r968, p, 0xffffffff;
    @!p not.b32 %r968, %r968;
}

	// end inline asm
	and.b32  	%r980, %r968, %r979;
	clz.b32 	%r981, %r980;
	sub.s32 	%r189, 31, %r981;
	and.b32  	%r982, %r572, %r980;
	popc.b32 	%r190, %r982;
	setp.ne.s32 	%p93, %r248, %r189;
	mov.b32 	%r1695, 0;
	@%p93 bra 	$L__BB7_137;
	atom.shared.add.u32 	%r1695, [%r116], %r190;
$L__BB7_137:
	ld.param.u32 	%r1603, [_ZN3cub18CUB_300001_SM_10006detail10radix_sort29DeviceRadixSortOnesweepKernelINS1_5radix10policy_hubIjNS0_8NullTypeEyE10Policy1000ELNS0_9SortOrderE0EjS6_yiiNS1_21identity_decomposer_tEEEvPT5_SC_PT3_PKSD_PT1_PKSH_PT2_PKSL_T4_iiT6__param_9];
	shfl.sync.idx.b32	%r1008|%p94, %r1695, %r189, 31, -1;
	add.s32 	%r193, %r190, %r1008;
	shr.u32 	%r1009, %r1664, %r1603;
	and.b32  	%r1005, %r1009, %r82;
	mov.b32 	%r985, 1;
	// begin inline asm
	{
    .reg .pred p;
    and.b32 %r983, %r1005, %r985;    setp.ne.u32 p, %r983, 0;
    vote.ballot.sync.b32 %r983, p, 0xffffffff;
    @!p not.b32 %r983, %r983;
}

	// end inline asm
	mov.b32 	%r988, 2;
	// begin inline asm
	{
    .reg .pred p;
    and.b32 %r986, %r1005, %r988;    setp.ne.u32 p, %r986, 0;
    vote.ballot.sync.b32 %r986, p, 0xffffffff;
    @!p not.b32 %r986, %r986;
}

	// end inline asm
	and.b32  	%r1010, %r986, %r983;
	mov.b32 	%r991, 4;
	// begin inline asm
	{
    .reg .pred p;
    and.b32 %r989, %r1005, %r991;    setp.ne.u32 p, %r989, 0;
    vote.ballot.sync.b32 %r989, p, 0xffffffff;
    @!p not.b32 %r989, %r989;
}

	// end inline asm
	and.b32  	%r1011, %r989, %r1010;
	mov.b32 	%r994, 8;
	// begin inline asm
	{
    .reg .pred p;
    and.b32 %r992, %r1005, %r994;    setp.ne.u32 p, %r992, 0;
    vote.ballot.sync.b32 %r992, p, 0xffffffff;
    @!p not.b32 %r992, %r992;
}

	// end inline asm
	and.b32  	%r1012, %r992, %r1011;
	mov.b32 	%r997, 16;
	// begin inline asm
	{
    .reg .pred p;
    and.b32 %r995, %r1005, %r997;    setp.ne.u32 p, %r995, 0;
    vote.ballot.sync.b32 %r995, p, 0xffffffff;
    @!p not.b32 %r995, %r995;
}

	// end inline asm
	and.b32  	%r1013, %r995, %r1012;
	mov.b32 	%r1000, 32;
	// begin inline asm
	{
    .reg .pred p;
    and.b32 %r998, %r1005, %r1000;    setp.ne.u32 p, %r998, 0;
    vote.ballot.sync.b32 %r998, p, 0xffffffff;
    @!p not.b32 %r998, %r998;
}

	// end inline asm
	and.b32  	%r1014, %r998, %r1013;
	mov.b32 	%r1003, 64;
	// begin inline asm
	{
    .reg .pred p;
    and.b32 %r1001, %r1005, %r1003;    setp.ne.u32 p, %r1001, 0;
    vote.ballot.sync.b32 %r1001, p, 0xffffffff;
    @!p not.b32 %r1001, %r1001;
}

	// end inline asm
	and.b32  	%r1015, %r1001, %r1014;
	mov.b32 	%r1006, 128;
	// begin inline asm
	{
    .reg .pred p;
    and.b32 %r1004, %r1005, %r1006;    setp.ne.u32 p, %r1004, 0;
    vote.ballot.sync.b32 %r1004, p, 0xffffffff;
    @!p not.b32 %r1004, %r1004;
}

	// end inline asm
	and.b32  	%r1016, %r1004, %r1015;
	clz.b32 	%r1017, %r1016;
	sub.s32 	%r194, 31, %r1017;
	and.b32  	%r1018, %r572, %r1016;
	popc.b32 	%r195, %r1018;
	setp.ne.s32 	%p95, %r248, %r194;
	mov.b32 	%r1696, 0;
	@%p95 bra 	$L__BB7_139;
	atom.shared.add.u32 	%r1696, [%r117], %r195;
$L__BB7_139:
	ld.param.u32 	%r1604, [_ZN3cub18CUB_300001_SM_10006detail10radix_sort29DeviceRadixSortOnesweepKernelINS1_5radix10policy_hubIjNS0_8NullTypeEyE10Policy1000ELNS0_9SortOrderE0EjS6_yiiNS1_21identity_decomposer_tEEEvPT5_SC_PT3_PKSD_PT1_PKSH_PT2_PKSL_T4_iiT6__param_9];
	shfl.sync.idx.b32	%r1044|%p96, %r1696, %r194, 31, -1;
	add.s32 	%r198, %r195, %r1044;
	shr.u32 	%r1045, %r1665, %r1604;
	and.b32  	%r1041, %r1045, %r82;
	mov.b32 	%r1021, 1;
	// begin inline asm
	{
    .reg .pred p;
    and.b32 %r1019, %r1041, %r1021;    setp.ne.u32 p, %r1019, 0;
    vote.ballot.sync.b32 %r1019, p, 0xffffffff;
    @!p not.b32 %r1019, %r1019;
}

	// end inline asm
	mov.b32 	%r1024, 2;
	// begin inline asm
	{
    .reg .pred p;
    and.b32 %r1022, %r1041, %r1024;    setp.ne.u32 p, %r1022, 0;
    vote.ballot.sync.b32 %r1022, p, 0xffffffff;
    @!p not.b32 %r1022, %r1022;
}

	// end inline asm
	and.b32  	%r1046, %r1022, %r1019;
	mov.b32 	%r1027, 4;
	// begin inline asm
	{
    .reg .pred p;
    and.b32 %r1025, %r1041, %r1027;    setp.ne.u32 p, %r1025, 0;
    vote.ballot.sync.b32 %r1025, p, 0xffffffff;
    @!p not.b32 %r1025, %r1025;
}

	// end inline asm
	and.b32  	%r1047, %r1025, %r1046;
	mov.b32 	%r1030, 8;
	// begin inline asm
	{
    .reg .pred p;
    and.b32 %r1028, %r1041, %r1030;    setp.ne.u32 p, %r1028, 0;
    vote.ballot.sync.b32 %r1028, p, 0xffffffff;
    @!p not.b32 %r1028, %r1028;
}

	// end inline asm
	and.b32  	%r1048, %r1028, %r1047;
	mov.b32 	%r1033, 16;
	// begin inline asm
	{
    .reg .pred p;
    and.b32 %r1031, %r1041, %r1033;    setp.ne.u32 p, %r1031, 0;
    vote.ballot.sync.b32 %r1031, p, 0xffffffff;
    @!p not.b32 %r1031, %r1031;
}

	// end inline asm
	and.b32  	%r1049, %r1031, %r1048;
	mov.b32 	%r1036, 32;
	// begin inline asm
	{
    .reg .pred p;
    and.b32 %r1034, %r1041, %r1036;    setp.ne.u32 p, %r1034, 0;
    vote.ballot.sync.b32 %r1034, p, 0xffffffff;
    @!p not.b32 %r1034, %r1034;
}

	// end inline asm
	and.b32  	%r1050, %r1034, %r1049;
	mov.b32 	%r1039, 64;
	// begin inline asm
	{
    .reg .pred p;
    and.b32 %r1037, %r1041, %r1039;    setp.ne.u32 p, %r1037, 0;
    vote.ballot.sync.b32 %r1037, p, 0xffffffff;
    @!p not.b32 %r1037, %r1037;
}

	// end inline asm
	and.b32  	%r1051, %r1037, %r1050;
	mov.b32 	%r1042, 128;
	// begin inline asm
	{
    .reg .pred p;
    and.b32 %r1040, %r1041, %r1042;    setp.ne.u32 p, %r1040, 0;
    vote.ballot.sync.b32 %r1040, p, 0xffffffff;
    @!p not.b32 %r1040, %r1040;
}

	// end inline asm
	and.b32  	%r1052, %r1040, %r1051;
	clz.b32 	%r1053, %r1052;
	sub.s32 	%r199, 31, %r1053;
	and.b32  	%r1054, %r572, %r1052;
	popc.b32 	%r200, %r1054;
	setp.ne.s32 	%p97, %r248, %r199;
	mov.b32 	%r1697, 0;
	@%p97 bra 	$L__BB7_141;
	atom.shared.add.u32 	%r1697, [%r118], %r200;
$L__BB7_141:
	ld.param.u32 	%r1605, [_ZN3cub18CUB_300001_SM_10006detail10radix_sort29DeviceRadixSortOnesweepKernelINS1_5radix10policy_hubIjNS0_8NullTypeEyE10Policy1000ELNS0_9SortOrderE0EjS6_yiiNS1_21identity_decomposer_tEEEvPT5_SC_PT3_PKSD_PT1_PKSH_PT2_PKSL_T4_iiT6__param_9];
	shfl.sync.idx.b32	%r1080|%p98, %r1697, %r199, 31, -1;
	add.s32 	%r203, %r200, %r1080;
	shr.u32 	%r1081, %r1666, %r1605;
	and.b32  	%r1077, %r1081, %r82;
	mov.b32 	%r1057, 1;
	// begin inline asm
	{
    .reg .pred p;
    and.b32 %r1055, %r1077, %r1057;    setp.ne.u32 p, %r1055, 0;
    vote.ballot.sync.b32 %r1055, p, 0xffffffff;
    @!p not.b32 %r1055, %r1055;
}

	// end inline asm
	mov.b32 	%r1060, 2;
	// begin inline asm
	{
    .reg .pred p;
    and.b32 %r1058, %r1077, %r1060;    setp.ne.u32 p, %r1058, 0;
    vote.ballot.sync.b32 %r1058, p, 0xffffffff;
    @!p not.b32 %r1058, %r1058;
}

	// end inline asm
	and.b32  	%r1082, %r1058, %r1055;
	mov.b32 	%r1063, 4;
	// begin inline asm
	{
    .reg .pred p;
    and.b32 %r1061, %r1077, %r1063;    setp.ne.u32 p, %r1061, 0;
    vote.ballot.sync.b32 %r1061, p, 0xffffffff;
    @!p not.b32 %r1061, %r1061;
}

	// end inline asm
	and.b32  	%r1083, %r1061, %r1082;
	mov.b32 	%r1066, 8;
	// begin inline asm
	{
    .reg .pred p;
    and.b32 %r1064, %r1077, %r1066;    setp.ne.u32 p, %r1064, 0;
    vote.ballot.sync.b32 %r1064, p, 0xffffffff;
    @!p not.b32 %r1064, %r1064;
}

	// end inline asm
	and.b32  	%r1084, %r1064, %r1083;
	mov.b32 	%r1069, 16;
	// begin inline asm
	{
    .reg .pred p;
    and.b32 %r1067, %r1077, %r1069;    setp.ne.u32 p, %r1067, 0;
    vote.ballot.sync.b32 %r1067, p, 0xffffffff;
    @!p not.b32 %r1067, %r1067;
}

	// end inline asm
	and.b32  	%r1085, %r1067, %r1084;
	mov.b32 	%r1072, 32;
	// begin inline asm
	{
    .reg .pred p;
    and.b32 %r1070, %r1077, %r1072;    setp.ne.u32 p, %r1070, 0;
    vote.ballot.sync.b32 %r1070, p, 0xffffffff;
    @!p not.b32 %r1070, %r1070;
}

	// end inline asm
	and.b32  	%r1086, %r1070, %r1085;
	mov.b32 	%r1075, 64;
	// begin inline asm
	{
    .reg .pred p;
    and.b32 %r1073, %r1077, %r1075;    setp.ne.u32 p, %r1073, 0;
    vote.ballot.sync.b32 %r1073, p, 0xffffffff;
    @!p not.b32 %r1073, %r1073;
}

	// end inline asm
	and.b32  	%r1087, %r1073, %r1086;
	mov.b32 	%r1078, 128;
	// begin inline asm
	{
    .reg .pred p;
    and.b32 %r1076, %r1077, %r1078;    setp.ne.u32 p, %r1076, 0;
    vote.ballot.sync.b32 %r1076, p, 0xffffffff;
    @!p not.b32 %r1076, %r1076;
}

	// end inline asm
	and.b32  	%r1088, %r1076, %r1087;
	clz.b32 	%r1089, %r1088;
	sub.s32 	%r204, 31, %r1089;
	and.b32  	%r1090, %r572, %r1088;
	popc.b32 	%r205, %r1090;
	setp.ne.s32 	%p99, %r248, %r204;
	mov.b32 	%r1698, 0;
	@%p99 bra 	$L__BB7_143;
	atom.shared.add.u32 	%r1698, [%r119], %r205;
$L__BB7_143:
	ld.param.u32 	%r1606, [_ZN3cub18CUB_300001_SM_10006detail10radix_sort29DeviceRadixSortOnesweepKernelINS1_5radix10policy_hubIjNS0_8NullTypeEyE10Policy1000ELNS0_9SortOrderE0EjS6_yiiNS1_21identity_decomposer_tEEEvPT5_SC_PT3_PKSD_PT1_PKSH_PT2_PKSL_T4_iiT6__param_9];
	shfl.sync.idx.b32	%r1116|%p100, %r1698, %r204, 31, -1;
	add.s32 	%r208, %r205, %r1116;
	shr.u32 	%r1117, %r1667, %r1606;
	and.b32  	%r1113, %r1117, %r82;
	mov.b32 	%r1093, 1;
	// begin inline asm
	{
    .reg .pred p;
    and.b32 %r1091, %r1113, %r1093;    setp.ne.u32 p, %r1091, 0;
    vote.ballot.sync.b32 %r1091, p, 0xffffffff;
    @!p not.b32 %r1091, %r1091;
}

	// end inline asm
	mov.b32 	%r1096, 2;
	// begin inline asm
	{
    .reg .pred p;
    and.b32 %r1094, %r1113, %r1096;    setp.ne.u32 p, %r1094, 0;
    vote.ballot.sync.b32 %r1094, p, 0xffffffff;
    @!p not.b32 %r1094, %r1094;
}

	// end inline asm
	and.b32  	%r1118, %r1094, %r1091;
	mov.b32 	%r1099, 4;
	// begin inline asm
	{
    .reg .pred p;
    and.b32 %r1097, %r1113, %r1099;    setp.ne.u32 p, %r1097, 0;
    vote.ballot.sync.b32 %r1097, p, 0xffffffff;
    @!p not.b32 %r1097, %r1097;
}

	// end inline asm
	and.b32  	%r1119, %r1097, %r1118;
	mov.b32 	%r1102, 8;
	// begin inline asm
	{
    .reg .pred p;
    and.b32 %r1100, %r1113, %r1102;    setp.ne.u32 p, %r1100, 0;
    vote.ballot.sync.b32 %r1100, p, 0xffffffff;
    @!p not.b32 %r1100, %r1100;
}

	// end inline asm
	and.b32  	%r1120, %r1100, %r1119;
	mov.b32 	%r1105, 16;
	// begin inline asm
	{
    .reg .pred p;
    and.b32 %r1103, %r1113, %r1105;    setp.ne.u32 p, %r1103, 0;
    vote.ballot.sync.b32 %r1103, p, 0xffffffff;
    @!p not.b32 %r1103, %r1103;
}

	// end inline asm
	and.b32  	%r1121, %r1103, %r1120;
	mov.b32 	%r1108, 32;
	// begin inline asm
	{
    .reg .pred p;
    and.b32 %r1106, %r1113, %r1108;    setp.ne.u32 p, %r1106, 0;
    vote.ballot.sync.b32 %r1106, p, 0xffffffff;
    @!p not.b32 %r1106, %r1106;
}

	// end inline asm
	and.b32  	%r1122, %r1106, %r1121;
	mov.b32 	%r1111, 64;
	// begin inline asm
	{
    .reg .pred p;
    and.b32 %r1109, %r1113, %r1111;    setp.ne.u32 p, %r1109, 0;
    vote.ballot.sync.b32 %r1109, p, 0xffffffff;
    @!p not.b32 %r1109, %r1109;
}

	// end inline asm
	and.b32  	%r1123, %r1109, %r1122;
	mov.b32 	%r1114, 128;
	// begin inline asm
	{
    .reg .pred p;
    and.b32 %r1112, %r1113, %r1114;    setp.ne.u32 p, %r1112, 0;
    vote.ballot.sync.b32 %r1112, p, 0xffffffff;
    @!p not.b32 %r1112, %r1112;
}

	// end inline asm
	and.b32  	%r1124, %r1112, %r1123;
	clz.b32 	%r1125, %r1124;
	sub.s32 	%r209, 31, %r1125;
	and.b32  	%r1126, %r572, %r1124;
	popc.b32 	%r210, %r1126;
	setp.ne.s32 	%p101, %r248, %r209;
	mov.b32 	%r1699, 0;
	@%p101 bra 	$L__BB7_145;
	atom.shared.add.u32 	%r1699, [%r120], %r210;
$L__BB7_145:
	ld.param.u32 	%r1607, [_ZN3cub18CUB_300001_SM_10006detail10radix_sort29DeviceRadixSortOnesweepKernelINS1_5radix10policy_hubIjNS0_8NullTypeEyE10Policy1000ELNS0_9SortOrderE0EjS6_yiiNS1_21identity_decomposer_tEEEvPT5_SC_PT3_PKSD_PT1_PKSH_PT2_PKSL_T4_iiT6__param_9];
	shfl.sync.idx.b32	%r1152|%p102, %r1699, %r209, 31, -1;
	add.s32 	%r213, %r210, %r1152;
	shr.u32 	%r1153, %r1668, %r1607;
	and.b32  	%r1149, %r1153, %r82;
	mov.b32 	%r1129, 1;
	// begin inline asm
	{
    .reg .pred p;
    and.b32 %r1127, %r1149, %r1129;    setp.ne.u32 p, %r1127, 0;
    vote.ballot.sync.b32 %r1127, p, 0xffffffff;
    @!p not.b32 %r1127, %r1127;
}

	// end inline asm
	mov.b32 	%r1132, 2;
	// begin inline asm
	{
    .reg .pred p;
    and.b32 %r1130, %r1149, %r1132;    setp.ne.u32 p, %r1130, 0;
    vote.ballot.sync.b32 %r1130, p, 0xffffffff;
    @!p not.b32 %r1130, %r1130;
}

	// end inline asm
	and.b32  	%r1154, %r1130, %r1127;
	mov.b32 	%r1135, 4;
	// begin inline asm
	{
    .reg .pred p;
    and.b32 %r1133, %r1149, %r1135;    setp.ne.u32 p, %r1133, 0;
    vote.ballot.sync.b32 %r1133, p, 0xffffffff;
    @!p not.b32 %r1133, %r1133;
}

	// end inline asm
	and.b32  	%r1155, %r1133, %r1154;
	mov.b32 	%r1138, 8;
	// begin inline asm
	{
    .reg .pred p;
    and.b32 %r1136, %r1149, %r1138;    setp.ne.u32 p, %r1136, 0;
    vote.ballot.sync.b32 %r1136, p, 0xffffffff;
    @!p not.b32 %r1136, %r1136;
}

	// end inline asm
	and.b32  	%r1156, %r1136, %r1155;
	mov.b32 	%r1141, 16;
	// begin inline asm
	{
    .reg .pred p;
    and.b32 %r1139, %r1149, %r1141;    setp.ne.u32 p, %r1139, 0;
    vote.ballot.sync.b32 %r1139, p, 0xffffffff;
    @!p not.b32 %r1139, %r1139;
}

	// end inline asm
	and.b32  	%r1157, %r1139, %r1156;
	mov.b32 	%r1144, 32;
	// begin inline asm
	{
    .reg .pred p;
    and.b32 %r1142, %r1149, %r1144;    setp.ne.u32 p, %r1142, 0;
    vote.ballot.sync.b32 %r1142, p, 0xffffffff;
    @!p not.b32 %r1142, %r1142;
}

	// end inline asm
	and.b32  	%r1158, %r1142, %r1157;
	mov.b32 	%r1147, 64;
	// begin inline asm
	{
    .reg .pred p;
    and.b32 %r1145, %r1149, %r1147;    setp.ne.u32 p, %r1145, 0;
    vote.ballot.sync.b32 %r1145, p, 0xffffffff;
    @!p not.b32 %r1145, %r1145;
}

	// end inline asm
	and.b32  	%r1159, %r1145, %r1158;
	mov.b32 	%r1150, 128;
	// begin inline asm
	{
    .reg .pred p;
    and.b32 %r1148, %r1149, %r1150;    setp.ne.u32 p, %r1148, 0;
    vote.ballot.sync.b32 %r1148, p, 0xffffffff;
    @!p not.b32 %r1148, %r1148;
}

	// end inline asm
	and.b32  	%r1160, %r1148, %r1159;
	clz.b32 	%r1161, %r1160;
	sub.s32 	%r214, 31, %r1161;
	and.b32  	%r1162, %r572, %r1160;
	popc.b32 	%r215, %r1162;
	setp.ne.s32 	%p103, %r248, %r214;
	mov.b32 	%r1700, 0;
	@%p103 bra 	$L__BB7_147;
	ld.param.u32 	%r1608, [_ZN3cub18CUB_300001_SM_10006detail10radix_sort29DeviceRadixSortOnesweepKernelINS1_5radix10policy_hubIjNS0_8NullTypeEyE10Policy1000ELNS0_9SortOrderE0EjS6_yiiNS1_21identity_decomposer_tEEEvPT5_SC_PT3_PKSD_PT1_PKSH_PT2_PKSL_T4_iiT6__param_9];
	shl.b32 	%r1163, %r1, 5;
	and.b32  	%r1164, %r1163, 31744;
	mov.u32 	%r1165, _ZZN3cub18CUB_300001_SM_10006detail10radix_sort29DeviceRadixSortOnesweepKernelINS1_5radix10policy_hubIjNS0_8NullTypeEyE10Policy1000ELNS0_9SortOrderE0EjS6_yiiNS1_21identity_decomposer_tEEEvPT5_SC_PT3_PKSD_PT1_PKSH_PT2_PKSL_T4_iiT6_E1s;
	add.s32 	%r1166, %r1165, %r1164;
	shr.u32 	%r1167, %r1668, %r1608;
	and.b32  	%r1168, %r1167, %r82;
	shl.b32 	%r1169, %r1168, 2;
	add.s32 	%r1170, %r1166, %r1169;
	atom.shared.add.u32 	%r1700, [%r1170], %r215;
$L__BB7_147:
	ld.param.u32 	%r1609, [_ZN3cub18CUB_300001_SM_10006detail10radix_sort29DeviceRadixSortOnesweepKernelINS1_5radix10policy_hubIjNS0_8NullTypeEyE10Policy1000ELNS0_9SortOrderE0EjS6_yiiNS1_21identity_decomposer_tEEEvPT5_SC_PT3_PKSD_PT1_PKSH_PT2_PKSL_T4_iiT6__param_9];
	shfl.sync.idx.b32	%r1196|%p104, %r1700, %r214, 31, -1;
	add.s32 	%r218, %r215, %r1196;
	shr.u32 	%r1197, %r1669, %r1609;
	and.b32  	%r1193, %r1197, %r82;
	mov.b32 	%r1173, 1;
	// begin inline asm
	{
    .reg .pred p;
    and.b32 %r1171, %r1193, %r1173;    setp.ne.u32 p, %r1171, 0;
    vote.ballot.sync.b32 %r1171, p, 0xffffffff;
    @!p not.b32 %r1171, %r1171;
}

	// end inline asm
	mov.b32 	%r1176, 2;
	// begin inline asm
	{
    .reg .pred p;
    and.b32 %r1174, %r1193, %r1176;    setp.ne.u32 p, %r1174, 0;
    vote.ballot.sync.b32 %r1174, p, 0xffffffff;
    @!p not.b32 %r1174, %r1174;
}

	// end inline asm
	and.b32  	%r1198, %r1174, %r1171;
	mov.b32 	%r1179, 4;
	// begin inline asm
	{
    .reg .pred p;
    and.b32 %r1177, %r1193, %r1179;    setp.ne.u32 p, %r1177, 0;
    vote.ballot.sync.b32 %r1177, p, 0xffffffff;
    @!p not.b32 %r1177, %r1177;
}

	// end inline asm
	and.b32  	%r1199, %r1177, %r1198;
	mov.b32 	%r1182, 8;
	// begin inline asm
	{
    .reg .pred p;
    and.b32 %r1180, %r1193, %r1182;    setp.ne.u32 p, %r1180, 0;
    vote.ballot.sync.b32 %r1180, p, 0xffffffff;
    @!p not.b32 %r1180, %r1180;
}

	// end inline asm
	and.b32  	%r1200, %r1180, %r1199;
	mov.b32 	%r1185, 16;
	// begin inline asm
	{
    .reg .pred p;
    and.b32 %r1183, %r1193, %r1185;    setp.ne.u32 p, %r1183, 0;
    vote.ballot.sync.b32 %r1183, p, 0xffffffff;
    @!p not.b32 %r1183, %r1183;
}

	// end inline asm
	and.b32  	%r1201, %r1183, %r1200;
	mov.b32 	%r1188, 32;
	// begin inline asm
	{
    .reg .pred p;
    and.b32 %r1186, %r1193, %r1188;    setp.ne.u32 p, %r1186, 0;
    vote.ballot.sync.b32 %r1186, p, 0xffffffff;
    @!p not.b32 %r1186, %r1186;
}

	// end inline asm
	and.b32  	%r1202, %r1186, %r1201;
	mov.b32 	%r1191, 64;
	// begin inline asm
	{
    .reg .pred p;
    and.b32 %r1189, %r1193, %r1191;    setp.ne.u32 p, %r1189, 0;
    vote.ballot.sync.b32 %r1189, p, 0xffffffff;
    @!p not.b32 %r1189, %r1189;
}

	// end inline asm
	and.b32  	%r1203, %r1189, %r1202;
	mov.b32 	%r1194, 128;
	// begin inline asm
	{
    .reg .pred p;
    and.b32 %r1192, %r1193, %r1194;    setp.ne.u32 p, %r1192, 0;
    vote.ballot.sync.b32 %r1192, p, 0xffffffff;
    @!p not.b32 %r1192, %r1192;
}

	// end inline asm
	and.b32  	%r1204, %r1192, %r1203;
	clz.b32 	%r1205, %r1204;
	sub.s32 	%r219, 31, %r1205;
	and.b32  	%r1206, %r572, %r1204;
	popc.b32 	%r220, %r1206;
	setp.ne.s32 	%p105, %r248, %r219;
	mov.b32 	%r1701, 0;
	@%p105 bra 	$L__BB7_149;
	ld.param.u32 	%r1610, [_ZN3cub18CUB_300001_SM_10006detail10radix_sort29DeviceRadixSortOnesweepKernelINS1_5radix10policy_hubIjNS0_8NullTypeEyE10Policy1000ELNS0_9SortOrderE0EjS6_yiiNS1_21identity_decomposer_tEEEvPT5_SC_PT3_PKSD_PT1_PKSH_PT2_PKSL_T4_iiT6__param_9];
	shl.b32 	%r1207, %r1, 5;
	and.b32  	%r1208, %r1207, 31744;
	mov.u32 	%r1209, _ZZN3cub18CUB_300001_SM_10006detail10radix_sort29DeviceRadixSortOnesweepKernelINS1_5radix10policy_hubIjNS0_8NullTypeEyE10Policy1000ELNS0_9SortOrderE0EjS6_yiiNS1_21identity_decomposer_tEEEvPT5_SC_PT3_PKSD_PT1_PKSH_PT2_PKSL_T4_iiT6_E1s;
	add.s32 	%r1210, %r1209, %r1208;
	shr.u32 	%r1211, %r1669, %r1610;
	and.b32  	%r1212, %r1211, %r82;
	shl.b32 	%r1213, %r1212, 2;
	add.s32 	%r1214, %r1210, %r1213;
	atom.shared.add.u32 	%r1701, [%r1214], %r220;
$L__BB7_149:
	ld.param.u32 	%r1611, [_ZN3cub18CUB_300001_SM_10006detail10radix_sort29DeviceRadixSortOnesweepKernelINS1_5radix10policy_hubIjNS0_8NullTypeEyE10Policy1000ELNS0_9SortOrderE0EjS6_yiiNS1_21identity_decomposer_tEEEvPT5_SC_PT3_PKSD_PT1_PKSH_PT2_PKSL_T4_iiT6__param_9];
	shfl.sync.idx.b32	%r1240|%p106, %r1701, %r219, 31, -1;
	add.s32 	%r223, %r220, %r1240;
	shr.u32 	%r1241, %r1670, %r1611;
	and.b32  	%r1237, %r1241, %r82;
	mov.b32 	%r1217, 1;
	// begin inline asm
	{
    .reg .pred p;
    and.b32 %r1215, %r1237, %r1217;    setp.ne.u32 p, %r1215, 0;
    vote.ballot.sync.b32 %r1215, p, 0xffffffff;
    @!p not.b32 %r1215, %r1215;
}

	// end inline asm
	mov.b32 	%r1220, 2;
	// begin inline asm
	{
    .reg .pred p;
    and.b32 %r1218, %r1237, %r1220;    setp.ne.u32 p, %r1218, 0;
    vote.ballot.sync.b32 %r1218, p, 0xffffffff;
    @!p not.b32 %r1218, %r1218;
}

	// end inline asm
	and.b32  	%r1242, %r1218, %r1215;
	mov.b32 	%r1223, 4;
	// begin inline asm
	{
    .reg .pred p;
    and.b32 %r1221, %r1237, %r1223;    setp.ne.u32 p, %r1221, 0;
    vote.ballot.sync.b32 %r1221, p, 0xffffffff;
    @!p not.b32 %r1221, %r1221;
}

	// end inline asm
	and.b32  	%r1243, %r1221, %r1242;
	mov.b32 	%r1226, 8;
	// begin inline asm
	{
    .reg .pred p;
    and.b32 %r1224, %r1237, %r1226;    setp.ne.u32 p, %r1224, 0;
    vote.ballot.sync.b32 %r1224, p, 0xffffffff;
    @!p not.b32 %r1224, %r1224;
}

	// end inline asm
	and.b32  	%r1244, %r1224, %r1243;
	mov.b32 	%r1229, 16;
	// begin inline asm
	{
    .reg .pred p;
    and.b32 %r1227, %r1237, %r1229;    setp.ne.u32 p, %r1227, 0;
    vote.ballot.sync.b32 %r1227, p, 0xffffffff;
    @!p not.b32 %r1227, %r1227;
}

	// end inline asm
	and.b32  	%r1245, %r1227, %r1244;
	mov.b32 	%r1232, 32;
	// begin inline asm
	{
    .reg .pred p;
    and.b32 %r1230, %r1237, %r1232;    setp.ne.u32 p, %r1230, 0;
    vote.ballot.sync.b32 %r1230, p, 0xffffffff;
    @!p not.b32 %r1230, %r1230;
}

	// end inline asm
	and.b32  	%r1246, %r1230, %r1245;
	mov.b32 	%r1235, 64;
	// begin inline asm
	{
    .reg .pred p;
    and.b32 %r1233, %r1237, %r1235;    setp.ne.u32 p, %r1233, 0;
    vote.ballot.sync.b32 %r1233, p, 0xffffffff;
    @!p not.b32 %r1233, %r1233;
}

	// end inline asm
	and.b32  	%r1247, %r1233, %r1246;
	mov.b32 	%r1238, 128;
	// begin inline asm
	{
    .reg .pred p;
    and.b32 %r1236, %r1237, %r1238;    setp.ne.u32 p, %r1236, 0;
    vote.ballot.sync.b32 %r1236, p, 0xffffffff;
    @!p not.b32 %r1236, %r1236;
}

	// end inline asm
	and.b32  	%r1248, %r1236, %r1247;
	clz.b32 	%r1249, %r1248;
	sub.s32 	%r224, 31, %r1249;
	and.b32  	%r1250, %r572, %r1248;
	popc.b32 	%r225, %r1250;
	setp.ne.s32 	%p107, %r248, %r224;
	mov.b32 	%r1702, 0;
	@%p107 bra 	$L__BB7_151;
	ld.param.u32 	%r1612, [_ZN3cub18CUB_300001_SM_10006detail10radix_sort29DeviceRadixSortOnesweepKernelINS1_5radix10policy_hubIjNS0_8NullTypeEyE10Policy1000ELNS0_9SortOrderE0EjS6_yiiNS1_21identity_decomposer_tEEEvPT5_SC_PT3_PKSD_PT1_PKSH_PT2_PKSL_T4_iiT6__param_9];
	shl.b32 	%r1251, %r1, 5;
	and.b32  	%r1252, %r1251, 31744;
	mov.u32 	%r1253, _ZZN3cub18CUB_300001_SM_10006detail10radix_sort29DeviceRadixSortOnesweepKernelINS1_5radix10policy_hubIjNS0_8NullTypeEyE10Policy1000ELNS0_9SortOrderE0EjS6_yiiNS1_21identity_decomposer_tEEEvPT5_SC_PT3_PKSD_PT1_PKSH_PT2_PKSL_T4_iiT6_E1s;
	add.s32 	%r1254, %r1253, %r1252;
	shr.u32 	%r1255, %r1670, %r1612;
	and.b32  	%r1256, %r1255, %r82;
	shl.b32 	%r1257, %r1256, 2;
	add.s32 	%r1258, %r1254, %r1257;
	atom.shared.add.u32 	%r1702, [%r1258], %r225;
$L__BB7_151:
	ld.param.u32 	%r1613, [_ZN3cub18CUB_300001_SM_10006detail10radix_sort29DeviceRadixSortOnesweepKernelINS1_5radix10policy_hubIjNS0_8NullTypeEyE10Policy1000ELNS0_9SortOrderE0EjS6_yiiNS1_21identity_decomposer_tEEEvPT5_SC_PT3_PKSD_PT1_PKSH_PT2_PKSL_T4_iiT6__param_9];
	shfl.sync.idx.b32	%r1284|%p108, %r1702, %r224, 31, -1;
	add.s32 	%r228, %r225, %r1284;
	shr.u32 	%r1285, %r1671, %r1613;
	and.b32  	%r1281, %r1285, %r82;
	mov.b32 	%r1261, 1;
	// begin inline asm
	{
    .reg .pred p;
    and.b32 %r1259, %r1281, %r1261;    setp.ne.u32 p, %r1259, 0;
    vote.ballot.sync.b32 %r1259, p, 0xffffffff;
    @!p not.b32 %r1259, %r1259;
}

	// end inline asm
	mov.b32 	%r1264, 2;
	// begin inline asm
	{
    .reg .pred p;
    and.b32 %r1262, %r1281, %r1264;    setp.ne.u32 p, %r1262, 0;
    vote.ballot.sync.b32 %r1262, p, 0xffffffff;
    @!p not.b32 %r1262, %r1262;
}

	// end inline asm
	and.b32  	%r1286, %r1262, %r1259;
	mov.b32 	%r1267, 4;
	// begin inline asm
	{
    .reg .pred p;
    and.b32 %r1265, %r1281, %r1267;    setp.ne.u32 p, %r1265, 0;
    vote.ballot.sync.b32 %r1265, p, 0xffffffff;
    @!p not.b32 %r1265, %r1265;
}

	// end inline asm
	and.b32  	%r1287, %r1265, %r1286;
	mov.b32 	%r1270, 8;
	// begin inline asm
	{
    .reg .pred p;
    and.b32 %r1268, %r1281, %r1270;    setp.ne.u32 p, %r1268, 0;
    vote.ballot.sync.b32 %r1268, p, 0xffffffff;
    @!p not.b32 %r1268, %r1268;
}

	// end inline asm
	and.b32  	%r1288, %r1268, %r1287;
	mov.b32 	%r1273, 16;
	// begin inline asm
	{
    .reg .pred p;
    and.b32 %r1271, %r1281, %r1273;    setp.ne.u32 p, %r1271, 0;
    vote.ballot.sync.b32 %r1271, p, 0xffffffff;
    @!p not.b32 %r1271, %r1271;
}

	// end inline asm
	and.b32  	%r1289, %r1271, %r1288;
	mov.b32 	%r1276, 32;
	// begin inline asm
	{
    .reg .pred p;
    and.b32 %r1274, %r1281, %r1276;    setp.ne.u32 p, %r1274, 0;
    vote.ballot.sync.b32 %r1274, p, 0xffffffff;
    @!p not.b32 %r1274, %r1274;
}

	// end inline asm
	and.b32  	%r1290, %r1274, %r1289;
	mov.b32 	%r1279, 64;
	// begin inline asm
	{
    .reg .pred p;
    and.b32 %r1277, %r1281, %r1279;    setp.ne.u32 p, %r1277, 0;
    vote.ballot.sync.b32 %r1277, p, 0xffffffff;
    @!p not.b32 %r1277, %r1277;
}

	// end inline asm
	and.b32  	%r1291, %r1277, %r1290;
	mov.b32 	%r1282, 128;
	// begin inline asm
	{
    .reg .pred p;
    and.b32 %r1280, %r1281, %r1282;    setp.ne.u32 p, %r1280, 0;
    vote.ballot.sync.b32 %r1280, p, 0xffffffff;
    @!p not.b32 %r1280, %r1280;
}

	// end inline asm
	and.b32  	%r1292, %r1280, %r1291;
	clz.b32 	%r1293, %r1292;
	sub.s32 	%r229, 31, %r1293;
	and.b32  	%r1294, %r572, %r1292;
	popc.b32 	%r230, %r1294;
	setp.ne.s32 	%p109, %r248, %r229;
	mov.b32 	%r1703, 0;
	@%p109 bra 	$L__BB7_153;
	ld.param.u32 	%r1614, [_ZN3cub18CUB_300001_SM_10006detail10radix_sort29DeviceRadixSortOnesweepKernelINS1_5radix10policy_hubIjNS0_8NullTypeEyE10Policy1000ELNS0_9SortOrderE0EjS6_yiiNS1_21identity_decomposer_tEEEvPT5_SC_PT3_PKSD_PT1_PKSH_PT2_PKSL_T4_iiT6__param_9];
	shl.b32 	%r1295, %r1, 5;
	and.b32  	%r1296, %r1295, 31744;
	mov.u32 	%r1297, _ZZN3cub18CUB_300001_SM_10006detail10radix_sort29DeviceRadixSortOnesweepKernelINS1_5radix10policy_hubIjNS0_8NullTypeEyE10Policy1000ELNS0_9SortOrderE0EjS6_yiiNS1_21identity_decomposer_tEEEvPT5_SC_PT3_PKSD_PT1_PKSH_PT2_PKSL_T4_iiT6_E1s;
	add.s32 	%r1298, %r1297, %r1296;
	shr.u32 	%r1299, %r1671, %r1614;
	and.b32  	%r1300, %r1299, %r82;
	shl.b32 	%r1301, %r1300, 2;
	add.s32 	%r1302, %r1298, %r1301;
	atom.shared.add.u32 	%r1703, [%r1302], %r230;
$L__BB7_153:
	shfl.sync.idx.b32	%r1303|%p111, %r1703, %r229, 31, -1;
	add.s32 	%r1304, %r230, %r1303;
	bar.sync 	0;
	shl.b32 	%r1305, %r143, 2;
	mov.u32 	%r1306, _ZZN3cub18CUB_300001_SM_10006detail10radix_sort29DeviceRadixSortOnesweepKernelINS1_5radix10policy_hubIjNS0_8NullTypeEyE10Policy1000ELNS0_9SortOrderE0EjS6_yiiNS1_21identity_decomposer_tEEEvPT5_SC_PT3_PKSD_PT1_PKSH_PT2_PKSL_T4_iiT6_E1s;
	add.s32 	%r1307, %r1306, %r1305;
	st.shared.u32 	[%r1307+-4], %r1653;
	shl.b32 	%r1308, %r148, 2;
	add.s32 	%r1309, %r1306, %r1308;
	st.shared.u32 	[%r1309+-4], %r1654;
	shl.b32 	%r1310, %r153, 2;
	add.s32 	%r1311, %r1306, %r1310;
	st.shared.u32 	[%r1311+-4], %r1655;
	shl.b32 	%r1312, %r158, 2;
	add.s32 	%r1313, %r1306, %r1312;
	st.shared.u32 	[%r1313+-4], %r1656;
	shl.b32 	%r1314, %r163, 2;
	add.s32 	%r1315, %r1306, %r1314;
	st.shared.u32 	[%r1315+-4], %r1657;
	shl.b32 	%r1316, %r168, 2;
	add.s32 	%r1317, %r1306, %r1316;
	st.shared.u32 	[%r1317+-4], %r1658;
	shl.b32 	%r1318, %r173, 2;
	add.s32 	%r1319, %r1306, %r1318;
	st.shared.u32 	[%r1319+-4], %r1659;
	shl.b32 	%r1320, %r178, 2;
	add.s32 	%r1321, %r1306, %r1320;
	st.shared.u32 	[%r1321+-4], %r1660;
	shl.b32 	%r1322, %r183, 2;
	add.s32 	%r1323, %r1306, %r1322;
	st.shared.u32 	[%r1323+-4], %r1661;
	shl.b32 	%r1324, %r188, 2;
	add.s32 	%r1325, %r1306, %r1324;
	st.shared.u32 	[%r1325+-4], %r1662;
	shl.b32 	%r1326, %r193, 2;
	add.s32 	%r1327, %r1306, %r1326;
	st.shared.u32 	[%r1327+-4], %r1663;
	shl.b32 	%r1328, %r198, 2;
	add.s32 	%r1329, %r1306, %r1328;
	st.shared.u32 	[%r1329+-4], %r1664;
	shl.b32 	%r1330, %r203, 2;
	add.s32 	%r1331, %r1306, %r1330;
	st.shared.u32 	[%r1331+-4], %r1665;
	shl.b32 	%r1332, %r208, 2;
	add.s32 	%r1333, %r1306, %r1332;
	st.shared.u32 	[%r1333+-4], %r1666;
	shl.b32 	%r1334, %r213, 2;
	add.s32 	%r1335, %r1306, %r1334;
	st.shared.u32 	[%r1335+-4], %r1667;
	shl.b32 	%r1336, %r218, 2;
	add.s32 	%r1337, %r1306, %r1336;
	st.shared.u32 	[%r1337+-4], %r1668;
	shl.b32 	%r1338, %r223, 2;
	add.s32 	%r1339, %r1306, %r1338;
	st.shared.u32 	[%r1339+-4], %r1669;
	shl.b32 	%r1340, %r228, 2;
	add.s32 	%r1341, %r1306, %r1340;
	st.shared.u32 	[%r1341+-4], %r1670;
	shl.b32 	%r1342, %r1304, 2;
	add.s32 	%r1343, %r1306, %r1342;
	st.shared.u32 	[%r1343+-4], %r1671;
	shl.b32 	%r1344, %r1, 3;
	add.s32 	%r1345, %r1306, %r1344;
	add.s32 	%r233, %r1345, 29184;
	@%p72 bra 	$L__BB7_161;
	ld.param.u64 	%rd238, [_ZN3cub18CUB_300001_SM_10006detail10radix_sort29DeviceRadixSortOnesweepKernelINS1_5radix10policy_hubIjNS0_8NullTypeEyE10Policy1000ELNS0_9SortOrderE0EjS6_yiiNS1_21identity_decomposer_tEEEvPT5_SC_PT3_PKSD_PT1_PKSH_PT2_PKSL_T4_iiT6__param_3];
	cvta.to.global.u64 	%rd59, %rd238;
	shl.b64 	%rd60, %rd6, 3;
	add.s64 	%rd61, %rd59, %rd60;
	ld.global.u64 	%rd62, [%rd61];
	cvt.s64.s32 	%rd63, %r137;
	sub.s64 	%rd241, %rd62, %rd63;
	st.shared.u64 	[%r233], %rd241;
	setp.lt.s32 	%p112, %r4, 1;
	mov.u32 	%r1707, %r1680;
	@%p112 bra 	$L__BB7_160;
	mov.b32 	%r1705, -1;
	mov.u32 	%r1704, %r4;
	mov.u32 	%r1707, %r1680;
$L__BB7_156:
	ld.param.u64 	%rd231, [_ZN3cub18CUB_300001_SM_10006detail10radix_sort29DeviceRadixSortOnesweepKernelINS1_5radix10policy_hubIjNS0_8NullTypeEyE10Policy1000ELNS0_9SortOrderE0EjS6_yiiNS1_21identity_decomposer_tEEEvPT5_SC_PT3_PKSD_PT1_PKSH_PT2_PKSL_T4_iiT6__param_0];
	add.s32 	%r237, %r1704, -1;
	shl.b32 	%r1347, %r237, 8;
	add.s32 	%r1348, %r1347, %r1;
	cvta.to.global.u64 	%rd64, %rd231;
	mul.wide.s32 	%rd65, %r1348, 4;
	add.s64 	%rd13, %rd64, %rd65;
$L__BB7_157:
	membar.cta;
	ld.volatile.global.u32 	%r238, [%rd13];
	setp.eq.s32 	%p113, %r238, 0;
	@%p113 bra 	$L__BB7_157;
	and.b32  	%r1349, %r238, 1073741823;
	add.s32 	%r1707, %r1349, %r1707;
	setp.gt.s32 	%p114, %r238, -1;
	vote.sync.ballot.b32 	%r1705, %p114, %r1705;
	setp.gt.u32 	%p116, %r1704, 1;
	and.pred  	%p117, %p114, %p116;
	mov.u32 	%r1704, %r237;
	@%p117 bra 	$L__BB7_156;
	ld.shared.u64 	%rd241, [%r233];
$L__BB7_160:
	ld.param.u64 	%rd232, [_ZN3cub18CUB_300001_SM_10006detail10radix_sort29DeviceRadixSortOnesweepKernelINS1_5radix10policy_hubIjNS0_8NullTypeEyE10Policy1000ELNS0_9SortOrderE0EjS6_yiiNS1_21identity_decomposer_tEEEvPT5_SC_PT3_PKSD_PT1_PKSH_PT2_PKSL_T4_iiT6__param_0];
	or.b32  	%r1350, %r1707, -2147483648;
	cvta.to.global.u64 	%rd66, %rd232;
	shl.b32 	%r1351, %r4, 8;
	add.s32 	%r1352, %r1351, %r1;
	mul.wide.s32 	%rd67, %r1352, 4;
	add.s64 	%rd68, %rd66, %rd67;
	st.volatile.global.u32 	[%rd68], %r1350;
	sub.s32 	%r1353, %r1707, %r1680;
	cvt.s64.s32 	%rd69, %r1353;
	add.s64 	%rd70, %rd241, %rd69;
	st.shared.u64 	[%r233], %rd70;
$L__BB7_161:
	ld.param.u32 	%r1587, [_ZN3cub18CUB_300001_SM_10006detail10radix_sort29DeviceRadixSortOnesweepKernelINS1_5radix10policy_hubIjNS0_8NullTypeEyE10Policy1000ELNS0_9SortOrderE0EjS6_yiiNS1_21identity_decomposer_tEEEvPT5_SC_PT3_PKSD_PT1_PKSH_PT2_PKSL_T4_iiT6__param_8];
	ld.param.u64 	%rd235, [_ZN3cub18CUB_300001_SM_10006detail10radix_sort29DeviceRadixSortOnesweepKernelINS1_5radix10policy_hubIjNS0_8NullTypeEyE10Policy1000ELNS0_9SortOrderE0EjS6_yiiNS1_21identity_decomposer_tEEEvPT5_SC_PT3_PKSD_PT1_PKSH_PT2_PKSL_T4_iiT6__param_2];
	setp.gt.u32 	%p118, %r1, 255;
	mad.lo.s32 	%r242, %r4, 7296, 7296;
	setp.lt.s32 	%p119, %r242, %r1587;
	setp.eq.s64 	%p120, %rd235, 0;
	or.pred  	%p121, %p120, %p119;
	or.pred  	%p122, %p118, %p121;
	@%p122 bra 	$L__BB7_163;
	ld.param.u64 	%rd236, [_ZN3cub18CUB_300001_SM_10006detail10radix_sort29DeviceRadixSortOnesweepKernelINS1_5radix10policy_hubIjNS0_8NullTypeEyE10Policy1000ELNS0_9SortOrderE0EjS6_yiiNS1_21identity_decomposer_tEEEvPT5_SC_PT3_PKSD_PT1_PKSH_PT2_PKSL_T4_iiT6__param_2];
	ld.shared.u64 	%rd71, [%r233];
	cvt.s64.s32 	%rd72, %r1680;
	cvt.s64.s32 	%rd73, %r137;
	add.s64 	%rd74, %rd73, %rd72;
	add.s64 	%rd75, %rd74, %rd71;
	cvta.to.global.u64 	%rd76, %rd236;
	shl.b64 	%rd77, %rd6, 3;
	add.s64 	%rd78, %rd76, %rd77;
	st.global.u64 	[%rd78], %rd75;
$L__BB7_163:
	ld.param.u32 	%r1588, [_ZN3cub18CUB_300001_SM_10006detail10radix_sort29DeviceRadixSortOnesweepKernelINS1_5radix10policy_hubIjNS0_8NullTypeEyE10Policy1000ELNS0_9SortOrderE0EjS6_yiiNS1_21identity_decomposer_tEEEvPT5_SC_PT3_PKSD_PT1_PKSH_PT2_PKSL_T4_iiT6__param_8];
	setp.gt.s32 	%p123, %r242, %r1588;
	bar.sync 	0;
	@%p123 bra 	$L__BB7_165;
	ld.param.u32 	%r1615, [_ZN3cub18CUB_300001_SM_10006detail10radix_sort29DeviceRadixSortOnesweepKernelINS1_5radix10policy_hubIjNS0_8NullTypeEyE10Policy1000ELNS0_9SortOrderE0EjS6_yiiNS1_21identity_decomposer_tEEEvPT5_SC_PT3_PKSD_PT1_PKSH_PT2_PKSL_T4_iiT6__param_9];
	ld.shared.u32 	%r1354, [%r121];
	shr.u32 	%r1355, %r1354, %r1615;
	and.b32  	%r1356, %r1355, %r82;
	shl.b32 	%r1357, %r1356, 3;
	add.s32 	%r1359, %r1306, 29184;
	add.s32 	%r1360, %r1359, %r1357;
	ld.shared.u64 	%rd79, [%r1360];
	add.s64 	%rd80, %rd79, %rd6;
	shl.b64 	%rd81, %rd80, 2;
	add.s64 	%rd82, %rd5, %rd81;
	st.global.u32 	[%rd82], %r1354;
	bar.warp.sync 	-1;
	ld.shared.u32 	%r1361, [%r121+1536];
	shr.u32 	%r1362, %r1361, %r1615;
	and.b32  	%r1363, %r1362, %r82;
	shl.b32 	%r1364, %r1363, 3;
	add.s32 	%r1365, %r1359, %r1364;
	ld.shared.u64 	%rd83, [%r1365];
	add.s64 	%rd84, %rd83, %rd6;
	shl.b64 	%rd85, %rd84, 2;
	add.s64 	%rd86, %rd5, %rd85;
	st.global.u32 	[%rd86+1536], %r1361;
	bar.warp.sync 	-1;
	ld.shared.u32 	%r1366, [%r121+3072];
	shr.u32 	%r1367, %r1366, %r1615;
	and.b32  	%r1368, %r1367, %r82;
	shl.b32 	%r1369, %r1368, 3;
	add.s32 	%r1370, %r1359, %r1369;
	ld.shared.u64 	%rd87, [%r1370];
	add.s64 	%rd88, %rd87, %rd6;
	shl.b64 	%rd89, %rd88, 2;
	add.s64 	%rd90, %rd5, %rd89;
	st.global.u32 	[%rd90+3072], %r1366;
	bar.warp.sync 	-1;
	ld.shared.u32 	%r1371, [%r121+4608];
	shr.u32 	%r1372, %r1371, %r1615;
	and.b32  	%r1373, %r1372, %r82;
	shl.b32 	%r1374, %r1373, 3;
	add.s32 	%r1375, %r1359, %r1374;
	ld.shared.u64 	%rd91, [%r1375];
	add.s64 	%rd92, %rd91, %rd6;
	shl.b64 	%rd93, %rd92, 2;
	add.s64 	%rd94, %rd5, %rd93;
	st.global.u32 	[%rd94+4608], %r1371;
	bar.warp.sync 	-1;
	ld.shared.u32 	%r1376, [%r121+6144];
	shr.u32 	%r1377, %r1376, %r1615;
	and.b32  	%r1378, %r1377, %r82;
	shl.b32 	%r1379, %r1378, 3;
	add.s32 	%r1380, %r1359, %r1379;
	ld.shared.u64 	%rd95, [%r1380];
	add.s64 	%rd96, %rd95, %rd6;
	shl.b64 	%rd97, %rd96, 2;
	add.s64 	%rd98, %rd5, %rd97;
	st.global.u32 	[%rd98+6144], %r1376;
	bar.warp.sync 	-1;
	ld.shared.u32 	%r1381, [%r121+7680];
	shr.u32 	%r1382, %r1381, %r1615;
	and.b32  	%r1383, %r1382, %r82;
	shl.b32 	%r1384, %r1383, 3;
	add.s32 	%r1385, %r1359, %r1384;
	ld.shared.u64 	%rd99, [%r1385];
	add.s64 	%rd100, %rd99, %rd6;
	shl.b64 	%rd101, %rd100, 2;
	add.s64 	%rd102, %rd5, %rd101;
	st.global.u32 	[%rd102+7680], %r1381;
	bar.warp.sync 	-1;
	ld.shared.u32 	%r1386, [%r121+9216];
	shr.u32 	%r1387, %r1386, %r1615;
	and.b32  	%r1388, %r1387, %r82;
	shl.b32 	%r1389, %r1388, 3;
	add.s32 	%r1390, %r1359, %r1389;
	ld.shared.u64 	%rd103, [%r1390];
	add.s64 	%rd104, %rd103, %rd6;
	shl.b64 	%rd105, %rd104, 2;
	add.s64 	%rd106, %rd5, %rd105;
	st.global.u32 	[%rd106+9216], %r1386;
	bar.warp.sync 	-1;
	ld.shared.u32 	%r1391, [%r121+10752];
	shr.u32 	%r1392, %r1391, %r1615;
	and.b32  	%r1393, %r1392, %r82;
	shl.b32 	%r1394, %r1393, 3;
	add.s32 	%r1395, %r1359, %r1394;
	ld.shared.u64 	%rd107, [%r1395];
	add.s64 	%rd108, %rd107, %rd6;
	shl.b64 	%rd109, %rd108, 2;
	add.s64 	%rd110, %rd5, %rd109;
	st.global.u32 	[%rd110+10752], %r1391;
	bar.warp.sync 	-1;
	ld.shared.u32 	%r1396, [%r121+12288];
	shr.u32 	%r1397, %r1396, %r1615;
	and.b32  	%r1398, %r1397, %r82;
	shl.b32 	%r1399, %r1398, 3;
	add.s32 	%r1400, %r1359, %r1399;
	ld.shared.u64 	%rd111, [%r1400];
	add.s64 	%rd112, %rd111, %rd6;
	shl.b64 	%rd113, %rd112, 2;
	add.s64 	%rd114, %rd5, %rd113;
	st.global.u32 	[%rd114+12288], %r1396;
	bar.warp.sync 	-1;
	ld.shared.u32 	%r1401, [%r121+13824];
	shr.u32 	%r1402, %r1401, %r1615;
	and.b32  	%r1403, %r1402, %r82;
	shl.b32 	%r1404, %r1403, 3;
	add.s32 	%r1405, %r1359, %r1404;
	ld.shared.u64 	%rd115, [%r1405];
	add.s64 	%rd116, %rd115, %rd6;
	shl.b64 	%rd117, %rd116, 2;
	add.s64 	%rd118, %rd5, %rd117;
	st.global.u32 	[%rd118+13824], %r1401;
	bar.warp.sync 	-1;
	ld.shared.u32 	%r1406, [%r121+15360];
	shr.u32 	%r1407, %r1406, %r1615;
	and.b32  	%r1408, %r1407, %r82;
	shl.b32 	%r1409, %r1408, 3;
	add.s32 	%r1410, %r1359, %r1409;
	ld.shared.u64 	%rd119, [%r1410];
	add.s64 	%rd120, %rd119, %rd6;
	shl.b64 	%rd121, %rd120, 2;
	add.s64 	%rd122, %rd5, %rd121;
	st.global.u32 	[%rd122+15360], %r1406;
	bar.warp.sync 	-1;
	ld.shared.u32 	%r1411, [%r121+16896];
	shr.u32 	%r1412, %r1411, %r1615;
	and.b32  	%r1413, %r1412, %r82;
	shl.b32 	%r1414, %r1413, 3;
	add.s32 	%r1415, %r1359, %r1414;
	ld.shared.u64 	%rd123, [%r1415];
	add.s64 	%rd124, %rd123, %rd6;
	shl.b64 	%rd125, %rd124, 2;
	add.s64 	%rd126, %rd5, %rd125;
	st.global.u32 	[%rd126+16896], %r1411;
	bar.warp.sync 	-1;
	ld.shared.u32 	%r1416, [%r121+18432];
	shr.u32 	%r1417, %r1416, %r1615;
	and.b32  	%r1418, %r1417, %r82;
	shl.b32 	%r1419, %r1418, 3;
	add.s32 	%r1420, %r1359, %r1419;
	ld.shared.u64 	%rd127, [%r1420];
	add.s64 	%rd128, %rd127, %rd6;
	shl.b64 	%rd129, %rd128, 2;
	add.s64 	%rd130, %rd5, %rd129;
	st.global.u32 	[%rd130+18432], %r1416;
	bar.warp.sync 	-1;
	ld.shared.u32 	%r1421, [%r121+19968];
	shr.u32 	%r1422, %r1421, %r1615;
	and.b32  	%r1423, %r1422, %r82;
	shl.b32 	%r1424, %r1423, 3;
	add.s32 	%r1425, %r1359, %r1424;
	ld.shared.u64 	%rd131, [%r1425];
	add.s64 	%rd132, %rd131, %rd6;
	shl.b64 	%rd133, %rd132, 2;
	add.s64 	%rd134, %rd5, %rd133;
	st.global.u32 	[%rd134+19968], %r1421;
	bar.warp.sync 	-1;
	ld.shared.u32 	%r1426, [%r121+21504];
	shr.u32 	%r1427, %r1426, %r1615;
	and.b32  	%r1428, %r1427, %r82;
	shl.b32 	%r1429, %r1428, 3;
	add.s32 	%r1430, %r1359, %r1429;
	ld.shared.u64 	%rd135, [%r1430];
	add.s64 	%rd136, %rd135, %rd6;
	shl.b64 	%rd137, %rd136, 2;
	add.s64 	%rd138, %rd5, %rd137;
	st.global.u32 	[%rd138+21504], %r1426;
	bar.warp.sync 	-1;
	ld.shared.u32 	%r1431, [%r121+23040];
	shr.u32 	%r1432, %r1431, %r1615;
	and.b32  	%r1433, %r1432, %r82;
	shl.b32 	%r1434, %r1433, 3;
	add.s32 	%r1435, %r1359, %r1434;
	ld.shared.u64 	%rd139, [%r1435];
	add.s64 	%rd140, %rd139, %rd6;
	shl.b64 	%rd141, %rd140, 2;
	add.s64 	%rd142, %rd5, %rd141;
	st.global.u32 	[%rd142+23040], %r1431;
	bar.warp.sync 	-1;
	ld.shared.u32 	%r1436, [%r121+24576];
	shr.u32 	%r1437, %r1436, %r1615;
	and.b32  	%r1438, %r1437, %r82;
	shl.b32 	%r1439, %r1438, 3;
	add.s32 	%r1440, %r1359, %r1439;
	ld.shared.u64 	%rd143, [%r1440];
	add.s64 	%rd144, %rd143, %rd6;
	shl.b64 	%rd145, %rd144, 2;
	add.s64 	%rd146, %rd5, %rd145;
	st.global.u32 	[%rd146+24576], %r1436;
	bar.warp.sync 	-1;
	ld.shared.u32 	%r1441, [%r121+26112];
	shr.u32 	%r1442, %r1441, %r1615;
	and.b32  	%r1443, %r1442, %r82;
	shl.b32 	%r1444, %r1443, 3;
	add.s32 	%r1445, %r1359, %r1444;
	ld.shared.u64 	%rd147, [%r1445];
	add.s64 	%rd148, %rd147, %rd6;
	shl.b64 	%rd149, %rd148, 2;
	add.s64 	%rd150, %rd5, %rd149;
	st.global.u32 	[%rd150+26112], %r1441;
	bar.warp.sync 	-1;
	ld.shared.u32 	%r1446, [%r121+27648];
	shr.u32 	%r1447, %r1446, %r1615;
	and.b32  	%r1448, %r1447, %r82;
	shl.b32 	%r1449, %r1448, 3;
	add.s32 	%r1450, %r1359, %r1449;
	ld.shared.u64 	%rd151, [%r1450];
	add.s64 	%rd152, %rd151, %rd6;
	shl.b64 	%rd153, %rd152, 2;
	add.s64 	%rd154, %rd5, %rd153;
	st.global.u32 	[%rd154+27648], %r1446;
	bar.warp.sync 	-1;
	bra.uni 	$L__BB7_204;
$L__BB7_165:
	ld.param.u32 	%r1589, [_ZN3cub18CUB_300001_SM_10006detail10radix_sort29DeviceRadixSortOnesweepKernelINS1_5radix10policy_hubIjNS0_8NullTypeEyE10Policy1000ELNS0_9SortOrderE0EjS6_yiiNS1_21identity_decomposer_tEEEvPT5_SC_PT3_PKSD_PT1_PKSH_PT2_PKSL_T4_iiT6__param_8];
	mad.lo.s32 	%r243, %r4, -7296, %r1589;
	setp.ge.s32 	%p124, %r1, %r243;
	@%p124 bra 	$L__BB7_167;
	ld.param.u32 	%r1616, [_ZN3cub18CUB_300001_SM_10006detail10radix_sort29DeviceRadixSortOnesweepKernelINS1_5radix10policy_hubIjNS0_8NullTypeEyE10Policy1000ELNS0_9SortOrderE0EjS6_yiiNS1_21identity_decomposer_tEEEvPT5_SC_PT3_PKSD_PT1_PKSH_PT2_PKSL_T4_iiT6__param_9];
	ld.shared.u32 	%r1451, [%r121];
	shr.u32 	%r1452, %r1451, %r1616;
	and.b32  	%r1453, %r1452, %r82;
	shl.b32 	%r1454, %r1453, 3;
	add.s32 	%r1456, %r1306, %r1454;
	ld.shared.u64 	%rd155, [%r1456+29184];
	add.s64 	%rd156, %rd155, %rd6;
	shl.b64 	%rd157, %rd156, 2;
	add.s64 	%rd158, %rd5, %rd157;
	st.global.u32 	[%rd158], %r1451;
$L__BB7_167:
	bar.warp.sync 	-1;
	add.s32 	%r1457, %r1, 384;
	setp.ge.s32 	%p125, %r1457, %r243;
	@%p125 bra 	$L__BB7_169;
	ld.param.u32 	%r1617, [_ZN3cub18CUB_300001_SM_10006detail10radix_sort29DeviceRadixSortOnesweepKernelINS1_5radix10policy_hubIjNS0_8NullTypeEyE10Policy1000ELNS0_9SortOrderE0EjS6_yiiNS1_21identity_decomposer_tEEEvPT5_SC_PT3_PKSD_PT1_PKSH_PT2_PKSL_T4_iiT6__param_9];
	ld.shared.u32 	%r1458, [%r121+1536];
	shr.u32 	%r1459, %r1458, %r1617;
	and.b32  	%r1460, %r1459, %r82;
	shl.b32 	%r1461, %r1460, 3;
	add.s32 	%r1463, %r1306, %r1461;
	ld.shared.u64 	%rd159, [%r1463+29184];
	add.s64 	%rd160, %rd159, %rd6;
	shl.b64 	%rd161, %rd160, 2;
	add.s64 	%rd162, %rd5, %rd161;
	st.global.u32 	[%rd162+1536], %r1458;
$L__BB7_169:
	bar.warp.sync 	-1;
	add.s32 	%r1464, %r1, 768;
	setp.ge.s32 	%p126, %r1464, %r243;
	@%p126 bra 	$L__BB7_171;
	ld.param.u32 	%r1618, [_ZN3cub18CUB_300001_SM_10006detail10radix_sort29DeviceRadixSortOnesweepKernelINS1_5radix10policy_hubIjNS0_8NullTypeEyE10Policy1000ELNS0_9SortOrderE0EjS6_yiiNS1_21identity_decomposer_tEEEvPT5_SC_PT3_PKSD_PT1_PKSH_PT2_PKSL_T4_iiT6__param_9];
	ld.shared.u32 	%r1465, [%r121+3072];
	shr.u32 	%r1466, %r1465, %r1618;
	and.b32  	%r1467, %r1466, %r82;
	shl.b32 	%r1468, %r1467, 3;
	add.s32 	%r1470, %r1306, %r1468;
	ld.shared.u64 	%rd163, [%r1470+29184];
	add.s64 	%rd164, %rd163, %rd6;
	shl.b64 	%rd165, %rd164, 2;
	add.s64 	%rd166, %rd5, %rd165;
	st.global.u32 	[%rd166+3072], %r1465;
$L__BB7_171:
	bar.warp.sync 	-1;
	add.s32 	%r1471, %r1, 1152;
	setp.ge.s32 	%p127, %r1471, %r243;
	@%p127 bra 	$L__BB7_173;
	ld.param.u32 	%r1619, [_ZN3cub18CUB_300001_SM_10006detail10radix_sort29DeviceRadixSortOnesweepKernelINS1_5radix10policy_hubIjNS0_8NullTypeEyE10Policy1000ELNS0_9SortOrderE0EjS6_yiiNS1_21identity_decomposer_tEEEvPT5_SC_PT3_PKSD_PT1_PKSH_PT2_PKSL_T4_iiT6__param_9];
	ld.shared.u32 	%r1472, [%r121+4608];
	shr.u32 	%r1473, %r1472, %r1619;
	and.b32  	%r1474, %r1473, %r82;
	shl.b32 	%r1475, %r1474, 3;
	add.s32 	%r1477, %r1306, %r1475;
	ld.shared.u64 	%rd167, [%r1477+29184];
	add.s64 	%rd168, %rd167, %rd6;
	shl.b64 	%rd169, %rd168, 2;
	add.s64 	%rd170, %rd5, %rd169;
	st.global.u32 	[%rd170+4608], %r1472;
$L__BB7_173:
	bar.warp.sync 	-1;
	add.s32 	%r1478, %r1, 1536;
	setp.ge.s32 	%p128, %r1478, %r243;
	@%p128 bra 	$L__BB7_175;
	ld.param.u32 	%r1620, [_ZN3cub18CUB_300001_SM_10006detail10radix_sort29DeviceRadixSortOnesweepKernelINS1_5radix10policy_hubIjNS0_8NullTypeEyE10Policy1000ELNS0_9SortOrderE0EjS6_yiiNS1_21identity_decomposer_tEEEvPT5_SC_PT3_PKSD_PT1_PKSH_PT2_PKSL_T4_iiT6__param_9];
	ld.shared.u32 	%r1479, [%r121+6144];
	shr.u32 	%r1480, %r1479, %r1620;
	and.b32  	%r1481, %r1480, %r82;
	shl.b32 	%r1482, %r1481, 3;
	add.s32 	%r1484, %r1306, %r1482;
	ld.shared.u64 	%rd171, [%r1484+29184];
	add.s64 	%rd172, %rd171, %rd6;
	shl.b64 	%rd173, %rd172, 2;
	add.s64 	%rd174, %rd5, %rd173;
	st.global.u32 	[%rd174+6144], %r1479;
$L__BB7_175:
	bar.warp.sync 	-1;
	add.s32 	%r1485, %r1, 1920;
	setp.ge.s32 	%p129, %r1485, %r243;
	@%p129 bra 	$L__BB7_177;
	ld.param.u32 	%r1621, [_ZN3cub18CUB_300001_SM_10006detail10radix_sort29DeviceRadixSortOnesweepKernelINS1_5radix10policy_hubIjNS0_8NullTypeEyE10Policy1000ELNS0_9SortOrderE0EjS6_yiiNS1_21identity_decomposer_tEEEvPT5_SC_PT3_PKSD_PT1_PKSH_PT2_PKSL_T4_iiT6__param_9];
	ld.shared.u32 	%r1486, [%r121+7680];
	shr.u32 	%r1487, %r1486, %r1621;
	and.b32  	%r1488, %r1487, %r82;
	shl.b32 	%r1489, %r1488, 3;
	add.s32 	%r1491, %r1306, %r1489;
	ld.shared.u64 	%rd175, [%r1491+29184];
	add.s64 	%rd176, %rd175, %rd6;
	shl.b64 	%rd177, %rd176, 2;
	add.s64 	%rd178, %rd5, %rd177;
	st.global.u32 	[%rd178+7680], %r1486;
$L__BB7_177:
	bar.warp.sync 	-1;
	add.s32 	%r1492, %r1, 2304;
	setp.ge.s32 	%p130, %r1492, %r243;
	@%p130 bra 	$L__BB7_179;
	ld.param.u32 	%r1622, [_ZN3cub18CUB_300001_SM_10006detail10radix_sort29DeviceRadixSortOnesweepKernelINS1_5radix10policy_hubIjNS0_8NullTypeEyE10Policy1000ELNS0_9SortOrderE0EjS6_yiiNS1_21identity_decomposer_tEEEvPT5_SC_PT3_PKSD_PT1_PKSH_PT2_PKSL_T4_iiT6__param_9];
	ld.shared.u32 	%r1493, [%r121+9216];
	shr.u32 	%r1494, %r1493, %r1622;
	and.b32  	%r1495, %r1494, %r82;
	shl.b32 	%r1496, %r1495, 3;
	add.s32 	%r1498, %r1306, %r1496;
	ld.shared.u64 	%rd179, [%r1498+29184];
	add.s64 	%rd180, %rd179, %rd6;
	shl.b64 	%rd181, %rd180, 2;
	add.s64 	%rd182, %rd5, %rd181;
	st.global.u32 	[%rd182+9216], %r1493;
$L__BB7_179:
	bar.warp.sync 	-1;
	add.s32 	%r1499, %r1, 2688;
	setp.ge.s32 	%p131, %r1499, %r243;
	@%p131 bra 	$L__BB7_181;
	ld.param.u32 	%r1623, [_ZN3cub18CUB_300001_SM_10006detail10radix_sort29DeviceRadixSortOnesweepKernelINS1_5radix10policy_hubIjNS0_8NullTypeEyE10Policy1000ELNS0_9SortOrderE0EjS6_yiiNS1_21identity_decomposer_tEEEvPT5_SC_PT3_PKSD_PT1_PKSH_PT2_PKSL_T4_iiT6__param_9];
	ld.shared.u32 	%r1500, [%r121+10752];
	shr.u32 	%r1501, %r1500, %r1623;
	and.b32  	%r1502, %r1501, %r82;
	shl.b32 	%r1503, %r1502, 3;
	add.s32 	%r1505, %r1306, %r1503;
	ld.shared.u64 	%rd183, [%r1505+29184];
	add.s64 	%rd184, %rd183, %rd6;
	shl.b64 	%rd185, %rd184, 2;
	add.s64 	%rd186, %rd5, %rd185;
	st.global.u32 	[%rd186+10752], %r1500;
$L__BB7_181:
	bar.warp.sync 	-1;
	or.b32  	%r1506, %r1, 3072;
	setp.ge.s32 	%p132, %r1506, %r243;
	@%p132 bra 	$L__BB7_183;
	ld.param.u32 	%r1624, [_ZN3cub18CUB_300001_SM_10006detail10radix_sort29DeviceRadixSortOnesweepKernelINS1_5radix10policy_hubIjNS0_8NullTypeEyE10Policy1000ELNS0_9SortOrderE0EjS6_yiiNS1_21identity_decomposer_tEEEvPT5_SC_PT3_PKSD_PT1_PKSH_PT2_PKSL_T4_iiT6__param_9];
	ld.shared.u32 	%r1507, [%r121+12288];
	shr.u32 	%r1508, %r1507, %r1624;
	and.b32  	%r1509, %r1508, %r82;
	shl.b32 	%r1510, %r1509, 3;
	add.s32 	%r1512, %r1306, %r1510;
	ld.shared.u64 	%rd187, [%r1512+29184];
	add.s64 	%rd188, %rd187, %rd6;
	shl.b64 	%rd189, %rd188, 2;
	add.s64 	%rd190, %rd5, %rd189;
	st.global.u32 	[%rd190+12288], %r1507;
$L__BB7_183:
	bar.warp.sync 	-1;
	add.s32 	%r1513, %r1, 3456;
	setp.ge.s32 	%p133, %r1513, %r243;
	@%p133 bra 	$L__BB7_185;
	ld.param.u32 	%r1625, [_ZN3cub18CUB_300001_SM_10006detail10radix_sort29DeviceRadixSortOnesweepKernelINS1_5radix10policy_hubIjNS0_8NullTypeEyE10Policy1000ELNS0_9SortOrderE0EjS6_yiiNS1_21identity_decomposer_tEEEvPT5_SC_PT3_PKSD_PT1_PKSH_PT2_PKSL_T4_iiT6__param_9];
	ld.shared.u32 	%r1514, [%r121+13824];
	shr.u32 	%r1515, %r1514, %r1625;
	and.b32  	%r1516, %r1515, %r82;
	shl.b32 	%r1517, %r1516, 3;
	add.s32 	%r1519, %r1306, %r1517;
	ld.shared.u64 	%rd191, [%r1519+29184];
	add.s64 	%rd192, %rd191, %rd6;
	shl.b64 	%rd193, %rd192, 2;
	add.s64 	%rd194, %rd5, %rd193;
	st.global.u32 	[%rd194+13824], %r1514;
$L__BB7_185:
	bar.warp.sync 	-1;
	add.s32 	%r1520, %r1, 3840;
	setp.ge.s32 	%p134, %r1520, %r243;
	@%p134 bra 	$L__BB7_187;
	ld.param.u32 	%r1626, [_ZN3cub18CUB_300001_SM_10006detail10radix_sort29DeviceRadixSortOnesweepKernelINS1_5radix10policy_hubIjNS0_8NullTypeEyE10Policy1000ELNS0_9SortOrderE0EjS6_yiiNS1_21identity_decomposer_tEEEvPT5_SC_PT3_PKSD_PT1_PKSH_PT2_PKSL_T4_iiT6__param_9];
	ld.shared.u32 	%r1521, [%r121+15360];
	shr.u32 	%r1522, %r1521, %r1626;
	and.b32  	%r1523, %r1522, %r82;
	shl.b32 	%r1524, %r1523, 3;
	add.s32 	%r1526, %r1306, %r1524;
	ld.shared.u64 	%rd195, [%r1526+29184];
	add.s64 	%rd196, %rd195, %rd6;
	shl.b64 	%rd197, %rd196, 2;
	add.s64 	%rd198, %rd5, %rd197;
	st.global.u32 	[%rd198+15360], %r1521;
$L__BB7_187:
	bar.warp.sync 	-1;
	add.s32 	%r1527, %r1, 4224;
	setp.ge.s32 	%p135, %r1527, %r243;
	@%p135 bra 	$L__BB7_189;
	ld.param.u32 	%r1627, [_ZN3cub18CUB_300001_SM_10006detail10radix_sort29DeviceRadixSortOnesweepKernelINS1_5radix10policy_hubIjNS0_8NullTypeEyE10Policy1000ELNS0_9SortOrderE0EjS6_yiiNS1_21identity_decomposer_tEEEvPT5_SC_PT3_PKSD_PT1_PKSH_PT2_PKSL_T4_iiT6__param_9];
	ld.shared.u32 	%r1528, [%r121+16896];
	shr.u32 	%r1529, %r1528, %r1627;
	and.b32  	%r1530, %r1529, %r82;
	shl.b32 	%r1531, %r1530, 3;
	add.s32 	%r1533, %r1306, %r1531;
	ld.shared.u64 	%rd199, [%r1533+29184];
	add.s64 	%rd200, %rd199, %rd6;
	shl.b64 	%rd201, %rd200, 2;
	add.s64 	%rd202, %rd5, %rd201;
	st.global.u32 	[%rd202+16896], %r1528;
$L__BB7_189:
	bar.warp.sync 	-1;
	add.s32 	%r1534, %r1, 4608;
	setp.ge.s32 	%p136, %r1534, %r243;
	@%p136 bra 	$L__BB7_191;
	ld.param.u32 	%r1628, [_ZN3cub18CUB_300001_SM_10006detail10radix_sort29DeviceRadixSortOnesweepKernelINS1_5radix10policy_hubIjNS0_8NullTypeEyE10Policy1000ELNS0_9SortOrderE0EjS6_yiiNS1_21identity_decomposer_tEEEvPT5_SC_PT3_PKSD_PT1_PKSH_PT2_PKSL_T4_iiT6__param_9];
	ld.shared.u32 	%r1535, [%r121+18432];
	shr.u32 	%r1536, %r1535, %r1628;
	and.b32  	%r1537, %r1536, %r82;
	shl.b32 	%r1538, %r1537, 3;
	add.s32 	%r1540, %r1306, %r1538;
	ld.shared.u64 	%rd203, [%r1540+29184];
	add.s64 	%rd204, %rd203, %rd6;
	shl.b64 	%rd205, %rd204, 2;
	add.s64 	%rd206, %rd5, %rd205;
	st.global.u32 	[%rd206+18432], %r1535;
$L__BB7_191:
	bar.warp.sync 	-1;
	add.s32 	%r1541, %r1, 4992;
	setp.ge.s32 	%p137, %r1541, %r243;
	@%p137 bra 	$L__BB7_193;
	ld.param.u32 	%r1629, [_ZN3cub18CUB_300001_SM_10006detail10radix_sort29DeviceRadixSortOnesweepKernelINS1_5radix10policy_hubIjNS0_8NullTypeEyE10Policy1000ELNS0_9SortOrderE0EjS6_yiiNS1_21identity_decomposer_tEEEvPT5_SC_PT3_PKSD_PT1_PKSH_PT2_PKSL_T4_iiT6__param_9];
	ld.shared.u32 	%r1542, [%r121+19968];
	shr.u32 	%r1543, %r1542, %r1629;
	and.b32  	%r1544, %r1543, %r82;
	shl.b32 	%r1545, %r1544, 3;
	add.s32 	%r1547, %r1306, %r1545;
	ld.shared.u64 	%rd207, [%r1547+29184];
	add.s64 	%rd208, %rd207, %rd6;
	shl.b64 	%rd209, %rd208, 2;
	add.s64 	%rd210, %rd5, %rd209;
	st.global.u32 	[%rd210+19968], %r1542;
$L__BB7_193:
	bar.warp.sync 	-1;
	add.s32 	%r1548, %r1, 5376;
	setp.ge.s32 	%p138, %r1548, %r243;
	@%p138 bra 	$L__BB7_195;
	ld.param.u32 	%r1630, [_ZN3cub18CUB_300001_SM_10006detail10radix_sort29DeviceRadixSortOnesweepKernelINS1_5radix10policy_hubIjNS0_8NullTypeEyE10Policy1000ELNS0_9SortOrderE0EjS6_yiiNS1_21identity_decomposer_tEEEvPT5_SC_PT3_PKSD_PT1_PKSH_PT2_PKSL_T4_iiT6__param_9];
	ld.shared.u32 	%r1549, [%r121+21504];
	shr.u32 	%r1550, %r1549, %r1630;
	and.b32  	%r1551, %r1550, %r82;
	shl.b32 	%r1552, %r1551, 3;
	add.s32 	%r1554, %r1306, %r1552;
	ld.shared.u64 	%rd211, [%r1554+29184];
	add.s64 	%rd212, %rd211, %rd6;
	shl.b64 	%rd213, %rd212, 2;
	add.s64 	%rd214, %rd5, %rd213;
	st.global.u32 	[%rd214+21504], %r1549;
$L__BB7_195:
	bar.warp.sync 	-1;
	add.s32 	%r1555, %r1, 5760;
	setp.ge.s32 	%p139, %r1555, %r243;
	@%p139 bra 	$L__BB7_197;
	ld.param.u32 	%r1631, [_ZN3cub18CUB_300001_SM_10006detail10radix_sort29DeviceRadixSortOnesweepKernelINS1_5radix10policy_hubIjNS0_8NullTypeEyE10Policy1000ELNS0_9SortOrderE0EjS6_yiiNS1_21identity_decomposer_tEEEvPT5_SC_PT3_PKSD_PT1_PKSH_PT2_PKSL_T4_iiT6__param_9];
	ld.shared.u32 	%r1556, [%r121+23040];
	shr.u32 	%r1557, %r1556, %r1631;
	and.b32  	%r1558, %r1557, %r82;
	shl.b32 	%r1559, %r1558, 3;
	add.s32 	%r1561, %r1306, %r1559;
	ld.shared.u64 	%rd215, [%r1561+29184];
	add.s64 	%rd216, %rd215, %rd6;
	shl.b64 	%rd217, %rd216, 2;
	add.s64 	%rd218, %rd5, %rd217;
	st.global.u32 	[%rd218+23040], %r1556;
$L__BB7_197:
	bar.warp.sync 	-1;
	or.b32  	%r1562, %r1, 6144;
	setp.ge.s32 	%p140, %r1562, %r243;
	@%p140 bra 	$L__BB7_199;
	ld.param.u32 	%r1632, [_ZN3cub18CUB_300001_SM_10006detail10radix_sort29DeviceRadixSortOnesweepKernelINS1_5radix10policy_hubIjNS0_8NullTypeEyE10Policy1000ELNS0_9SortOrderE0EjS6_yiiNS1_21identity_decomposer_tEEEvPT5_SC_PT3_PKSD_PT1_PKSH_PT2_PKSL_T4_iiT6__param_9];
	ld.shared.u32 	%r1563, [%r121+24576];
	shr.u32 	%r1564, %r1563, %r1632;
	and.b32  	%r1565, %r1564, %r82;
	shl.b32 	%r1566, %r1565, 3;
	add.s32 	%r1568, %r1306, %r1566;
	ld.shared.u64 	%rd219, [%r1568+29184];
	add.s64 	%rd220, %rd219, %rd6;
	shl.b64 	%rd221, %rd220, 2;
	add.s64 	%rd222, %rd5, %rd221;
	st.global.u32 	[%rd222+24576], %r1563;
$L__BB7_199:
	bar.warp.sync 	-1;
	add.s32 	%r1569, %r1, 6528;
	setp.ge.s32 	%p141, %r1569, %r243;
	@%p141 bra 	$L__BB7_201;
	ld.param.u32 	%r1633, [_ZN3cub18CUB_300001_SM_10006detail10radix_sort29DeviceRadixSortOnesweepKernelINS1_5radix10policy_hubIjNS0_8NullTypeEyE10Policy1000ELNS0_9SortOrderE0EjS6_yiiNS1_21identity_decomposer_tEEEvPT5_SC_PT3_PKSD_PT1_PKSH_PT2_PKSL_T4_iiT6__param_9];
	ld.shared.u32 	%r1570, [%r121+26112];
	shr.u32 	%r1571, %r1570, %r1633;
	and.b32  	%r1572, %r1571, %r82;
	shl.b32 	%r1573, %r1572, 3;
	add.s32 	%r1575, %r1306, %r1573;
	ld.shared.u64 	%rd223, [%r1575+29184];
	add.s64 	%rd224, %rd223, %rd6;
	shl.b64 	%rd225, %rd224, 2;
	add.s64 	%rd226, %rd5, %rd225;
	st.global.u32 	[%rd226+26112], %r1570;
$L__BB7_201:
	ld.param.u32 	%r1634, [_ZN3cub18CUB_300001_SM_10006detail10radix_sort29DeviceRadixSortOnesweepKernelINS1_5radix10policy_hubIjNS0_8NullTypeEyE10Policy1000ELNS0_9SortOrderE0EjS6_yiiNS1_21identity_decomposer_tEEEvPT5_SC_PT3_PKSD_PT1_PKSH_PT2_PKSL_T4_iiT6__param_9];
	bar.warp.sync 	-1;
	add.s32 	%r1576, %r1, 6912;
	ld.shared.u32 	%r244, [%r121+27648];
	shr.u32 	%r1577, %r244, %r1634;
	and.b32  	%r1578, %r1577, %r82;
	shl.b32 	%r1579, %r1578, 3;
	add.s32 	%r1581, %r1306, %r1579;
	ld.shared.u64 	%rd227, [%r1581+29184];
	add.s64 	%rd16, %rd227, %rd6;
	setp.ge.s32 	%p142, %r1576, %r243;
	@%p142 bra 	$L__BB7_203;
	shl.b64 	%rd228, %rd16, 2;
	add.s64 	%rd229, %rd5, %rd228;
	st.global.u32 	[%rd229+27648], %r244;
$L__BB7_203:
	bar.warp.sync 	-1;
$L__BB7_204:
	ret;

}


// ===== COMPILED SASS (sm_100) =====

	.target	sm_100

	.elftype	@"ET_EXEC"


//--------------------- .note.nv.tkinfo           --------------------------
	.section	.note.nv.tkinfo,"",@"SHT_NOTE"
	.sectionflags	@"SHF_NOTE_NV_TKINFO"
	.tkinfo
        /*0018*/ 	.word	0x00000002
        /*0030*/ 	.string	""
        /*0030*/ 	.string	"ptxas"
        /*0030*/ 	.string	"Cuda compilation tools, release 13.0, V13.0.88"
        /*0030*/ 	.string	"Build cuda_13.0.r13.0/compiler.36424714_0"
        /*0030*/ 	.string	"-arch sm_100 -m 64 "



//--------------------- .note.nv.cuinfo           --------------------------
	.section	.note.nv.cuinfo,"",@"SHT_NOTE"
	.sectionflags	@"SHF_NOTE_NV_CUINFO"
        /*0018*/ 	.short	0x0002
        /*001a*/ 	.short	0x0064
        /*001c*/ 	.short	0x0082
	.zero		2


//--------------------- .nv.info                  --------------------------
	.section	.nv.info,"",@"SHT_CUDA_INFO"
	.align	4


	//----- nvinfo : EIATTR_REGCOUNT
	.align		4
        /*0000*/ 	.byte	0x04, 0x2f
        /*0002*/ 	.short	(.L_46 - .L_45)
	.align		4
.L_45:
        /*0004*/ 	.word	index@(_Z18calculateHistogramPKjiPiii)
        /*0008*/ 	.word	0x0000000c


	//----- nvinfo : EIATTR_FRAME_SIZE
	.align		4
.L_46:
        /*000c*/ 	.byte	0x04, 0x11
        /*000e*/ 	.short	(.L_48 - .L_47)
	.align		4
.L_47:
        /*0010*/ 	.word	index@(_Z18calculateHistogramPKjiPiii)
        /*0014*/ 	.word	0x00000000


	//----- nvinfo : EIATTR_REGCOUNT
	.align		4
.L_48:
        /*0018*/ 	.byte	0x04, 0x2f
        /*001a*/ 	.short	(.L_50 - .L_49)
	.align		4
.L_49:
        /*001c*/ 	.word	index@(_Z12scanPerBlockPKiiPiS1_)
        /*0020*/ 	.word	0x0000000d


	//----- nvinfo : EIATTR_FRAME_SIZE
	.align		4
.L_50:
        /*0024*/ 	.byte	0x04, 0x11
        /*0026*/ 	.short	(.L_52 - .L_51)
	.align		4
.L_51:
        /*0028*/ 	.word	index@(_Z12scanPerBlockPKiiPiS1_)
        /*002c*/ 	.word	0x00000000


	//----- nvinfo : EIATTR_REGCOUNT
	.align		4
.L_52:
        /*0030*/ 	.byte	0x04, 0x2f
        /*0032*/ 	.short	(.L_54 - .L_53)
	.align		4
.L_53:
        /*0034*/ 	.word	index@(_Z34addScannedBlockSumsToScannedBlocksPiS_i)
        /*0038*/ 	.word	0x0000000c


	//----- nvinfo : EIATTR_FRAME_SIZE
	.align		4
.L_54:
        /*003c*/ 	.byte	0x04, 0x11
        /*003e*/ 	.short	(.L_56 - .L_55)
	.align		4
.L_55:
        /*0040*/ 	.word	index@(_Z34addScannedBlockSumsToScannedBlocksPiS_i)
        /*0044*/ 	.word	0x00000000


	//----- nvinfo : EIATTR_REGCOUNT
	.align		4
.L_56:
        /*0048*/ 	.byte	0x04, 0x2f
        /*004a*/ 	.short	(.L_58 - .L_57)
	.align		4
.L_57:
        /*004c*/ 	.word	index@(_ZN3cub18CUB_300001_SM_10006detail11EmptyKernelIvEEvv)
        /*0050*/ 	.word	0x00000004


	//----- nvinfo : EIATTR_FRAME_SIZE
	.align		4
.L_58:
        /*0054*/ 	.byte	0x04, 0x11
        /*0056*/ 	.short	(.L_60 - .L_59)
	.align		4
.L_59:
        /*0058*/ 	.word	index@(_ZN3cub18CUB_300001_SM_10006detail11EmptyKernelIvEEvv)
        /*005c*/ 	.word	0x00000000


	//----- nvinfo : EIATTR_REGCOUNT
	.align		4
.L_60:
        /*0060*/ 	.byte	0x04, 0x2f
        /*0062*/ 	.short	(.L_62 - .L_61)
	.align		4
.L_61:
        /*0064*/ 	.word	index@(_ZN3cub18CUB_300001_SM_10006detail10radix_sort31DeviceRadixSortSingleTileKernelINS1_5radix10policy_hubIjNS0_8NullTypeEyE10Policy1000ELNS0_9SortOrderE0EjS6_yNS1_21identity_decomposer_tEEEvPKT1_PSB_PKT2_PSF_T3_iiT4_)
        /*0068*/ 	.word	0x0000007f


	//----- nvinfo : EIATTR_FRAME_SIZE
	.align		4
.L_62:
        /*006c*/ 	.byte	0x04, 0x11
        /*006e*/ 	.short	(.L_64 - .L_63)
	.align		4
.L_63:
        /*0070*/ 	.word	index@(_ZN3cub18CUB_300001_SM_10006detail10radix_sort31DeviceRadixSortSingleTileKernelINS1_5radix10policy_hubIjNS0_8NullTypeEyE10Policy1000ELNS0_9SortOrderE0EjS6_yNS1_21identity_decomposer_tEEEvPKT1_PSB_PKT2_PSF_T3_iiT4_)
        /*0074*/ 	.word	0x00000000


	//----- nvinfo : EIATTR_REGCOUNT
	.align		4
.L_64:
        /*0078*/ 	.byte	0x04, 0x2f
        /*007a*/ 	.short	(.L_66 - .L_65)
	.align		4
.L_65:
        /*007c*/ 	.word	index@(_ZN3cub18CUB_300001_SM_10006detail10radix_sort30DeviceRadixSortHistogramKernelINS1_5radix10policy_hubIjNS0_8NullTypeEyE10Policy1000ELNS0_9SortOrderE0EjyNS1_21identity_decomposer_tEEEvPT2_PKT1_SB_iiT3_)
        /*0080*/ 	.word	0x00000020


	//----- nvinfo : EIATTR_FRAME_SIZE
	.align		4
.L_66:
        /*0084*/ 	.byte	0x04, 0x11
        /*0086*/ 	.short	(.L_68 - .L_67)
	.align		4
.L_67:
        /*0088*/ 	.word	index@(_ZN3cub18CUB_300001_SM_10006detail10radix_sort30DeviceRadixSortHistogramKernelINS1_5radix10policy_hubIjNS0_8NullTypeEyE10Policy1000ELNS0_9SortOrderE0EjyNS1_21identity_decomposer_tEEEvPT2_PKT1_SB_iiT3_)
        /*008c*/ 	.word	0x00000000


	//----- nvinfo : EIATTR_REGCOUNT
	.align		4
.L_68:
        /*0090*/ 	.byte	0x04, 0x2f
        /*0092*/ 	.short	(.L_70 - .L_69)
	.align		4
.L_69:
        /*0094*/ 	.word	index@(_ZN3cub18CUB_300001_SM_10006detail10radix_sort33DeviceRadixSortExclusiveSumKernelINS1_5radix10policy_hubIjNS0_8NullTypeEyE10Policy1000EyEEvPT0_)
        /*0098*/ 	.word	0x00000020


	//----- nvinfo : EIATTR_FRAME_SIZE
	.align		4
.L_70:
        /*009c*/ 	.byte	0x04, 0x11
        /*009e*/ 	.short	(.L_72 - .L_71)
	.align		4
.L_71:
        /*00a0*/ 	.word	index@(_ZN3cub18CUB_300001_SM_10006detail10radix_sort33DeviceRadixSortExclusiveSumKernelINS1_5radix10policy_hubIjNS0_8NullTypeEyE10Policy1000EyEEvPT0_)
        /*00a4*/ 	.word	0x00000000


	//----- nvinfo : EIATTR_REGCOUNT
	.align		4
.L_72:
        /*00a8*/ 	.byte	0x04, 0x2f
        /*00aa*/ 	.short	(.L_74 - .L_73)
	.align		4
.L_73:
        /*00ac*/ 	.word	index@(_ZN3cub18CUB_300001_SM_10006detail10radix_sort29DeviceRadixSortOnesweepKernelINS1_5radix10policy_hubIjNS0_8NullTypeEyE10Policy1000ELNS0_9SortOrderE0EjS6_yiiNS1_21identity_decomposer_tEEEvPT5_SC_PT3_PKSD_PT1_PKSH_PT2_PKSL_T4_iiT6_)
        /*00b0*/ 	.word	0x00000050


	//----- nvinfo : EIATTR_FRAME_SIZE
	.align		4
.L_74:
        /*00b4*/ 	.byte	0x04, 0x11
        /*00b6*/ 	.short	(.L_76 - .L_75)
	.align		4
.L_75:
        /*00b8*/ 	.word	index@(_ZN3cub18CUB_300001_SM_10006detail10radix_sort29DeviceRadixSortOnesweepKernelINS1_5radix10policy_hubIjNS0_8NullTypeEyE10Policy1000ELNS0_9SortOrderE0EjS6_yiiNS1_21identity_decomposer_tEEEvPT5_SC_PT3_PKSD_PT1_PKSH_PT2_PKSL_T4_iiT6_)
        /*00bc*/ 	.word	0x00000010


	//----- nvinfo : EIATTR_MIN_STACK_SIZE
	.align		4
.L_76:
        /*00c0*/ 	.byte	0x04, 0x12
        /*00c2*/ 	.short	(.L_78 - .L_77)
	.align		4
.L_77:
        /*00c4*/ 	.word	index@(_ZN3cub18CUB_300001_SM_10006detail10radix_sort29DeviceRadixSortOnesweepKernelINS1_5radix10policy_hubIjNS0_8NullTypeEyE10Policy1000ELNS0_9SortOrderE0EjS6_yiiNS1_21identity_decomposer_tEEEvPT5_SC_PT3_PKSD_PT1_PKSH_PT2_PKSL_T4_iiT6_)
        /*00c8*/ 	.word	0x00000010


	//----- nvinfo : EIATTR_MIN_STACK_SIZE
	.align		4
.L_78:
        /*00cc*/ 	.byte	0x04, 0x12
        /*00ce*/ 	.short	(.L_80 - .L_79)
	.align		4
.L_79:
        /*00d0*/ 	.word	index@(_ZN3cub18CUB_300001_SM_10006detail10radix_sort33DeviceRadixSortExclusiveSumKernelINS1_5radix10policy_hubIjNS0_8NullTypeEyE10Policy1000EyEEvPT0_)
        /*00d4*/ 	.word	0x00000000


	//----- nvinfo : EIATTR_MIN_STACK_SIZE
	.align		4
.L_80:
        /*00d8*/ 	.byte	0x04, 0x12
        /*00da*/ 	.short	(.L_82 - .L_81)
	.align		4
.L_81:
        /*00dc*/ 	.word	index@(_ZN3cub18CUB_300001_SM_10006detail10radix_sort30DeviceRadixSortHistogramKernelINS1_5radix10policy_hubIjNS0_8NullTypeEyE10Policy1000ELNS0_9SortOrderE0EjyNS1_21identity_decomposer_tEEEvPT2_PKT1_SB_iiT3_)
        /*00e0*/ 	.word	0x00000000


	//----- nvinfo : EIATTR_MIN_STACK_SIZE
	.align		4
.L_82:
        /*00e4*/ 	.byte	0x04, 0x12
        /*00e6*/ 	.short	(.L_84 - .L_83)
	.align		4
.L_83:
        /*00e8*/ 	.word	index@(_ZN3cub18CUB_300001_SM_10006detail10radix_sort31DeviceRadixSortSingleTileKernelINS1_5radix10policy_hubIjNS0_8NullTypeEyE10Policy1000ELNS0_9SortOrderE0EjS6_yNS1_21identity_decomposer_tEEEvPKT1_PSB_PKT2_PSF_T3_iiT4_)
        /*00ec*/ 	.word	0x00000000


	//----- nvinfo : EIATTR_MIN_STACK_SIZE
	.align		4
.L_84:
        /*00f0*/ 	.byte	0x04, 0x12
        /*00f2*/ 	.short	(.L_86 - .L_85)
	.align		4
.L_85:
        /*00f4*/ 	.word	index@(_ZN3cub18CUB_300001_SM_10006detail11EmptyKernelIvEEvv)
        /*00f8*/ 	.word	0x00000000


	//----- nvinfo : EIATTR_MIN_STACK_SIZE
	.align		4
.L_86:
        /*00fc*/ 	.byte	0x04, 0x12
        /*00fe*/ 	.short	(.L_88 - .L_87)
	.align		4
.L_87:
        /*0100*/ 	.word	index@(_Z34addScannedBlockSumsToScannedBlocksPiS_i)
        /*0104*/ 	.word	0x00000000


	//----- nvinfo : EIATTR_MIN_STACK_SIZE
	.align		4
.L_88:
        /*0108*/ 	.byte	0x04, 0x12
        /*010a*/ 	.short	(.L_90 - .L_89)
	.align		4
.L_89:
        /*010c*/ 	.word	index@(_Z12scanPerBlockPKiiPiS1_)
        /*0110*/ 	.word	0x00000000


	//----- nvinfo : EIATTR_MIN_STACK_SIZE
	.align		4
.L_90:
        /*0114*/ 	.byte	0x04, 0x12
        /*0116*/ 	.short	(.L_92 - .L_91)
	.align		4
.L_91:
        /*0118*/ 	.word	index@(_Z18calculateHistogramPKjiPiii)
        /*011c*/ 	.word	0x00000000
.L_92:


//--------------------- .nv.compat                --------------------------
	.section	.nv.compat,"",@"SHT_CUDA_COMPAT_INFO"
	.align	4
        /*0000*/ 	.byte	0x02, 0x09, 0x00, 0x00, 0x02, 0x02, 0x01, 0x00, 0x02, 0x05, 0x05, 0x00, 0x03, 0x07, 0x01, 0x01
        /*0010*/ 	.byte	0x02, 0x03, 0x00, 0x00, 0x02, 0x06, 0x01, 0x00, 0x04, 0x0b, 0x08, 0x00, 0x09, 0x00, 0x00, 0x00
        /*0020*/ 	.byte	0x00, 0x00, 0x00, 0x00


//--------------------- .nv.info._ZN3cub18CUB_300001_SM_10006detail10radix_sort29DeviceRadixSortOnesweepKernelINS1_5radix10policy_hubIjNS0_8NullTypeEyE10Policy1000ELNS0_9SortOrderE0EjS6_yiiNS1_21identity_decomposer_tEEEvPT5_SC_PT3_PKSD_PT1_PKSH_PT2_PKSL_T4_iiT6_ --------------------------
	.section	.nv.info._ZN3cub18CUB_300001_SM_10006detail10radix_sort29DeviceRadixSortOnesweepKernelINS1_5radix10policy_hubIjNS0_8NullTypeEyE10Policy1000ELNS0_9SortOrderE0EjS6_yiiNS1_21identity_decomposer_tEEEvPT5_SC_PT3_PKSD_PT1_PKSH_PT2_PKSL_T4_iiT6_,"",@"SHT_CUDA_INFO"
	.sectionflags	@""
	.align	4


	//----- nvinfo : EIATTR_CUDA_API_VERSION
	.align		4
        /*0000*/ 	.byte	0x04, 0x37
        /*0002*/ 	.short	(.L_94 - .L_93)
.L_93:
        /*0004*/ 	.word	0x00000082


	//----- nvinfo : EIATTR_KPARAM_INFO
	.align		4
.L_94:
        /*0008*/ 	.byte	0x04, 0x17
        /*000a*/ 	.short	(.L_96 - .L_95)
.L_95:
        /*000c*/ 	.word	0x00000000
        /*0010*/ 	.short	0x000b
        /*0012*/ 	.short	0x004c
        /*0014*/ 	.byte	0x00, 0xf0, 0x05, 0x00


	//----- nvinfo : EIATTR_KPARAM_INFO
	.align		4
.L_96:
        /*0018*/ 	.byte	0x04, 0x17
        /*001a*/ 	.short	(.L_98 - .L_97)
.L_97:
        /*001c*/ 	.word	0x00000000
        /*0020*/ 	.short	0x000a
        /*0022*/ 	.short	0x0048
        /*0024*/ 	.byte	0x00, 0xf0, 0x11, 0x00


	//----- nvinfo : EIATTR_KPARAM_INFO
	.align		4
.L_98:
        /*0028*/ 	.byte	0x04, 0x17
        /*002a*/ 	.short	(.L_100 - .L_99)
.L_99:
        /*002c*/ 	.word	0x00000000
        /*0030*/ 	.short	0x0009
        /*0032*/ 	.short	0x0044
        /*0034*/ 	.byte	0x00, 0xf0, 0x11, 0x00


	//----- nvinfo : EIATTR_KPARAM_INFO
	.align		4
.L_100:
        /*0038*/ 	.byte	0x04, 0x17
        /*003a*/ 	.short	(.L_102 - .L_101)
.L_101:
        /*003c*/ 	.word	0x00000000
        /*0040*/ 	.short	0x0008
        /*0042*/ 	.short	0x0040
        /*0044*/ 	.byte	0x00, 0xf0, 0x11, 0x00


	//----- nvinfo : EIATTR_KPARAM_INFO
	.align		4
.L_102:
        /*0048*/ 	.byte	0x04, 0x17
        /*004a*/ 	.short	(.L_104 - .L_103)
.L_103:
        /*004c*/ 	.word	0x00000000
        /*0050*/ 	.short	0x0007
        /*0052*/ 	.short	0x0038
        /*0054*/ 	.byte	0x00, 0xf5, 0x21, 0x00


	//----- nvinfo : EIATTR_KPARAM_INFO
	.align		4
.L_104:
        /*0058*/ 	.byte	0x04, 0x17
        /*005a*/ 	.short	(.L_106 - .L_105)
.L_105:
        /*005c*/ 	.word	0x00000000
        /*0060*/ 	.short	0x0006
        /*0062*/ 	.short	0x0030
        /*0064*/ 	.byte	0x00, 0xf5, 0x21, 0x00


	//----- nvinfo : EIATTR_KPARAM_INFO
	.align		4
.L_106:
        /*0068*/ 	.byte	0x04, 0x17
        /*006a*/ 	.short	(.L_108 - .L_107)
.L_107:
        /*006c*/ 	.word	0x00000000
        /*0070*/ 	.short	0x0005
        /*0072*/ 	.short	0x0028
        /*0074*/ 	.byte	0x00, 0xf5, 0x21, 0x00


	//----- nvinfo : EIATTR_KPARAM_INFO
	.align		4
.L_108:
        /*0078*/ 	.byte	0x04, 0x17
        /*007a*/ 	.short	(.L_110 - .L_109)
.L_109:
        /*007c*/ 	.word	0x00000000
        /*0080*/ 	.short	0x0004
        /*0082*/ 	.short	0x0020
        /*0084*/ 	.byte	0x00, 0xf5, 0x21, 0x00


	//----- nvinfo : EIATTR_KPARAM_INFO
	.align		4
.L_110:
        /*0088*/ 	.byte	0x04, 0x17
        /*008a*/ 	.short	(.L_112 - .L_111)
.L_111:
        /*008c*/ 	.word	0x00000000
        /*0090*/ 	.short	0x0003
        /*0092*/ 	.short	0x0018
        /*0094*/ 	.byte	0x00, 0xf5, 0x21, 0x00


	//----- nvinfo : EIATTR_KPARAM_INFO
	.align		4
.L_112:
        /*0098*/ 	.byte	0x04, 0x17
        /*009a*/ 	.short	(.L_114 - .L_113)
.L_113:
        /*009c*/ 	.word	0x00000000
        /*00a0*/ 	.short	0x0002
        /*00a2*/ 	.short	0x0010
        /*00a4*/ 	.byte	0x00, 0xf5, 0x21, 0x00


	//----- nvinfo : EIATTR_KPARAM_INFO
	.align		4
.L_114:
        /*00a8*/ 	.byte	0x04, 0x17
        /*00aa*/ 	.short	(.L_116 - .L_115)
.L_115:
        /*00ac*/ 	.word	0x00000000
        /*00b0*/ 	.short	0x0001
        /*00b2*/ 	.short	0x0008
        /*00b4*/ 	.byte	0x00, 0xf5, 0x21, 0x00


	//----- nvinfo : EIATTR_KPARAM_INFO
	.align		4
.L_116:
        /*00b8*/ 	.byte	0x04, 0x17
        /*00ba*/ 	.short	(.L_118 - .L_117)
.L_117:
        /*00bc*/ 	.word	0x00000000
        /*00c0*/ 	.short	0x0000
        /*00c2*/ 	.short	0x0000
        /*00c4*/ 	.byte	0x00, 0xf5, 0x21, 0x00


	//----- nvinfo : EIATTR_SPARSE_MMA_MASK
	.align		4
.L_118:
        /*00c8*/ 	.byte	0x03, 0x50
        /*00ca*/ 	.short	0x0000


	//----- nvinfo : EIATTR_MAXREG_COUNT
	.align		4
        /*00cc*/ 	.byte	0x03, 0x1b
        /*00ce*/ 	.short	0x00a8


	//----- nvinfo : EIATTR_NUM_BARRIERS
	.align		4
        /*00d0*/ 	.byte	0x02, 0x4c
        /*00d2*/ 	.byte	0x01
	.zero		1


	//----- nvinfo : EIATTR_ANNOTATIONS
	.align		4
        /*00d4*/ 	.byte	0x04, 0x55
        /*00d6*/ 	.short	(.L_120 - .L_119)


	//   ....[0]....
.L_119:
        /*00d8*/ 	.word	0x00000001
        /*00dc*/ 	.byte	0x40, 0x0e, 0x00, 0x00, 0x01, 0x00, 0x00, 0x00, 0x20, 0x10, 0x00, 0x00, 0x01, 0x00, 0x00, 0x00
        /*00ec*/ 	.byte	0xa0, 0x10, 0x00, 0x00, 0x01, 0x00, 0x00, 0x00, 0x00, 0x25, 0x00, 0x00, 0x01, 0x00, 0x00, 0x00
        /*00fc*/ 	.byte	0xc0, 0x39, 0x00, 0x00, 0x01, 0x00, 0x00, 0x00, 0x00, 0x3c, 0x00, 0x00, 0x01, 0x00, 0x00, 0x00
        /*010c*/ 	.byte	0x20, 0x52, 0x00, 0x00


	//----- nvinfo : EIATTR_MERCURY_ISA_VERSION
	.align		4
.L_120:
        /*0110*/ 	.byte	0x03, 0x5f
        /*0112*/ 	.short	0x0101


	//----- nvinfo : EIATTR_COOP_GROUP_MASK_REGIDS
	.align		4
        /*0114*/ 	.byte	0x04, 0x29
        /*0116*/ 	.short	(.L_122 - .L_121)


	//   ....[0]....
.L_121:
        /*0118*/ 	.word	0xffffffff


	//   ....[1]....
        /*011c*/ 	.word	0x05000000


	//   ....[2]....
        /*0120*/ 	.word	0xffffffff


	//   ....[3]....
        /*0124*/ 	.word	0xffffffff


	//   ....[4]....
        /*0128*/ 	.word	0xffffffff


	//   ....[5]....
        /*012c*/ 	.word	0xffffffff


	//   ....[6]....
        /*0130*/ 	.word	0xffffffff


	//   ....[7]....
        /*0134*/ 	.word	0xffffffff


	//   ....[8]....
        /*0138*/ 	.word	0xffffffff


	//   ....[9]....
        /*013c*/ 	.word	0xffffffff


	//   ....[10]....
        /*0140*/ 	.word	0xffffffff


	//   ....[11]....
        /*0144*/ 	.word	0xffffffff


	//   ....[12]....
        /*0148*/ 	.word	0xffffffff


	//   ....[13]....
        /*014c*/ 	.word	0xffffffff


	//   ....[14]....
        /*0150*/ 	.word	0xffffffff


	//   ....[15]....
        /*0154*/ 	.word	0xffffffff


	//   ....[16]....
        /*0158*/ 	.word	0xffffffff


	//   ....[17]....
        /*015c*/ 	.word	0xffffffff


	//   ....[18]....
        /*0160*/ 	.word	0xffffffff


	//   ....[19]....
        /*0164*/ 	.word	0xffffffff


	//   ....[20]....
        /*0168*/ 	.word	0xffffffff


	//   ....[21]....
        /*016c*/ 	.word	0xffffffff


	//   ....[22]....
        /*0170*/ 	.word	0xffffffff


	//   ....[23]....
        /*0174*/ 	.word	0xffffffff


	//   ....[24]....
        /*0178*/ 	.word	0xffffffff


	//   ....[25]....
        /*017c*/ 	.word	0xffffffff


	//   ....[26]....
        /*0180*/ 	.word	0xffffffff


	//   ....[27]....
        /*0184*/ 	.word	0xffffffff


	//   ....[28]....
        /*0188*/ 	.word	0xffffffff


	//   ....[29]....
        /*018c*/ 	.word	0xffffffff


	//   ....[30]....
        /*0190*/ 	.word	0xffffffff


	//   ....[31]....
        /*0194*/ 	.word	0xffffffff


	//   ....[32]....
        /*0198*/ 	.word	0xffffffff


	//   ....[33]....
        /*019c*/ 	.word	0xffffffff


	//   ....[34]....
        /*01a0*/ 	.word	0xffffffff


	//   ....[35]....
        /*01a4*/ 	.word	0xffffffff


	//   ....[36]....
        /*01a8*/ 	.word	0xffffffff


	//   ....[37]....
        /*01ac*/ 	.word	0xffffffff


	//   ....[38]....
        /*01b0*/ 	.word	0xffffffff


	//   ....[39]....
        /*01b4*/ 	.word	0xffffffff


	//   ....[40]....
        /*01b8*/ 	.word	0xffffffff


	//   ....[41]....
        /*01bc*/ 	.word	0xffffffff


	//   ....[42]....
        /*01c0*/ 	.word	0xffffffff


	//   ....[43]....
        /*01c4*/ 	.word	0xffffffff


	//   ....[44]....
        /*01c8*/ 	.word	0xffffffff


	//   ....[45]....
        /*01cc*/ 	.word	0xffffffff


	//   ....[46]....
        /*01d0*/ 	.word	0xffffffff


	//   ....[47]....
        /*01d4*/ 	.word	0xffffffff


	//   ....[48]....
        /*01d8*/ 	.word	0xffffffff


	//   ....[49]....
        /*01dc*/ 	.word	0xffffffff


	//   ....[50]....
        /*01e0*/ 	.word	0xffffffff


	//   ....[51]....
        /*01e4*/ 	.word	0xffffffff


	//   ....[52]....
        /*01e8*/ 	.word	0xffffffff


	//   ....[53]....
        /*01ec*/ 	.word	0xffffffff


	//   ....[54]....
        /*01f0*/ 	.word	0xffffffff


	//   ....[55]....
        /*01f4*/ 	.word	0xffffffff


	//   ....[56]....
        /*01f8*/ 	.word	0xffffffff


	//   ....[57]....
        /*01fc*/ 	.word	0xffffffff


	//   ....[58]....
        /*0200*/ 	.word	0xffffffff


	//   ....[59]....
        /*0204*/ 	.word	0xffffffff


	//   ....[60]....
        /*0208*/ 	.word	0xffffffff


	//   ....[61]....
        /*020c*/ 	.word	0xffffffff


	//   ....[62]....
        /*0210*/ 	.word	0xffffffff


	//   ....[63]....
        /*0214*/ 	.word	0xffffffff


	//   ....[64]....
        /*0218*/ 	.word	0xffffffff


	//   ....[65]....
        /*021c*/ 	.word	0xffffffff


	//   ....[66]....
        /*0220*/ 	.word	0xffffffff


	//   ....[67]....
        /*0224*/ 	.word	0xffffffff


	//   ....[68]....
        /*0228*/ 	.word	0xffffffff


	//   ....[69]....
        /*022c*/ 	.word	0xffffffff


	//   ....[70]....
        /*0230*/ 	.word	0xffffffff


	//   ....[71]....
        /*0234*/ 	.word	0xffffffff


	//   ....[72]....
        /*0238*/ 	.word	0xffffffff


	//   ....[73]....
        /*023c*/ 	.word	0xffffffff


	//   ....[74]....
        /*0240*/ 	.word	0xffffffff


	//   ....[75]....
        /*0244*/ 	.word	0xffffffff


	//   ....[76]....
        /*0248*/ 	.word	0xffffffff


	//   ....[77]....
        /*024c*/ 	.word	0xffffffff


	//   ....[78]....
        /*0250*/ 	.word	0xffffffff


	//   ....[79]....
        /*0254*/ 	.word	0xffffffff


	//   ....[80]....
        /*0258*/ 	.word	0xffffffff


	//   ....[81]....
        /*025c*/ 	.word	0xffffffff


	//   ....[82]....
        /*0260*/ 	.word	0xffffffff


	//   ....[83]....
        /*0264*/ 	.word	0xffffffff


	//   ....[84]....
        /*0268*/ 	.word	0xffffffff


	//   ....[85]....
        /*026c*/ 	.word	0xffffffff


	//   ....[86]....
        /*0270*/ 	.word	0xffffffff


	//   ....[87]....
        /*0274*/ 	.word	0xffffffff


	//   ....[88]....
        /*0278*/ 	.word	0xffffffff


	//   ....[89]....
        /*027c*/ 	.word	0xffffffff


	//   ....[90]....
        /*0280*/ 	.word	0xffffffff


	//   ....[91]....
        /*0284*/ 	.word	0xffffffff


	//   ....[92]....
        /*0288*/ 	.word	0xffffffff


	//   ....[93]....
        /*028c*/ 	.word	0xffffffff


	//   ....[94]....
        /*0290*/ 	.word	0xffffffff


	//   ....[95]....
        /*0294*/ 	.word	0xffffffff


	//   ....[96]....
        /*0298*/ 	.word	0xffffffff


	//   ....[97]....
        /*029c*/ 	.word	0xffffffff


	//   ....[98]....
        /*02a0*/ 	.word	0xffffffff


	//   ....[99]....
        /*02a4*/ 	.word	0xffffffff


	//   ....[100]....
        /*02a8*/ 	.word	0xffffffff


	//   ....[101]....
        /*02ac*/ 	.word	0xffffffff


	//   ....[102]....
        /*02b0*/ 	.word	0xffffffff


	//   ....[103]....
        /*02b4*/ 	.word	0xffffffff


	//   ....[104]....
        /*02b8*/ 	.word	0xffffffff


	//   ....[105]....
        /*02bc*/ 	.word	0xffffffff


	//   ....[106]....
        /*02c0*/ 	.word	0xffffffff


	//   ....[107]....
        /*02c4*/ 	.word	0xffffffff


	//   ....[108]....
        /*02c8*/ 	.word	0xffffffff


	//   ....[109]....
        /*02cc*/ 	.word	0xffffffff


	//   ....[110]....
        /*02d0*/ 	.word	0xffffffff


	//   ....[111]....
        /*02d4*/ 	.word	0xffffffff


	//   ....[112]....
        /*02d8*/ 	.word	0xffffffff


	//   ....[113]....
        /*02dc*/ 	.word	0xffffffff


	//   ....[114]....
        /*02e0*/ 	.word	0xffffffff


	//   ....[115]....
        /*02e4*/ 	.word	0xffffffff


	//   ....[116]....
        /*02e8*/ 	.word	0xffffffff


	//   ....[117]....
        /*02ec*/ 	.word	0xffffffff


	//   ....[118]....
        /*02f0*/ 	.word	0xffffffff


	//   ....[119]....
        /*02f4*/ 	.word	0xffffffff


	//   ....[120]....
        /*02f8*/ 	.word	0xffffffff


	//   ....[121]....
        /*02fc*/ 	.word	0xffffffff


	//   ....[122]....
        /*0300*/ 	.word	0xffffffff


	//   ....[123]....
        /*0304*/ 	.word	0xffffffff


	//   ....[124]....
        /*0308*/ 	.word	0xffffffff


	//   ....[125]....
        /*030c*/ 	.word	0xffffffff


	//   ....[126]....
        /*0310*/ 	.word	0xffffffff


	//   ....[127]....
        /*0314*/ 	.word	0xffffffff


	//   ....[128]....
        /*0318*/ 	.word	0xffffffff


	//   ....[129]....
        /*031c*/ 	.word	0xffffffff


	//   ....[130]....
        /*0320*/ 	.word	0xffffffff


	//   ....[131]....
        /*0324*/ 	.word	0xffffffff


	//   ....[132]....
        /*0328*/ 	.word	0xffffffff


	//   ....[133]....
        /*032c*/ 	.word	0xffffffff


	//   ....[134]....
        /*0330*/ 	.word	0xffffffff


	//   ....[135]....
        /*0334*/ 	.word	0xffffffff


	//   ....[136]....
        /*0338*/ 	.word	0xffffffff


	//   ....[137]....
        /*033c*/ 	.word	0xffffffff


	//   ....[138]....
        /*0340*/ 	.word	0xffffffff


	//   ....[139]....
        /*0344*/ 	.word	0xffffffff


	//   ....[140]....
        /*0348*/ 	.word	0xffffffff


	//   ....[141]....
        /*034c*/ 	.word	0xffffffff


	//   ....[142]....
        /*0350*/ 	.word	0xffffffff


	//   ....[143]....
        /*0354*/ 	.word	0xffffffff


	//   ....[144]....
        /*0358*/ 	.word	0xffffffff


	//   ....[145]....
        /*035c*/ 	.word	0xffffffff


	//   ....[146]....
        /*0360*/ 	.word	0xffffffff


	//   ....[147]....
        /*0364*/ 	.word	0xffffffff


	//   ....[148]....
        /*0368*/ 	.word	0xffffffff


	//   ....[149]....
        /*036c*/ 	.word	0xffffffff


	//   ....[150]....
        /*0370*/ 	.word	0xffffffff


	//   ....[151]....
        /*0374*/ 	.word	0xffffffff


	//   ....[152]....
        /*0378*/ 	.word	0xffffffff


	//   ....[153]....
        /*037c*/ 	.word	0xffffffff


	//   ....[154]....
        /*0380*/ 	.word	0xffffffff


	//   ....[155]....
        /*0384*/ 	.word	0xffffffff


	//   ....[156]....
        /*0388*/ 	.word	0xffffffff


	//   ....[157]....
        /*038c*/ 	.word	0xffffffff


	//   ....[158]....
        /*0390*/ 	.word	0xffffffff


	//   ....[159]....
        /*0394*/ 	.word	0xffffffff


	//   ....[160]....
        /*0398*/ 	.word	0xffffffff


	//   ....[161]....
        /*039c*/ 	.word	0xffffffff


	//   ....[162]....
        /*03a0*/ 	.word	0xffffffff


	//   ....[163]....
        /*03a4*/ 	.word	0xffffffff


	//   ....[164]....
        /*03a8*/ 	.word	0xffffffff


	//   ....[165]....
        /*03ac*/ 	.word	0xffffffff


	//   ....[166]....
        /*03b0*/ 	.word	0xffffffff


	//   ....[167]....
        /*03b4*/ 	.word	0xffffffff


	//   ....[168]....
        /*03b8*/ 	.word	0xffffffff


	//   ....[169]....
        /*03bc*/ 	.word	0xffffffff


	//   ....[170]....
        /*03c0*/ 	.word	0xffffffff


	//   ....[171]....
        /*03c4*/ 	.word	0xffffffff


	//   ....[172]....
        /*03c8*/ 	.word	0xffffffff


	//   ....[173]....
        /*03cc*/ 	.word	0xffffffff


	//   ....[174]....
        /*03d0*/ 	.word	0xffffffff


	//   ....[175]....
        /*03d4*/ 	.word	0xffffffff


	//   ....[176]....
        /*03d8*/ 	.word	0xffffffff


	//   ....[177]....
        /*03dc*/ 	.word	0xffffffff


	//   ....[178]....
        /*03e0*/ 	.word	0x05000002


	//   ....[179]....
        /*03e4*/ 	.word	0xffffffff


	//   ....[180]....
        /*03e8*/ 	.word	0xffffffff


	//   ....[181]....
        /*03ec*/ 	.word	0xffffffff


	//   ....[182]....
        /*03f0*/ 	.word	0xffffffff


	//   ....[183]....
        /*03f4*/ 	.word	0xffffffff


	//   ....[184]....
        /*03f8*/ 	.word	0xffffffff


	//   ....[185]....
        /*03fc*/ 	.word	0xffffffff


	//   ....[186]....
        /*0400*/ 	.word	0xffffffff


	//   ....[187]....
        /*0404*/ 	.word	0xffffffff


	//   ....[188]....
        /*0408*/ 	.word	0xffffffff


	//   ....[189]....
        /*040c*/ 	.word	0xffffffff


	//   ....[190]....
        /*0410*/ 	.word	0xffffffff


	//   ....[191]....
        /*0414*/ 	.word	0xffffffff


	//   ....[192]....
        /*0418*/ 	.word	0xffffffff


	//   ....[193]....
        /*041c*/ 	.word	0xffffffff


	//   ....[194]....
        /*0420*/ 	.word	0xffffffff


	//   ....[195]....
        /*0424*/ 	.word	0xffffffff


	//   ....[196]....
        /*0428*/ 	.word	0xffffffff


	//   ....[197]....
        /*042c*/ 	.word	0xffffffff


	//   ....[198]....
        /*0430*/ 	.word	0xffffffff


	//   ....[199]....
        /*0434*/ 	.word	0xffffffff


	//   ....[200]....
        /*0438*/ 	.word	0xffffffff


	//   ....[201]....
        /*043c*/ 	.word	0xffffffff


	//   ....[202]....
        /*0440*/ 	.word	0xffffffff


	//   ....[203]....
        /*0444*/ 	.word	0xffffffff


	//   ....[204]....
        /*0448*/ 	.word	0xffffffff


	//   ....[205]....
        /*044c*/ 	.word	0xffffffff


	//   ....[206]....
        /*0450*/ 	.word	0xffffffff


	//   ....[207]....
        /*0454*/ 	.word	0xffffffff


	//   ....[208]....
        /*0458*/ 	.word	0xffffffff


	//   ....[209]....
        /*045c*/ 	.word	0xffffffff


	//   ....[210]....
        /*0460*/ 	.word	0xffffffff


	//   ....[211]....
        /*0464*/ 	.word	0xffffffff


	//   ....[212]....
        /*0468*/ 	.word	0xffffffff


	//   ....[213]....
        /*046c*/ 	.word	0xffffffff


	//   ....[214]....
        /*0470*/ 	.word	0xffffffff


	//   ....[215]....
        /*0474*/ 	.word	0xffffffff


	//   ....[216]....
        /*0478*/ 	.word	0xffffffff


	//   ....[217]....
        /*047c*/ 	.word	0x0500004c


	//   ....[218]....
        /*0480*/ 	.word	0x0500004c


	//   ....[219]....
        /*0484*/ 	.word	0x0500004c


	//   ....[220]....
        /*0488*/ 	.word	0x0500004c


	//   ....[221]....
        /*048c*/ 	.word	0x0500004c


	//----- nvinfo : EIATTR_COOP_GROUP_INSTR_OFFSETS
	.align		4
.L_122:
        /*0490*/ 	.byte	0x04, 0x28
        /*0492*/ 	.short	(.L_124 - .L_123)


	//   ....[0]....
.L_123:
        /*0494*/ 	.word	0x00000f20


	//   ....[1]....
        /*0498*/ 	.word	0x00001870


	//   ....[2]....
        /*049c*/ 	.word	0x000022e0


	//   ....[3]....
        /*04a0*/ 	.word	0x00002300


	//   ....[4]....
        /*04a4*/ 	.word	0x00002320


	//   ....[5]....
        /*04a8*/ 	.word	0x00002340


	//   ....[6]....
        /*04ac*/ 	.word	0x00002360


	//   ....[7]....
        /*04b0*/ 	.word	0x00002850


	//   ....[8]....
        /*04b4*/ 	.word	0x00002860


	//   ....[9]....
        /*04b8*/ 	.word	0x00002880


	//   ....[10]....
        /*04bc*/ 	.word	0x000028a0


	//   ....[11]....
        /*04c0*/ 	.word	0x000028f0


	//   ....[12]....
        /*04c4*/ 	.word	0x00002920


	//   ....[13]....
        /*04c8*/ 	.word	0x00002960


	//   ....[14]....
        /*04cc*/ 	.word	0x000029a0


	//   ....[15]....
        /*04d0*/ 	.word	0x00002a70


	//   ....[16]....
        /*04d4*/ 	.word	0x00002ad0


	//   ....[17]....
        /*04d8*/ 	.word	0x00002ae0


	//   ....[18]....
        /*04dc*/ 	.word	0x00002b10


	//   ....[19]....
        /*04e0*/ 	.word	0x00002b40


	//   ....[20]....
        /*04e4*/ 	.word	0x00002b80


	//   ....[21]....
        /*04e8*/ 	.word	0x00002ba0


	//   ....[22]....
        /*04ec*/ 	.word	0x00002be0


	//   ....[23]....
        /*04f0*/ 	.word	0x00002c00


	//   ....[24]....
        /*04f4*/ 	.word	0x00002ce0


	//   ....[25]....
        /*04f8*/ 	.word	0x00002cf0


	//   ....[26]....
        /*04fc*/ 	.word	0x00002d20


	//   ....[27]....
        /*0500*/ 	.word	0x00002d50


	//   ....[28]....
        /*0504*/ 	.word	0x00002d90


	//   ....[29]....
        /*0508*/ 	.word	0x00002db0


	//   ....[30]....
        /*050c*/ 	.word	0x00002df0


	//   ....[31]....
        /*0510*/ 	.word	0x00002e10


	//   ....[32]....
        /*0514*/ 	.word	0x00002e70


	//   ....[33]....
        /*0518*/ 	.word	0x00002f00


	//   ....[34]....
        /*051c*/ 	.word	0x00002f20


	//   ....[35]....
        /*0520*/ 	.word	0x00002f30


	//   ....[36]....
        /*0524*/ 	.word	0x00002f60


	//   ....[37]....
        /*0528*/ 	.word	0x00002f90


	//   ....[38]....
        /*052c*/ 	.word	0x00002fd0


	//   ....[39]....
        /*0530*/ 	.word	0x00002ff0


	//   ....[40]....
        /*0534*/ 	.word	0x00003030


	//   ....[41]....
        /*0538*/ 	.word	0x00003050


	//   ....[42]....
        /*053c*/ 	.word	0x00003130


	//   ....[43]....
        /*0540*/ 	.word	0x00003160


	//   ....[44]....
        /*0544*/ 	.word	0x00003170


	//   ....[45]....
        /*0548*/ 	.word	0x000031a0


	//   ....[46]....
        /*054c*/ 	.word	0x000031d0


	//   ....[47]....
        /*0550*/ 	.word	0x00003210


	//   ....[48]....
        /*0554*/ 	.word	0x00003230


	//   ....[49]....
        /*0558*/ 	.word	0x00003270


	//   ....[50]....
        /*055c*/ 	.word	0x00003290


	//   ....[51]....
        /*0560*/ 	.word	0x00003360


	//   ....[52]....
        /*0564*/ 	.word	0x00003380


	//   ....[53]....
        /*0568*/ 	.word	0x00003390


	//   ....[54]....
        /*056c*/ 	.word	0x000033c0


	//   ....[55]....
        /*0570*/ 	.word	0x000033f0


	//   ....[56]....
        /*0574*/ 	.word	0x00003430


	//   ....[57]....
        /*0578*/ 	.word	0x00003450


	//   ....[58]....
        /*057c*/ 	.word	0x00003490


	//   ....[59]....
        /*0580*/ 	.word	0x000034b0


	//   ....[60]....
        /*0584*/ 	.word	0x00003590


	//   ....[61]....
        /*0588*/ 	.word	0x000035b0


	//   ....[62]....
        /*058c*/ 	.word	0x000035c0


	//   ....[63]....
        /*0590*/ 	.word	0x000035f0


	//   ....[64]....
        /*0594*/ 	.word	0x00003620


	//   ....[65]....
        /*0598*/ 	.word	0x00003670


	//   ....[66]....
        /*059c*/ 	.word	0x00003690


	//   ....[67]....
        /*05a0*/ 	.word	0x000036d0


	//   ....[68]....
        /*05a4*/ 	.word	0x000036f0


	//   ....[69]....
        /*05a8*/ 	.word	0x000037c0


	//   ....[70]....
        /*05ac*/ 	.word	0x000037e0


	//   ....[71]....
        /*05b0*/ 	.word	0x000037f0


	//   ....[72]....
        /*05b4*/ 	.word	0x00003820


	//   ....[73]....
        /*05b8*/ 	.word	0x00003850


	//   ....[74]....
        /*05bc*/ 	.word	0x00003890


	//   ....[75]....
        /*05c0*/ 	.word	0x000038b0


	//   ....[76]....
        /*05c4*/ 	.word	0x000038f0


	//   ....[77]....
        /*05c8*/ 	.word	0x00003910


	//   ....[78]....
        /*05cc*/ 	.word	0x00003a20


	//   ....[79]....
        /*05d0*/ 	.word	0x00003a30


	//   ....[80]....
        /*05d4*/ 	.word	0x00003a60


	//   ....[81]....
        /*05d8*/ 	.word	0x00003a90


	//   ....[82]....
        /*05dc*/ 	.word	0x00003ad0


	//   ....[83]....
        /*05e0*/ 	.word	0x00003ae0


	//   ....[84]....
        /*05e4*/ 	.word	0x00003b00


	//   ....[85]....
        /*05e8*/ 	.word	0x00003b40


	//   ....[86]....
        /*05ec*/ 	.word	0x00003b60


	//   ....[87]....
        /*05f0*/ 	.word	0x00003c50


	//   ....[88]....
        /*05f4*/ 	.word	0x00003c60


	//   ....[89]....
        /*05f8*/ 	.word	0x00003c90


	//   ....[90]....
        /*05fc*/ 	.word	0x00003cc0


	//   ....[91]....
        /*0600*/ 	.word	0x00003d00


	//   ....[92]....
        /*0604*/ 	.word	0x00003d10


	//   ....[93]....
        /*0608*/ 	.word	0x00003d30


	//   ....[94]....
        /*060c*/ 	.word	0x00003d70


	//   ....[95]....
        /*0610*/ 	.word	0x00003d90


	//   ....[96]....
        /*0614*/ 	.word	0x00003e90


	//   ....[97]....
        /*0618*/ 	.word	0x00003ea0


	//   ....[98]....
        /*061c*/ 	.word	0x00003ed0


	//   ....[99]....
        /*0620*/ 	.word	0x00003f00


	//   ....[100]....
        /*0624*/ 	.word	0x00003f40


	//   ....[101]....
        /*0628*/ 	.word	0x00003f50


	//   ....[102]....
        /*062c*/ 	.word	0x00003f70


	//   ....[103]....
        /*0630*/ 	.word	0x00003fb0


	//   ....[104]....
        /*0634*/ 	.word	0x00003fd0


	//   ....[105]....
        /*0638*/ 	.word	0x000040b0


	//   ....[106]....
        /*063c*/ 	.word	0x000040c0


	//   ....[107]....
        /*0640*/ 	.word	0x000040f0


	//   ....[108]....
        /*0644*/ 	.word	0x00004120


	//   ....[109]....
        /*0648*/ 	.word	0x00004160


	//   ....[110]....
        /*064c*/ 	.word	0x00004180


	//   ....[111]....
        /*0650*/ 	.word	0x000041c0


	//   ....[112]....
        /*0654*/ 	.word	0x000041e0


	//   ....[113]....
        /*0658*/ 	.word	0x00004240


	//   ....[114]....
        /*065c*/ 	.word	0x000042f0


	//   ....[115]....
        /*0660*/ 	.word	0x00004300


	//   ....[116]....
        /*0664*/ 	.word	0x00004330


	//   ....[117]....
        /*0668*/ 	.word	0x00004360


	//   ....[118]....
        /*066c*/ 	.word	0x000043a0


	//   ....[119]....
        /*0670*/ 	.word	0x000043b0


	//   ....[120]....
        /*0674*/ 	.word	0x000043d0


	//   ....[121]....
        /*0678*/ 	.word	0x00004410


	//   ....[122]....
        /*067c*/ 	.word	0x00004430


	//   ....[123]....
        /*0680*/ 	.word	0x00004510


	//   ....[124]....
        /*0684*/ 	.word	0x00004520


	//   ....[125]....
        /*0688*/ 	.word	0x00004550


	//   ....[126]....
        /*068c*/ 	.word	0x00004580


	//   ....[127]....
        /*0690*/ 	.word	0x000045c0


	//   ....[128]....
        /*0694*/ 	.word	0x000045d0


	//   ....[129]....
        /*0698*/ 	.word	0x000045f0


	//   ....[130]....
        /*069c*/ 	.word	0x00004630


	//   ....[131]....
        /*06a0*/ 	.word	0x00004650


	//   ....[132]....
        /*06a4*/ 	.word	0x00004750


	//   ....[133]....
        /*06a8*/ 	.word	0x00004760


	//   ....[134]....
        /*06ac*/ 	.word	0x00004790


	//   ....[135]....
        /*06b0*/ 	.word	0x000047c0


	//   ....[136]....
        /*06b4*/ 	.word	0x00004800


	//   ....[137]....
        /*06b8*/ 	.word	0x00004810


	//   ....[138]....
        /*06bc*/ 	.word	0x00004830


	//   ....[139]....
        /*06c0*/ 	.word	0x00004870


	//   ....[140]....
        /*06c4*/ 	.word	0x00004890


	//   ....[141]....
        /*06c8*/ 	.word	0x00004970


	//   ....[142]....
        /*06cc*/ 	.word	0x00004980


	//   ....[143]....
        /*06d0*/ 	.word	0x000049b0


	//   ....[144]....
        /*06d4*/ 	.word	0x000049e0


	//   ....[145]....
        /*06d8*/ 	.word	0x00004a20


	//   ....[146]....
        /*06dc*/ 	.word	0x00004a30


	//   ....[147]....
        /*06e0*/ 	.word	0x00004a50


	//   ....[148]....
        /*06e4*/ 	.word	0x00004a90


	//   ....[149]....
        /*06e8*/ 	.word	0x00004ab0


	//   ....[150]....
        /*06ec*/ 	.word	0x00004bb0


	//   ....[151]....
        /*06f0*/ 	.word	0x00004bc0


	//   ....[152]....
        /*06f4*/ 	.word	0x00004bf0


	//   ....[153]....
        /*06f8*/ 	.word	0x00004c20


	//   ....[154]....
        /*06fc*/ 	.word	0x00004c60


	//   ....[155]....
        /*0700*/ 	.word	0x00004c80


	//   ....[156]....
        /*0704*/ 	.word	0x00004cc0


	//   ....[157]....
        /*0708*/ 	.word	0x00004ce0


	//   ....[158]....
        /*070c*/ 	.word	0x00004d30


	//   ....[159]....
        /*0710*/ 	.word	0x00004dc0


	//   ....[160]....
        /*0714*/ 	.word	0x00004de0


	//   ....[161]....
        /*0718*/ 	.word	0x00004df0


	//   ....[162]....
        /*071c*/ 	.word	0x00004e20


	//   ....[163]....
        /*0720*/ 	.word	0x00004e50


	//   ....[164]....
        /*0724*/ 	.word	0x00004e90


	//   ....[165]....
        /*0728*/ 	.word	0x00004eb0


	//   ....[166]....
        /*072c*/ 	.word	0x00004ef0


	//   ....[167]....
        /*0730*/ 	.word	0x00004f10


	//   ....[168]....
        /*0734*/ 	.word	0x00004ff0


	//   ....[169]....
        /*0738*/ 	.word	0x00005030


	//   ....[170]....
        /*073c*/ 	.word	0x00005040


	//   ....[171]....
        /*0740*/ 	.word	0x00005070


	//   ....[172]....
        /*0744*/ 	.word	0x000050a0


	//   ....[173]....
        /*0748*/ 	.word	0x000050e0


	//   ....[174]....
        /*074c*/ 	.word	0x00005100


	//   ....[175]....
        /*0750*/ 	.word	0x00005140


	//   ....[176]....
        /*0754*/ 	.word	0x00005160


	//   ....[177]....
        /*0758*/ 	.word	0x00005260


	//   ....[178]....
        /*075c*/ 	.word	0x00005800


	//   ....[179]....
        /*0760*/ 	.word	0x00005b20


	//   ....[180]....
        /*0764*/ 	.word	0x00005bd0


	//   ....[181]....
        /*0768*/ 	.word	0x00005c80


	//   ....[182]....
        /*076c*/ 	.word	0x00005d30


	//   ....[183]....
        /*0770*/ 	.word	0x00005de0


	//   ....[184]....
        /*0774*/ 	.word	0x00005e90


	//   ....[185]....
        /*0778*/ 	.word	0x00005f40


	//   ....[186]....
        /*077c*/ 	.word	0x00005ff0


	//   ....[187]....
        /*0780*/ 	.word	0x000060a0


	//   ....[188]....
        /*0784*/ 	.word	0x00006150


	//   ....[189]....
        /*0788*/ 	.word	0x00006200


	//   ....[190]....
        /*078c*/ 	.word	0x000062b0


	//   ....[191]....
        /*0790*/ 	.word	0x00006360


	//   ....[192]....
        /*0794*/ 	.word	0x00006410


	//   ....[193]....
        /*0798*/ 	.word	0x000064c0


	//   ....[194]....
        /*079c*/ 	.word	0x00006570


	//   ....[195]....
        /*07a0*/ 	.word	0x00006620


	//   ....[196]....
        /*07a4*/ 	.word	0x000066d0


	//   ....[197]....
        /*07a8*/ 	.word	0x00006780


	//   ....[198]....
        /*07ac*/ 	.word	0x00006980


	//   ....[199]....
        /*07b0*/ 	.word	0x00006aa0


	//   ....[200]....
        /*07b4*/ 	.word	0x00006bc0


	//   ....[201]....
        /*07b8*/ 	.word	0x00006ce0


	//   ....[202]....
        /*07bc*/ 	.word	0x00006e00


	//   ....[203]....
        /*07c0*/ 	.word	0x00006f20


	//   ....[204]....
        /*07c4*/ 	.word	0x00007040


	//   ....[205]....
        /*07c8*/ 	.word	0x00007160


	//   ....[206]....
        /*07cc*/ 	.word	0x00007280


	//   ....[207]....
        /*07d0*/ 	.word	0x000073a0


	//   ....[208]....
        /*07d4*/ 	.word	0x000074c0


	//   ....[209]....
        /*07d8*/ 	.word	0x000075d0


	//   ....[210]....
        /*07dc*/ 	.word	0x000076d0


	//   ....[211]....
        /*07e0*/ 	.word	0x000077d0


	//   ....[212]....
        /*07e4*/ 	.word	0x000078d0


	//   ....[213]....
        /*07e8*/ 	.word	0x000079d0


	//   ....[214]....
        /*07ec*/ 	.word	0x00007ad0


	//   ....[215]....
        /*07f0*/ 	.word	0x00007bd0


	//   ....[216]....
        /*07f4*/ 	.word	0x00007cc0


	//   ....[217]....
        /*07f8*/ 	.word	0x00007d30


	//   ....[218]....
        /*07fc*/ 	.word	0x00007d90


	//   ....[219]....
        /*0800*/ 	.word	0x00007e00


	//   ....[220]....
        /*0804*/ 	.word	0x00007e60


	//   ....[221]....
        /*0808*/ 	.word	0x00007ed0


	//----- nvinfo : EIATTR_VRC_CTA_INIT_COUNT
	.align		4
.L_124:
        /*080c*/ 	.byte	0x02, 0x4a
	.zero		1
	.zero		1


	//----- nvinfo : EIATTR_EXIT_INSTR_OFFSETS
	.align		4
        /*0810*/ 	.byte	0x04, 0x1c
        /*0812*/ 	.short	(.L_126 - .L_125)


	//   ....[0]....
.L_125:
        /*0814*/ 	.word	0x00001cb0


	//   ....[1]....
        /*0818*/ 	.word	0x000020c0


	//   ....[2]....
        /*081c*/ 	.word	0x000020e0


	//   ....[3]....
        /*0820*/ 	.word	0x00006790


	//   ....[4]....
        /*0824*/ 	.word	0x00007cd0


	//----- nvinfo : EIATTR_MAX_THREADS
	.align		4
.L_126:
        /*0828*/ 	.byte	0x04, 0x05
        /*082a*/ 	.short	(.L_128 - .L_127)
.L_127:
        /*082c*/ 	.word	0x00000180
        /*0830*/ 	.word	0x00000001
        /*0834*/ 	.word	0x00000001


	//----- nvinfo : EIATTR_CRS_STACK_SIZE
	.align		4
.L_128:
        /*0838*/ 	.byte	0x04, 0x1e
        /*083a*/ 	.short	(.L_130 - .L_129)
.L_129:
        /*083c*/ 	.word	0x00000000


	//----- nvinfo : EIATTR_CBANK_PARAM_SIZE
	.align		4
.L_130:
        /*0840*/ 	.byte	0x03, 0x19
        /*0842*/ 	.short	0x004d


	//----- nvinfo : EIATTR_PARAM_CBANK
	.align		4
        /*0844*/ 	.byte	0x04, 0x0a
        /*0846*/ 	.short	(.L_132 - .L_131)
	.align		4
.L_131:
        /*0848*/ 	.word	index@(.nv.constant0._ZN3cub18CUB_300001_SM_10006detail10radix_sort29DeviceRadixSortOnesweepKernelINS1_5radix10policy_hubIjNS0_8NullTypeEyE10Policy1000ELNS0_9SortOrderE0EjS6_yiiNS1_21identity_decomposer_tEEEvPT5_SC_PT3_PKSD_PT1_PKSH_PT2_PKSL_T4_iiT6_)
        /*084c*/ 	.short	0x0380
        /*084e*/ 	.short	0x004d


	//----- nvinfo : EIATTR_SW_WAR
	.align		4
.L_132:
        /*0850*/ 	.byte	0x04, 0x36
        /*0852*/ 	.short	(.L_134 - .L_133)
.L_133:
        /*0854*/ 	.word	0x00000008
.L_134:


//--------------------- .nv.info._ZN3cub18CUB_300001_SM_10006detail10radix_sort33DeviceRadixSortExclusiveSumKernelINS1_5radix10policy_hubIjNS0_8NullTypeEyE10Policy1000EyEEvPT0_ --------------------------
	.section	.nv.info._ZN3cub18CUB_300001_SM_10006detail10radix_sort33DeviceRadixSortExclusiveSumKernelINS1_5radix10policy_hubIjNS0_8NullTypeEyE10Policy1000EyEEvPT0_,"",@"SHT_CUDA_INFO"
	.sectionflags	@""
	.align	4


	//----- nvinfo : EIATTR_CUDA_API_VERSION
	.align		4
        /*0000*/ 	.byte	0x04, 0x37
        /*0002*/ 	.short	(.L_136 - .L_135)
.L_135:
        /*0004*/ 	.word	0x00000082


	//----- nvinfo : EIATTR_KPARAM_INFO
	.align		4
.L_136:
        /*0008*/ 	.byte	0x04, 0x17
        /*000a*/ 	.short	(.L_138 - .L_137)
.L_137:
        /*000c*/ 	.word	0x00000000
        /*0010*/ 	.short	0x0000
        /*0012*/ 	.short	0x0000
        /*0014*/ 	.byte	0x00, 0xf5, 0x21, 0x00


	//----- nvinfo : EIATTR_SPARSE_MMA_MASK
	.align		4
.L_138:
        /*0018*/ 	.byte	0x03, 0x50
        /*001a*/ 	.short	0x0000


	//----- nvinfo : EIATTR_MAXREG_COUNT
	.align		4
        /*001c*/ 	.byte	0x03, 0x1b
        /*001e*/ 	.short	0x00ff


	//----- nvinfo : EIATTR_NUM_BARRIERS
	.align		4
        /*0020*/ 	.byte	0x02, 0x4c
        /*0022*/ 	.byte	0x01
	.zero		1


	//----- nvinfo : EIATTR_MERCURY_ISA_VERSION
	.align		4
        /*0024*/ 	.byte	0x03, 0x5f
        /*0026*/ 	.short	0x0101


	//----- nvinfo : EIATTR_COOP_GROUP_MASK_REGIDS
	.align		4
        /*0028*/ 	.byte	0x04, 0x29
        /*002a*/ 	.short	(.L_140 - .L_139)


	//   ....[0]....
.L_139:
        /*002c*/ 	.word	0xffffffff


	//   ....[1]....
        /*0030*/ 	.word	0xffffffff


	//   ....[2]....
        /*0034*/ 	.word	0xffffffff


	//   ....[3]....
        /*0038*/ 	.word	0xffffffff


	//   ....[4]....
        /*003c*/ 	.word	0xffffffff


	//   ....[5]....
        /*0040*/ 	.word	0xffffffff


	//   ....[6]....
        /*0044*/ 	.word	0xffffffff


	//   ....[7]....
        /*0048*/ 	.word	0xffffffff


	//   ....[8]....
        /*004c*/ 	.word	0xffffffff


	//   ....[9]....
        /*0050*/ 	.word	0xffffffff


	//   ....[10]....
        /*0054*/ 	.word	0x05000015


	//   ....[11]....
        /*0058*/ 	.word	0x05000015


	//   ....[12]....
        /*005c*/ 	.word	0x05000015


	//   ....[13]....
        /*0060*/ 	.word	0x05000015


	//   ....[14]....
        /*0064*/ 	.word	0x05000015


	//   ....[15]....
        /*0068*/ 	.word	0x05000015


	//   ....[16]....
        /*006c*/ 	.word	0x05000015


	//   ....[17]....
        /*0070*/ 	.word	0x05000015


	//   ....[18]....
        /*0074*/ 	.word	0x05000015


	//   ....[19]....
        /*0078*/ 	.word	0x05000015


	//----- nvinfo : EIATTR_COOP_GROUP_INSTR_OFFSETS
	.align		4
.L_140:
        /*007c*/ 	.byte	0x04, 0x28
        /*007e*/ 	.short	(.L_142 - .L_141)


	//   ....[0]....
.L_141:
        /*0080*/ 	.word	0x00000250


	//   ....[1]....
        /*0084*/ 	.word	0x00000260


	//   ....[2]....
        /*0088*/ 	.word	0x000002a0


	//   ....[3]....
        /*008c*/ 	.word	0x000002c0


	//   ....[4]....
        /*0090*/ 	.word	0x00000310


	//   ....[5]....
        /*0094*/ 	.word	0x00000320


	//   ....[6]....
        /*0098*/ 	.word	0x00000360


	//   ....[7]....
        /*009c*/ 	.word	0x00000380


	//   ....[8]....
        /*00a0*/ 	.word	0x000003d0


	//   ....[9]....
        /*00a4*/ 	.word	0x000003e0


	//   ....[10]....
        /*00a8*/ 	.word	0x00000660


	//   ....[11]....
        /*00ac*/ 	.word	0x000006b0


	//   ....[12]....
        /*00b0*/ 	.word	0x00000740


	//   ....[13]....
        /*00b4*/ 	.word	0x00000790


	//   ....[14]....
        /*00b8*/ 	.word	0x00000820


	//   ....[15]....
        /*00bc*/ 	.word	0x00000870


	//   ....[16]....
        /*00c0*/ 	.word	0x00000900


	//   ....[17]....
        /*00c4*/ 	.word	0x00000950


	//   ....[18]....
        /*00c8*/ 	.word	0x000009e0


	//   ....[19]....
        /*00cc*/ 	.word	0x00000a30


	//----- nvinfo : EIATTR_VRC_CTA_INIT_COUNT
	.align		4
.L_142:
        /*00d0*/ 	.byte	0x02, 0x4a
	.zero		1
	.zero		1


	//----- nvinfo : EIATTR_EXIT_INSTR_OFFSETS
	.align		4
        /*00d4*/ 	.byte	0x04, 0x1c
        /*00d6*/ 	.short	(.L_144 - .L_143)


	//   ....[0]....
.L_143:
        /*00d8*/ 	.word	0x000005d0


	//   ....[1]....
        /*00dc*/ 	.word	0x00000600


	//----- nvinfo : EIATTR_CRS_STACK_SIZE
	.align		4
.L_144:
        /*00e0*/ 	.byte	0x04, 0x1e
        /*00e2*/ 	.short	(.L_146 - .L_145)
.L_145:
        /*00e4*/ 	.word	0x00000000


	//----- nvinfo : EIATTR_CBANK_PARAM_SIZE
	.align		4
.L_146:
        /*00e8*/ 	.byte	0x03, 0x19
        /*00ea*/ 	.short	0x0008


	//----- nvinfo : EIATTR_PARAM_CBANK
	.align		4
        /*00ec*/ 	.byte	0x04, 0x0a
        /*00ee*/ 	.short	(.L_148 - .L_147)
	.align		4
.L_147:
        /*00f0*/ 	.word	index@(.nv.constant0._ZN3cub18CUB_300001_SM_10006detail10radix_sort33DeviceRadixSortExclusiveSumKernelINS1_5radix10policy_hubIjNS0_8NullTypeEyE10Policy1000EyEEvPT0_)
        /*00f4*/ 	.short	0x0380
        /*00f6*/ 	.short	0x0008


	//----- nvinfo : EIATTR_SW_WAR
	.align		4
.L_148:
        /*00f8*/ 	.byte	0x04, 0x36
        /*00fa*/ 	.short	(.L_150 - .L_149)
.L_149:
        /*00fc*/ 	.word	0x00000008
.L_150:


//--------------------- .nv.info._ZN3cub18CUB_300001_SM_10006detail10radix_sort30DeviceRadixSortHistogramKernelINS1_5radix10policy_hubIjNS0_8NullTypeEyE10Policy1000ELNS0_9SortOrderE0EjyNS1_21identity_decomposer_tEEEvPT2_PKT1_SB_iiT3_ --------------------------
	.section	.nv.info._ZN3cub18CUB_300001_SM_10006detail10radix_sort30DeviceRadixSortHistogramKernelINS1_5radix10policy_hubIjNS0_8NullTypeEyE10Policy1000ELNS0_9SortOrderE0EjyNS1_21identity_decomposer_tEEEvPT2_PKT1_SB_iiT3_,"",@"SHT_CUDA_INFO"
	.sectionflags	@""
	.align	4


	//----- nvinfo : EIATTR_CUDA_API_VERSION
	.align		4
        /*0000*/ 	.byte	0x04, 0x37
        /*0002*/ 	.short	(.L_152 - .L_151)
.L_151:
        /*0004*/ 	.word	0x00000082


	//----- nvinfo : EIATTR_KPARAM_INFO
	.align		4
.L_152:
        /*0008*/ 	.byte	0x04, 0x17
        /*000a*/ 	.short	(.L_154 - .L_153)
.L_153:
        /*000c*/ 	.word	0x00000000
        /*0010*/ 	.short	0x0005
        /*0012*/ 	.short	0x0020
        /*0014*/ 	.byte	0x00, 0xf0, 0x05, 0x00


	//----- nvinfo : EIATTR_KPARAM_INFO
	.align		4
.L_154:
        /*0018*/ 	.byte	0x04, 0x17
        /*001a*/ 	.short	(.L_156 - .L_155)
.L_155:
        /*001c*/ 	.word	0x00000000
        /*0020*/ 	.short	0x0004
        /*0022*/ 	.short	0x001c
        /*0024*/ 	.byte	0x00, 0xf0, 0x11, 0x00


	//----- nvinfo : EIATTR_KPARAM_INFO
	.align		4
.L_156:
        /*0028*/ 	.byte	0x04, 0x17
        /*002a*/ 	.short	(.L_158 - .L_157)
.L_157:
        /*002c*/ 	.word	0x00000000
        /*0030*/ 	.short	0x0003
        /*0032*/ 	.short	0x0018
        /*0034*/ 	.byte	0x00, 0xf0, 0x11, 0x00


	//----- nvinfo : EIATTR_KPARAM_INFO
	.align		4
.L_158:
        /*0038*/ 	.byte	0x04, 0x17
        /*003a*/ 	.short	(.L_160 - .L_159)
.L_159:
        /*003c*/ 	.word	0x00000000
        /*0040*/ 	.short	0x0002
        /*0042*/ 	.short	0x0010
        /*0044*/ 	.byte	0x00, 0xf0, 0x21, 0x00


	//----- nvinfo : EIATTR_KPARAM_INFO
	.align		4
.L_160:
        /*0048*/ 	.byte	0x04, 0x17
        /*004a*/ 	.short	(.L_162 - .L_161)
.L_161:
        /*004c*/ 	.word	0x00000000
        /*0050*/ 	.short	0x0001
        /*0052*/ 	.short	0x0008
        /*0054*/ 	.byte	0x00, 0xf5, 0x21, 0x00


	//----- nvinfo : EIATTR_KPARAM_INFO
	.align		4
.L_162:
        /*0058*/ 	.byte	0x04, 0x17
        /*005a*/ 	.short	(.L_164 - .L_163)
.L_163:
        /*005c*/ 	.word	0x00000000
        /*0060*/ 	.short	0x0000
        /*0062*/ 	.short	0x0000
        /*0064*/ 	.byte	0x00, 0xf5, 0x21, 0x00


	//----- nvinfo : EIATTR_SPARSE_MMA_MASK
	.align		4
.L_164:
        /*0068*/ 	.byte	0x03, 0x50
        /*006a*/ 	.short	0x0000


	//----- nvinfo : EIATTR_MAXREG_COUNT
	.align		4
        /*006c*/ 	.byte	0x03, 0x1b
        /*006e*/ 	.short	0x00ff


	//----- nvinfo : EIATTR_NUM_BARRIERS
	.align		4
        /*0070*/ 	.byte	0x02, 0x4c
        /*0072*/ 	.byte	0x01
	.zero		1


	//----- nvinfo : EIATTR_MERCURY_ISA_VERSION
	.align		4
        /*0074*/ 	.byte	0x03, 0x5f
        /*0076*/ 	.short	0x0101


	//----- nvinfo : EIATTR_VRC_CTA_INIT_COUNT
	.align		4
        /*0078*/ 	.byte	0x02, 0x4a
	.zero		1
	.zero		1


	//----- nvinfo : EIATTR_EXIT_INSTR_OFFSETS
	.align		4
        /*007c*/ 	.byte	0x04, 0x1c
        /*007e*/ 	.short	(.L_166 - .L_165)


	//   ....[0]....
.L_165:
        /*0080*/ 	.word	0x00000040


	//   ....[1]....
        /*0084*/ 	.word	0x00002ec0


	//----- nvinfo : EIATTR_MAX_THREADS
	.align		4
.L_166:
        /*0088*/ 	.byte	0x04, 0x05
        /*008a*/ 	.short	(.L_168 - .L_167)
.L_167:
        /*008c*/ 	.word	0x00000080
        /*0090*/ 	.word	0x00000001
        /*0094*/ 	.word	0x00000001


	//----- nvinfo : EIATTR_CRS_STACK_SIZE
	.align		4
.L_168:
        /*0098*/ 	.byte	0x04, 0x1e
        /*009a*/ 	.short	(.L_170 - .L_169)
.L_169:
        /*009c*/ 	.word	0x00000000


	//----- nvinfo : EIATTR_CBANK_PARAM_SIZE
	.align		4
.L_170:
        /*00a0*/ 	.byte	0x03, 0x19
        /*00a2*/ 	.short	0x0021


	//----- nvinfo : EIATTR_PARAM_CBANK
	.align		4
        /*00a4*/ 	.byte	0x04, 0x0a
        /*00a6*/ 	.short	(.L_172 - .L_171)
	.align		4
.L_171:
        /*00a8*/ 	.word	index@(.nv.constant0._ZN3cub18CUB_300001_SM_10006detail10radix_sort30DeviceRadixSortHistogramKernelINS1_5radix10policy_hubIjNS0_8NullTypeEyE10Policy1000ELNS0_9SortOrderE0EjyNS1_21identity_decomposer_tEEEvPT2_PKT1_SB_iiT3_)
        /*00ac*/ 	.short	0x0380
        /*00ae*/ 	.short	0x0021


	//----- nvinfo : EIATTR_SW_WAR
	.align		4
.L_172:
        /*00b0*/ 	.byte	0x04, 0x36
        /*00b2*/ 	.short	(.L_174 - .L_173)
.L_173:
        /*00b4*/ 	.word	0x00000008
.L_174:


//--------------------- .nv.info._ZN3cub18CUB_300001_SM_10006detail10radix_sort31DeviceRadixSortSingleTileKernelINS1_5radix10policy_hubIjNS0_8NullTypeEyE10Policy1000ELNS0_9SortOrderE0EjS6_yNS1_21identity_decomposer_tEEEvPKT1_PSB_PKT2_PSF_T3_iiT4_ --------------------------
	.section	.nv.info._ZN3cub18CUB_300001_SM_10006detail10radix_sort31DeviceRadixSortSingleTileKernelINS1_5radix10policy_hubIjNS0_8NullTypeEyE10Policy1000ELNS0_9SortOrderE0EjS6_yNS1_21identity_decomposer_tEEEvPKT1_PSB_PKT2_PSF_T3_iiT4_,"",@"SHT_CUDA_INFO"
	.sectionflags	@""
	.align	4


	//----- nvinfo : EIATTR_CUDA_API_VERSION
	.align		4
        /*0000*/ 	.byte	0x04, 0x37
        /*0002*/ 	.short	(.L_176 - .L_175)
.L_175:
        /*0004*/ 	.word	0x00000082


	//----- nvinfo : EIATTR_KPARAM_INFO
	.align		4
.L_176:
        /*0008*/ 	.byte	0x04, 0x17
        /*000a*/ 	.short	(.L_178 - .L_177)
.L_177:
        /*000c*/ 	.word	0x00000000
        /*0010*/ 	.short	0x0007
        /*0012*/ 	.short	0x0030
        /*0014*/ 	.byte	0x00, 0xf0, 0x05, 0x00


	//----- nvinfo : EIATTR_KPARAM_INFO
	.align		4
.L_178:
        /*0018*/ 	.byte	0x04, 0x17
        /*001a*/ 	.short	(.L_180 - .L_179)
.L_179:
        /*001c*/ 	.word	0x00000000
        /*0020*/ 	.short	0x0006
        /*0022*/ 	.short	0x002c
        /*0024*/ 	.byte	0x00, 0xf0, 0x11, 0x00


	//----- nvinfo : EIATTR_KPARAM_INFO
	.align		4
.L_180:
        /*0028*/ 	.byte	0x04, 0x17
        /*002a*/ 	.short	(.L_182 - .L_181)
.L_181:
        /*002c*/ 	.word	0x00000000
        /*0030*/ 	.short	0x0005
        /*0032*/ 	.short	0x0028
        /*0034*/ 	.byte	0x00, 0xf0, 0x11, 0x00


	//----- nvinfo : EIATTR_KPARAM_INFO
	.align		4
.L_182:
        /*0038*/ 	.byte	0x04, 0x17
        /*003a*/ 	.short	(.L_184 - .L_183)
.L_183:
        /*003c*/ 	.word	0x00000000
        /*0040*/ 	.short	0x0004
        /*0042*/ 	.short	0x0020
        /*0044*/ 	.byte	0x00, 0xf0, 0x21, 0x00


	//----- nvinfo : EIATTR_KPARAM_INFO
	.align		4
.L_184:
        /*0048*/ 	.byte	0x04, 0x17
        /*004a*/ 	.short	(.L_186 - .L_185)
.L_185:
        /*004c*/ 	.word	0x00000000
        /*0050*/ 	.short	0x0003
        /*0052*/ 	.short	0x0018
        /*0054*/ 	.byte	0x00, 0xf5, 0x21, 0x00


	//----- nvinfo : EIATTR_KPARAM_INFO
	.align		4
.L_186:
        /*0058*/ 	.byte	0x04, 0x17
        /*005a*/ 	.short	(.L_188 - .L_187)
.L_187:
        /*005c*/ 	.word	0x00000000
        /*0060*/ 	.short	0x0002
        /*0062*/ 	.short	0x0010
        /*0064*/ 	.byte	0x00, 0xf5, 0x21, 0x00


	//----- nvinfo : EIATTR_KPARAM_INFO
	.align		4
.L_188:
        /*0068*/ 	.byte	0x04, 0x17
        /*006a*/ 	.short	(.L_190 - .L_189)
.L_189:
        /*006c*/ 	.word	0x00000000
        /*0070*/ 	.short	0x0001
        /*0072*/ 	.short	0x0008
        /*0074*/ 	.byte	0x00, 0xf5, 0x21, 0x00


	//----- nvinfo : EIATTR_KPARAM_INFO
	.align		4
.L_190:
        /*0078*/ 	.byte	0x04, 0x17
        /*007a*/ 	.short	(.L_192 - .L_191)
.L_191:
        /*007c*/ 	.word	0x00000000
        /*0080*/ 	.short	0x0000
        /*0082*/ 	.short	0x0000
        /*0084*/ 	.byte	0x00, 0xf5, 0x21, 0x00


	//----- nvinfo : EIATTR_SPARSE_MMA_MASK
	.align		4
.L_192:
        /*0088*/ 	.byte	0x03, 0x50
        /*008a*/ 	.short	0x0000


	//----- nvinfo : EIATTR_MAXREG_COUNT
	.align		4
        /*008c*/ 	.byte	0x03, 0x1b
        /*008e*/ 	.short	0x00ff


	//----- nvinfo : EIATTR_NUM_BARRIERS
	.align		4
        /*0090*/ 	.byte	0x02, 0x4c
        /*0092*/ 	.byte	0x01
	.zero		1


	//----- nvinfo : EIATTR_MERCURY_ISA_VERSION
	.align		4
        /*0094*/ 	.byte	0x03, 0x5f
        /*0096*/ 	.short	0x0101


	//----- nvinfo : EIATTR_COOP_GROUP_MASK_REGIDS
	.align		4
        /*0098*/ 	.byte	0x04, 0x29
        /*009a*/ 	.short	(.L_194 - .L_193)


	//   ....[0]....
.L_193:
        /*009c*/ 	.word	0xffffffff


	//   ....[1]....
        /*00a0*/ 	.word	0xffffffff


	//   ....[2]....
        /*00a4*/ 	.word	0xffffffff


	//   ....[3]....
        /*00a8*/ 	.word	0xffffffff


	//   ....[4]....
        /*00ac*/ 	.word	0xffffffff


	//----- nvinfo : EIATTR_COOP_GROUP_INSTR_OFFSETS
	.align		4
.L_194:
        /*00b0*/ 	.byte	0x04, 0x28
        /*00b2*/ 	.short	(.L_196 - .L_195)


	//   ....[0]....
.L_195:
        /*00b4*/ 	.word	0x000018c0


	//   ....[1]....
        /*00b8*/ 	.word	0x000018e0


	//   ....[2]....
        /*00bc*/ 	.word	0x00001900


	//   ....[3]....
        /*00c0*/ 	.word	0x00001920


	//   ....[4]....
        /*00c4*/ 	.word	0x00001940


	//----- nvinfo : EIATTR_VRC_CTA_INIT_COUNT
	.align		4
.L_196:
        /*00c8*/ 	.byte	0x02, 0x4a
	.zero		1
	.zero		1


	//----- nvinfo : EIATTR_EXIT_INSTR_OFFSETS
	.align		4
        /*00cc*/ 	.byte	0x04, 0x1c
        /*00ce*/ 	.short	(.L_198 - .L_197)


	//   ....[0]....
.L_197:
        /*00d0*/ 	.word	0x00002e90


	//   ....[1]....
        /*00d4*/ 	.word	0x00002ec0


	//----- nvinfo : EIATTR_MAX_THREADS
	.align		4
.L_198:
        /*00d8*/ 	.byte	0x04, 0x05
        /*00da*/ 	.short	(.L_200 - .L_199)
.L_199:
        /*00dc*/ 	.word	0x00000100
        /*00e0*/ 	.word	0x00000001
        /*00e4*/ 	.word	0x00000001


	//----- nvinfo : EIATTR_CBANK_PARAM_SIZE
	.align		4
.L_200:
        /*00e8*/ 	.byte	0x03, 0x19
        /*00ea*/ 	.short	0x0031


	//----- nvinfo : EIATTR_PARAM_CBANK
	.align		4
        /*00ec*/ 	.byte	0x04, 0x0a
        /*00ee*/ 	.short	(.L_202 - .L_201)
	.align		4
.L_201:
        /*00f0*/ 	.word	index@(.nv.constant0._ZN3cub18CUB_300001_SM_10006detail10radix_sort31DeviceRadixSortSingleTileKernelINS1_5radix10policy_hubIjNS0_8NullTypeEyE10Policy1000ELNS0_9SortOrderE0EjS6_yNS1_21identity_decomposer_tEEEvPKT1_PSB_PKT2_PSF_T3_iiT4_)
        /*00f4*/ 	.short	0x0380
        /*00f6*/ 	.short	0x0031


	//----- nvinfo : EIATTR_SW_WAR
	.align		4
.L_202:
        /*00f8*/ 	.byte	0x04, 0x36
        /*00fa*/ 	.short	(.L_204 - .L_203)
.L_203:
        /*00fc*/ 	.word	0x00000008
.L_204:


//--------------------- .nv.info._ZN3cub18CUB_300001_SM_10006detail11EmptyKernelIvEEvv --------------------------
	.section	.nv.info._ZN3cub18CUB_300001_SM_10006detail11EmptyKernelIvEEvv,"",@"SHT_CUDA_INFO"
	.sectionflags	@""
	.align	4


	//----- nvinfo : EIATTR_CUDA_API_VERSION
	.align		4
        /*0000*/ 	.byte	0x04, 0x37
        /*0002*/ 	.short	(.L_206 - .L_205)
.L_205:
        /*0004*/ 	.word	0x00000082


	//----- nvinfo : EIATTR_SPARSE_MMA_MASK
	.align		4
.L_206:
        /*0008*/ 	.byte	0x03, 0x50
        /*000a*/ 	.short	0x0000


	//----- nvinfo : EIATTR_MAXREG_COUNT
	.align		4
        /*000c*/ 	.byte	0x03, 0x1b
        /*000e*/ 	.short	0x00ff


	//----- nvinfo : EIATTR_MERCURY_ISA_VERSION
	.align		4
        /*0010*/ 	.byte	0x03, 0x5f
        /*0012*/ 	.short	0x0101


	//----- nvinfo : EIATTR_VRC_CTA_INIT_COUNT
	.align		4
        /*0014*/ 	.byte	0x02, 0x4a
	.zero		1
	.zero		1


	//----- nvinfo : EIATTR_EXIT_INSTR_OFFSETS
	.align		4
        /*0018*/ 	.byte	0x04, 0x1c
        /*001a*/ 	.short	(.L_208 - .L_207)


	//   ....[0]....
.L_207:
        /*001c*/ 	.word	0x00000010


	//----- nvinfo : EIATTR_SW_WAR
	.align		4
.L_208:
        /*0020*/ 	.byte	0x04, 0x36
        /*0022*/ 	.short	(.L_210 - .L_209)
.L_209:
        /*0024*/ 	.word	0x00000008
.L_210:


//--------------------- .nv.info._Z34addScannedBlockSumsToScannedBlocksPiS_i --------------------------
	.section	.nv.info._Z34addScannedBlockSumsToScannedBlocksPiS_i,"",@"SHT_CUDA_INFO"
	.sectionflags	@""
	.align	4


	//----- nvinfo : EIATTR_CUDA_API_VERSION
	.align		4
        /*0000*/ 	.byte	0x04, 0x37
        /*0002*/ 	.short	(.L_212 - .L_211)
.L_211:
        /*0004*/ 	.word	0x00000082


	//----- nvinfo : EIATTR_KPARAM_INFO
	.align		4
.L_212:
        /*0008*/ 	.byte	0x04, 0x17
        /*000a*/ 	.short	(.L_214 - .L_213)
.L_213:
        /*000c*/ 	.word	0x00000000
        /*0010*/ 	.short	0x0002
        /*0012*/ 	.short	0x0010
        /*0014*/ 	.byte	0x00, 0xf0, 0x11, 0x00


	//----- nvinfo : EIATTR_KPARAM_INFO
	.align		4
.L_214:
        /*0018*/ 	.byte	0x04, 0x17
        /*001a*/ 	.short	(.L_216 - .L_215)
.L_215:
        /*001c*/ 	.word	0x00000000
        /*0020*/ 	.short	0x0001
        /*0022*/ 	.short	0x0008
        /*0024*/ 	.byte	0x00, 0xf5, 0x21, 0x00


	//----- nvinfo : EIATTR_KPARAM_INFO
	.align		4
.L_216:
        /*0028*/ 	.byte	0x04, 0x17
        /*002a*/ 	.short	(.L_218 - .L_217)
.L_217:
        /*002c*/ 	.word	0x00000000
        /*0030*/ 	.short	0x0000
        /*0032*/ 	.short	0x0000
        /*0034*/ 	.byte	0x00, 0xf5, 0x21, 0x00


	//----- nvinfo : EIATTR_SPARSE_MMA_MASK
	.align		4
.L_218:
        /*0038*/ 	.byte	0x03, 0x50
        /*003a*/ 	.short	0x0000


	//----- nvinfo : EIATTR_MAXREG_COUNT
	.align		4
        /*003c*/ 	.byte	0x03, 0x1b
        /*003e*/ 	.short	0x00ff


	//----- nvinfo : EIATTR_MERCURY_ISA_VERSION
	.align		4
        /*0040*/ 	.byte	0x03, 0x5f
        /*0042*/ 	.short	0x0101


	//----- nvinfo : EIATTR_VRC_CTA_INIT_COUNT
	.align		4
        /*0044*/ 	.byte	0x02, 0x4a
	.zero		1
	.zero		1


	//----- nvinfo : EIATTR_EXIT_INSTR_OFFSETS
	.align		4
        /*0048*/ 	.byte	0x04, 0x1c
        /*004a*/ 	.short	(.L_220 - .L_219)


	//   ....[0]....
.L_219:
        /*004c*/ 	.word	0x00000080


	//   ....[1]....
        /*0050*/ 	.word	0x00000120


	//----- nvinfo : EIATTR_CBANK_PARAM_SIZE
	.align		4
.L_220:
        /*0054*/ 	.byte	0x03, 0x19
        /*0056*/ 	.short	0x0014


	//----- nvinfo : EIATTR_PARAM_CBANK
	.align		4
        /*0058*/ 	.byte	0x04, 0x0a
        /*005a*/ 	.short	(.L_222 - .L_221)
	.align		4
.L_221:
        /*005c*/ 	.word	index@(.nv.constant0._Z34addScannedBlockSumsToScannedBlocksPiS_i)
        /*0060*/ 	.short	0x0380
        /*0062*/ 	.short	0x0014


	//----- nvinfo : EIATTR_SW_WAR
	.align		4
.L_222:
        /*0064*/ 	.byte	0x04, 0x36
        /*0066*/ 	.short	(.L_224 - .L_223)
.L_223:
        /*0068*/ 	.word	0x00000008
.L_224:


//--------------------- .nv.info._Z12scanPerBlockPKiiPiS1_ --------------------------
	.section	.nv.info._Z12scanPerBlockPKiiPiS1_,"",@"SHT_CUDA_INFO"
	.sectionflags	@""
	.align	4


	//----- nvinfo : EIATTR_CUDA_API_VERSION
	.align		4
        /*0000*/ 	.byte	0x04, 0x37
        /*0002*/ 	.short	(.L_226 - .L_225)
.L_225:
        /*0004*/ 	.word	0x00000082


	//----- nvinfo : EIATTR_KPARAM_INFO
	.align		4
.L_226:
        /*0008*/ 	.byte	0x04, 0x17
        /*000a*/ 	.short	(.L_228 - .L_227)
.L_227:
        /*000c*/ 	.word	0x00000000
        /*0010*/ 	.short	0x0003
        /*0012*/ 	.short	0x0018
        /*0014*/ 	.byte	0x00, 0xf5, 0x21, 0x00


	//----- nvinfo : EIATTR_KPARAM_INFO
	.align		4
.L_228:
        /*0018*/ 	.byte	0x04, 0x17
        /*001a*/ 	.short	(.L_230 - .L_229)
.L_229:
        /*001c*/ 	.word	0x00000000
        /*0020*/ 	.short	0x0002
        /*0022*/ 	.short	0x0010
        /*0024*/ 	.byte	0x00, 0xf5, 0x21, 0x00


	//----- nvinfo : EIATTR_KPARAM_INFO
	.align		4
.L_230:
        /*0028*/ 	.byte	0x04, 0x17
        /*002a*/ 	.short	(.L_232 - .L_231)
.L_231:
        /*002c*/ 	.word	0x00000000
        /*0030*/ 	.short	0x0001
        /*0032*/ 	.short	0x0008
        /*0034*/ 	.byte	0x00, 0xf0, 0x11, 0x00


	//----- nvinfo : EIATTR_KPARAM_INFO
	.align		4
.L_232:
        /*0038*/ 	.byte	0x04, 0x17
        /*003a*/ 	.short	(.L_234 - .L_233)
.L_233:
        /*003c*/ 	.word	0x00000000
        /*0040*/ 	.short	0x0000
        /*0042*/ 	.short	0x0000
        /*0044*/ 	.byte	0x00, 0xf5, 0x21, 0x00


	//----- nvinfo : EIATTR_SPARSE_MMA_MASK
	.align		4
.L_234:
        /*0048*/ 	.byte	0x03, 0x50
        /*004a*/ 	.short	0x0000


	//----- nvinfo : EIATTR_MAXREG_COUNT
	.align		4
        /*004c*/ 	.byte	0x03, 0x1b
        /*004e*/ 	.short	0x00ff


	//----- nvinfo : EIATTR_NUM_BARRIERS
	.align		4
        /*0050*/ 	.byte	0x02, 0x4c
        /*0052*/ 	.byte	0x01
	.zero		1


	//----- nvinfo : EIATTR_MERCURY_ISA_VERSION
	.align		4
        /*0054*/ 	.byte	0x03, 0x5f
        /*0056*/ 	.short	0x0101


	//----- nvinfo : EIATTR_VRC_CTA_INIT_COUNT
	.align		4
        /*0058*/ 	.byte	0x02, 0x4a
	.zero		1
	.zero		1


	//----- nvinfo : EIATTR_EXIT_INSTR_OFFSETS
	.align		4
        /*005c*/ 	.byte	0x04, 0x1c
        /*005e*/ 	.short	(.L_236 - .L_235)


	//   ....[0]....
.L_235:
        /*0060*/ 	.word	0x00000540


	//   ....[1]....
        /*0064*/ 	.word	0x00000590


	//----- nvinfo : EIATTR_CRS_STACK_SIZE
	.align		4
.L_236:
        /*0068*/ 	.byte	0x04, 0x1e
        /*006a*/ 	.short	(.L_238 - .L_237)
.L_237:
        /*006c*/ 	.word	0x00000000


	//----- nvinfo : EIATTR_CBANK_PARAM_SIZE
	.align		4
.L_238:
        /*0070*/ 	.byte	0x03, 0x19
        /*0072*/ 	.short	0x0020


	//----- nvinfo : EIATTR_PARAM_CBANK
	.align		4
        /*0074*/ 	.byte	0x04, 0x0a
        /*0076*/ 	.short	(.L_240 - .L_239)
	.align		4
.L_239:
        /*0078*/ 	.word	index@(.nv.constant0._Z12scanPerBlockPKiiPiS1_)
        /*007c*/ 	.short	0x0380
        /*007e*/ 	.short	0x0020


	//----- nvinfo : EIATTR_SW_WAR
	.align		4
.L_240:
        /*0080*/ 	.byte	0x04, 0x36
        /*0082*/ 	.short	(.L_242 - .L_241)
.L_241:
        /*0084*/ 	.word	0x00000008
.L_242:


//--------------------- .nv.info._Z18calculateHistogramPKjiPiii --------------------------
	.section	.nv.info._Z18calculateHistogramPKjiPiii,"",@"SHT_CUDA_INFO"
	.sectionflags	@""
	.align	4


	//----- nvinfo : EIATTR_CUDA_API_VERSION
	.align		4
        /*0000*/ 	.byte	0x04, 0x37
        /*0002*/ 	.short	(.L_244 - .L_243)
.L_243:
        /*0004*/ 	.word	0x00000082


	//----- nvinfo : EIATTR_KPARAM_INFO
	.align		4
.L_244:
        /*0008*/ 	.byte	0x04, 0x17
        /*000a*/ 	.short	(.L_246 - .L_245)
.L_245:
        /*000c*/ 	.word	0x00000000
        /*0010*/ 	.short	0x0004
        /*0012*/ 	.short	0x001c
        /*0014*/ 	.byte	0x00, 0xf0, 0x11, 0x00


	//----- nvinfo : EIATTR_KPARAM_INFO
	.align		4
.L_246:
        /*0018*/ 	.byte	0x04, 0x17
        /*001a*/ 	.short	(.L_248 - .L_247)
.L_247:
        /*001c*/ 	.word	0x00000000
        /*0020*/ 	.short	0x0003
        /*0022*/ 	.short	0x0018
        /*0024*/ 	.byte	0x00, 0xf0, 0x11, 0x00


	//----- nvinfo : EIATTR_KPARAM_INFO
	.align		4
.L_248:
        /*0028*/ 	.byte	0x04, 0x17
        /*002a*/ 	.short	(.L_250 - .L_249)
.L_249:
        /*002c*/ 	.word	0x00000000
        /*0030*/ 	.short	0x0002
        /*0032*/ 	.short	0x0010
        /*0034*/ 	.byte	0x00, 0xf5, 0x21, 0x00


	//----- nvinfo : EIATTR_KPARAM_INFO
	.align		4
.L_250:
        /*0038*/ 	.byte	0x04, 0x17
        /*003a*/ 	.short	(.L_252 - .L_251)
.L_251:
        /*003c*/ 	.word	0x00000000
        /*0040*/ 	.short	0x0001
        /*0042*/ 	.short	0x0008
        /*0044*/ 	.byte	0x00, 0xf0, 0x11, 0x00


	//----- nvinfo : EIATTR_KPARAM_INFO
	.align		4
.L_252:
        /*0048*/ 	.byte	0x04, 0x17
        /*004a*/ 	.short	(.L_254 - .L_253)
.L_253:
        /*004c*/ 	.word	0x00000000
        /*0050*/ 	.short	0x0000
        /*0052*/ 	.short	0x0000
        /*0054*/ 	.byte	0x00, 0xf5, 0x21, 0x00


	//----- nvinfo : EIATTR_SPARSE_MMA_MASK
	.align		4
.L_254:
        /*0058*/ 	.byte	0x03, 0x50
        /*005a*/ 	.short	0x0000


	//----- nvinfo : EIATTR_MAXREG_COUNT
	.align		4
        /*005c*/ 	.byte	0x03, 0x1b
        /*005e*/ 	.short	0x00ff


	//----- nvinfo : EIATTR_NUM_BARRIERS
	.align		4
        /*0060*/ 	.byte	0x02, 0x4c
        /*0062*/ 	.byte	0x01
	.zero		1


	//----- nvinfo : EIATTR_MERCURY_ISA_VERSION
	.align		4
        /*0064*/ 	.byte	0x03, 0x5f
        /*0066*/ 	.short	0x0101


	//----- nvinfo : EIATTR_VRC_CTA_INIT_COUNT
	.align		4
        /*0068*/ 	.byte	0x02, 0x4a
	.zero		1
	.zero		1


	//----- nvinfo : EIATTR_EXIT_INSTR_OFFSETS
	.align		4
        /*006c*/ 	.byte	0x04, 0x1c
        /*006e*/ 	.short	(.L_256 - .L_255)


	//   ....[0]....
.L_255:
        /*0070*/ 	.word	0x00000290


	//   ....[1]....
        /*0074*/ 	.word	0x00000350


	//----- nvinfo : EIATTR_CRS_STACK_SIZE
	.align		4
.L_256:
        /*0078*/ 	.byte	0x04, 0x1e
        /*007a*/ 	.short	(.L_258 - .L_257)
.L_257:
        /*007c*/ 	.word	0x00000000


	//----- nvinfo : EIATTR_CBANK_PARAM_SIZE
	.align		4
.L_258:
        /*0080*/ 	.byte	0x03, 0x19
        /*0082*/ 	.short	0x0020


	//----- nvinfo : EIATTR_PARAM_CBANK
	.align		4
        /*0084*/ 	.byte	0x04, 0x0a
        /*0086*/ 	.short	(.L_260 - .L_259)
	.align		4
.L_259:
        /*0088*/ 	.word	index@(.nv.constant0._Z18calculateHistogramPKjiPiii)
        /*008c*/ 	.short	0x0380
        /*008e*/ 	.short	0x0020


	//----- nvinfo : EIATTR_SW_WAR
	.align		4
.L_260:
        /*0090*/ 	.byte	0x04, 0x36
        /*0092*/ 	.short	(.L_262 - .L_261)
.L_261:
        /*0094*/ 	.word	0x00000008
.L_262:


//--------------------- .nv.callgraph             --------------------------
	.section	.nv.callgraph,"",@"SHT_CUDA_CALLGRAPH"
	.align	4
	.sectionentsize	8
	.align		4
        /*0000*/ 	.word	0x00000000
	.align		4
        /*0004*/ 	.word	0xffffffff
	.align		4
        /*0008*/ 	.word	0x00000000
	.align		4
        /*000c*/ 	.word	0xfffffffe
	.align		4
        /*0010*/ 	.word	0x00000000
	.align		4
        /*0014*/ 	.word	0xfffffffd
	.align		4
        /*0018*/ 	.word	0x00000000
	.align		4
        /*001c*/ 	.word	0xfffffffc


//--------------------- .nv.constant4             --------------------------
	.section	.nv.constant4,"a",@progbits
	.align	8
	.align		8
.nv.constant4:
        /*0000*/ 	.dword	_ZN34_INTERNAL_1bc8bd3d_4_k_cu_a12557464cuda3std3__45__cpo5beginE
	.align		8
        /*0008*/ 	.dword	_ZN34_INTERNAL_1bc8bd3d_4_k_cu_a12557464cuda3std3__45__cpo3endE
	.align		8
        /*0010*/ 	.dword	_ZN34_INTERNAL_1bc8bd3d_4_k_cu_a12557464cuda3std3__45__cpo6cbeginE
	.align		8
        /*0018*/ 	.dword	_ZN34_INTERNAL_1bc8bd3d_4_k_cu_a12557464cuda3std3__45__cpo4cendE
	.align		8
        /*0020*/ 	.dword	_ZN34_INTERNAL_1bc8bd3d_4_k_cu_a12557464cuda3std3__45__cpo6rbeginE
	.align		8
        /*0028*/ 	.dword	_ZN34_INTERNAL_1bc8bd3d_4_k_cu_a12557464cuda3std3__45__cpo4rendE
	.align		8
        /*0030*/ 	.dword	_ZN34_INTERNAL_1bc8bd3d_4_k_cu_a12557464cuda3std3__45__cpo7crbeginE
	.align		8
        /*0038*/ 	.dword	_ZN34_INTERNAL_1bc8bd3d_4_k_cu_a12557464cuda3std3__45__cpo5crendE
	.align		8
        /*0040*/ 	.dword	_ZN34_INTERNAL_1bc8bd3d_4_k_cu_a12557464cuda3std3__436_GLOBAL__N__1bc8bd3d_4_k_cu_a12557466ignoreE
	.align		8
        /*0048*/ 	.dword	_ZN34_INTERNAL_1bc8bd3d_4_k_cu_a12557464cuda3std3__419piecewise_constructE
	.align		8
        /*0050*/ 	.dword	_ZN34_INTERNAL_1bc8bd3d_4_k_cu_a12557464cuda3std3__48in_placeE
	.align		8
        /*0058*/ 	.dword	_ZN34_INTERNAL_1bc8bd3d_4_k_cu_a12557464cuda3std3__420unreachable_sentinelE
	.align		8
        /*0060*/ 	.dword	_ZN34_INTERNAL_1bc8bd3d_4_k_cu_a12557464cuda3std3__47nulloptE
	.align		8
        /*0068*/ 	.dword	_ZN34_INTERNAL_1bc8bd3d_4_k_cu_a12557464cuda3std3__48unexpectE
	.align		8
        /*0070*/ 	.dword	_ZN34_INTERNAL_1bc8bd3d_4_k_cu_a12557464cuda3std6ranges3__45__cpo4swapE
	.align		8
        /*0078*/ 	.dword	_ZN34_INTERNAL_1bc8bd3d_4_k_cu_a12557464cuda3std6ranges3__45__cpo9iter_moveE
	.align		8
        /*0080*/ 	.dword	_ZN34_INTERNAL_1bc8bd3d_4_k_cu_a12557464cuda3std6ranges3__45__cpo5beginE
	.align		8
        /*0088*/ 	.dword	_ZN34_INTERNAL_1bc8bd3d_4_k_cu_a12557464cuda3std6ranges3__45__cpo3endE
	.align		8
        /*0090*/ 	.dword	_ZN34_INTERNAL_1bc8bd3d_4_k_cu_a12557464cuda3std6ranges3__45__cpo6cbeginE
	.align		8
        /*0098*/ 	.dword	_ZN34_INTERNAL_1bc8bd3d_4_k_cu_a12557464cuda3std6ranges3__45__cpo4cendE
	.align		8
        /*00a0*/ 	.dword	_ZN34_INTERNAL_1bc8bd3d_4_k_cu_a12557464cuda3std6ranges3__45__cpo7advanceE
	.align		8
        /*00a8*/ 	.dword	_ZN34_INTERNAL_1bc8bd3d_4_k_cu_a12557464cuda3std6ranges3__45__cpo9iter_swapE
	.align		8
        /*00b0*/ 	.dword	_ZN34_INTERNAL_1bc8bd3d_4_k_cu_a12557464cuda3std6ranges3__45__cpo4nextE
	.align		8
        /*00b8*/ 	.dword	_ZN34_INTERNAL_1bc8bd3d_4_k_cu_a12557464cuda3std6ranges3__45__cpo4prevE
	.align		8
        /*00c0*/ 	.dword	_ZN34_INTERNAL_1bc8bd3d_4_k_cu_a12557464cuda3std6ranges3__45__cpo4dataE
	.align		8
        /*00c8*/ 	.dword	_ZN34_INTERNAL_1bc8bd3d_4_k_cu_a12557464cuda3std6ranges3__45__cpo5cdataE
	.align		8
        /*00d0*/ 	.dword	_ZN34_INTERNAL_1bc8bd3d_4_k_cu_a12557464cuda3std6ranges3__45__cpo4sizeE
	.align		8
        /*00d8*/ 	.dword	_ZN34_INTERNAL_1bc8bd3d_4_k_cu_a12557464cuda3std6ranges3__45__cpo5ssizeE
	.align		8
        /*00e0*/ 	.dword	_ZN34_INTERNAL_1bc8bd3d_4_k_cu_a12557464cuda3std6ranges3__45__cpo8distanceE
	.align		8
        /*00e8*/ 	.dword	_ZN34_INTERNAL_1bc8bd3d_4_k_cu_a12557466thrust24THRUST_300001_SM_1000_NS8cuda_cub3parE
	.align		8
        /*00f0*/ 	.dword	_ZN34_INTERNAL_1bc8bd3d_4_k_cu_a12557466thrust24THRUST_300001_SM_1000_NS8cuda_cub10par_nosyncE
	.align		8
        /*00f8*/ 	.dword	_ZN34_INTERNAL_1bc8bd3d_4_k_cu_a12557466thrust24THRUST_300001_SM_1000_NS6system6detail10sequential3seqE
	.align		8
        /*0100*/ 	.dword	_ZN34_INTERNAL_1bc8bd3d_4_k_cu_a12557466thrust24THRUST_300001_SM_1000_NS6system3cpp3parE
	.align		8
        /*0108*/ 	.dword	_ZN34_INTERNAL_1bc8bd3d_4_k_cu_a12557466thrust24THRUST_300001_SM_1000_NS12placeholders2_1E
	.align		8
        /*0110*/ 	.dword	_ZN34_INTERNAL_1bc8bd3d_4_k_cu_a12557466thrust24THRUST_300001_SM_1000_NS12placeholders2_2E
	.align		8
        /*0118*/ 	.dword	_ZN34_INTERNAL_1bc8bd3d_4_k_cu_a12557466thrust24THRUST_300001_SM_1000_NS12placeholders2_3E
	.align		8
        /*0120*/ 	.dword	_ZN34_INTERNAL_1bc8bd3d_4_k_cu_a12557466thrust24THRUST_300001_SM_1000_NS12placeholders2_4E
	.align		8
        /*0128*/ 	.dword	_ZN34_INTERNAL_1bc8bd3d_4_k_cu_a12557466thrust24THRUST_300001_SM_1000_NS12placeholders2_5E
	.align		8
        /*0130*/ 	.dword	_ZN34_INTERNAL_1bc8bd3d_4_k_cu_a12557466thrust24THRUST_300001_SM_1000_NS12placeholders2_6E
	.align		8
        /*0138*/ 	.dword	_ZN34_INTERNAL_1bc8bd3d_4_k_cu_a12557466thrust24THRUST_300001_SM_1000_NS12placeholders2_7E
	.align		8
        /*0140*/ 	.dword	_ZN34_INTERNAL_1bc8bd3d_4_k_cu_a12557466thrust24THRUST_300001_SM_1000_NS12placeholders2_8E
	.align		8
        /*0148*/ 	.dword	_ZN34_INTERNAL_1bc8bd3d_4_k_cu_a12557466thrust24THRUST_300001_SM_1000_NS12placeholders2_9E
	.align		8
        /*0150*/ 	.dword	_ZN34_INTERNAL_1bc8bd3d_4_k_cu_a12557466thrust24THRUST_300001_SM_1000_NS12placeholders3_10E
	.align		8
        /*0158*/ 	.dword	_ZN34_INTERNAL_1bc8bd3d_4_k_cu_a12557466thrust24THRUST_300001_SM_1000_NS3seqE
	.align		8
        /*0160*/ 	.dword	_ZN34_INTERNAL_1bc8bd3d_4_k_cu_a12557466thrust24THRUST_300001_SM_1000_NS6deviceE


//--------------------- .text._ZN3cub18CUB_300001_SM_10006detail10radix_sort29DeviceRadixSortOnesweepKernelINS1_5radix10policy_hubIjNS0_8NullTypeEyE10Policy1000ELNS0_9SortOrderE0EjS6_yiiNS1_21identity_decomposer_tEEEvPT5_SC_PT3_PKSD_PT1_PKSH_PT2_PKSL_T4_iiT6_ --------------------------
	.section	.text._ZN3cub18CUB_300001_SM_10006detail10radix_sort29DeviceRadixSortOnesweepKernelINS1_5radix10policy_hubIjNS0_8NullTypeEyE10Policy1000ELNS0_9SortOrderE0EjS6_yiiNS1_21identity_decomposer_tEEEvPT5_SC_PT3_PKSD_PT1_PKSH_PT2_PKSL_T4_iiT6_,"ax",@progbits
	.align	128
        .global         _ZN3cub18CUB_300001_SM_10006detail10radix_sort29DeviceRadixSortOnesweepKernelINS1_5radix10policy_hubIjNS0_8NullTypeEyE10Policy1000ELNS0_9SortOrderE0EjS6_yiiNS1_21identity_decomposer_tEEEvPT5_SC_PT3_PKSD_PT1_PKSH_PT2_PKSL_T4_iiT6_
        .type           _ZN3cub18CUB_300001_SM_10006detail10radix_sort29DeviceRadixSortOnesweepKernelINS1_5radix10policy_hubIjNS0_8NullTypeEyE10Policy1000ELNS0_9SortOrderE0EjS6_yiiNS1_21identity_decomposer_tEEEvPT5_SC_PT3_PKSD_PT1_PKSH_PT2_PKSL_T4_iiT6_,@function
        .size           _ZN3cub18CUB_300001_SM_10006detail10radix_sort29DeviceRadixSortOnesweepKernelINS1_5radix10policy_hubIjNS0_8NullTypeEyE10Policy1000ELNS0_9SortOrderE0EjS6_yiiNS1_21identity_decomposer_tEEEvPT5_SC_PT3_PKSD_PT1_PKSH_PT2_PKSL_T4_iiT6_,(.L_x_242 - _ZN3cub18CUB_300001_SM_10006detail10radix_sort29DeviceRadixSortOnesweepKernelINS1_5radix10policy_hubIjNS0_8NullTypeEyE10Policy1000ELNS0_9SortOrderE0EjS6_yiiNS1_21identity_decomposer_tEEEvPT5_SC_PT3_PKSD_PT1_PKSH_PT2_PKSL_T4_iiT6_)
        .other          _ZN3cub18CUB_300001_SM_10006detail10radix_sort29DeviceRadixSortOnesweepKernelINS1_5radix10policy_hubIjNS0_8NullTypeEyE10Policy1000ELNS0_9SortOrderE0EjS6_yiiNS1_21identity_decomposer_tEEEvPT5_SC_PT3_PKSD_PT1_PKSH_PT2_PKSL_T4_iiT6_,@"STO_CUDA_ENTRY STV_DEFAULT"
_ZN3cub18CUB_300001_SM_10006detail10radix_sort29DeviceRadixSortOnesweepKernelINS1_5radix10policy_hubIjNS0_8NullTypeEyE10Policy1000ELNS0_9SortOrderE0EjS6_yiiNS1_21identity_decomposer_tEEEvPT5_SC_PT3_PKSD_PT1_PKSH_PT2_PKSL_T4_iiT6_:
.text._ZN3cub18CUB_300001_SM_10006detail10radix_sort29DeviceRadixSortOnesweepKernelINS1_5radix10policy_hubIjNS0_8NullTypeEyE10Policy1000ELNS0_9SortOrderE0EjS6_yiiNS1_21identity_decomposer_tEEEvPT5_SC_PT3_PKSD_PT1_PKSH_PT2_PKSL_T4_iiT6_:
[----:B------:R-:W0:Y:S01]  /*0000*/  LDC R1, c[0x0][0x37c] ;  /* 0x0000df00ff017b82 */ /* 0x000e220000000800 */
[----:B------:R-:W1:Y:S01]  /*0010*/  S2R R39, SR_TID.X ;  /* 0x0000000000277919 */ /* 0x000e620000002100 */
[----:B------:R-:W-:Y:S01]  /*0020*/  MOV R73, 0x400 ;  /* 0x0000040000497802 */ /* 0x000fe20000000f00 */
[----:B------:R-:W2:Y:S01]  /*0030*/  LDCU.64 UR6, c[0x0][0x358] ;  /* 0x00006b00ff0677ac */ /* 0x000ea20008000a00 */
[----:B------:R-:W-:Y:S01]  /*0040*/  BSSY.RECONVERGENT B0, `(.L_x_0) ;  /* 0x000000d000007945 */ /* 0x000fe20003800200 */
[----:B------:R-:W3:Y:S01]  /*0050*/  S2R R0, SR_CgaCtaId ;  /* 0x0000000000007919 */ /* 0x000ee20000008800 */
[----:B0-----:R-:W-:Y:S01]  /*0060*/  VIADD R1, R1, 0xfffffff0 ;  /* 0xfffffff001017836 */ /* 0x001fe20000000000 */
[----:B-1----:R-:W-:Y:S02]  /*0070*/  ISETP.NE.AND P0, PT, R39, RZ, PT ;  /* 0x000000ff2700720c */ /* 0x002fe40003f05270 */
[----:B---3--:R-:W-:-:S11]  /*0080*/  LEA R73, R0, R73, 0x18 ;  /* 0x0000004900497211 */ /* 0x008fd600078ec0ff */
[----:B--2---:R-:W-:Y:S05]  /*0090*/  @P0 BRA `(.L_x_1) ;  /* 0x00000000001c0947 */ /* 0x004fea0003800000 */
[----:B------:R-:W0:Y:S01]  /*00a0*/  LDC.64 R2, c[0x0][0x388] ;  /* 0x0000e200ff027b82 */ /* 0x000e220000000a00 */
[----:B------:R-:W-:-:S05]  /*00b0*/  IMAD.MOV.U32 R5, RZ, RZ, 0x1 ;  /* 0x00000001ff057424 */ /* 0x000fca00078e00ff */
[----:B0-----:R-:W2:Y:S02]  /*00c0*/  ATOMG.E.ADD.STRONG.GPU PT, R2, desc[UR6][R2.64], R5 ;  /* 0x80000005020279a8 */ /* 0x001ea400081ef106 */
[----:B------:R-:W0:Y:S01]  /*00d0*/  S2UR UR5, SR_CgaCtaId ;  /* 0x00000000000579c3 */ /* 0x000e220000008800 */
[----:B------:R-:W-:Y:S02]  /*00e0*/  UMOV UR4, 0x400 ;  /* 0x0000040000047882 */ /* 0x000fe40000000000 */
[----:B0-----:R-:W-:-:S09]  /*00f0*/  ULEA UR4, UR5, UR4, 0x18 ;  /* 0x0000000405047291 */ /* 0x001fd2000f8ec0ff */
[----:B--2---:R0:W-:Y:S03]  /*0100*/  STS [UR4+0x7200], R2 ;  /* 0x00720002ff007988 */ /* 0x0041e60008000804 */
.L_x_1:
[----:B------:R-:W-:Y:S05]  /*0110*/  BSYNC.RECONVERGENT B0 ;  /* 0x0000000000007941 */ /* 0x000fea0003800200 */
.L_x_0:
[----:B------:R-:W-:Y:S06]  /*0120*/  BAR.SYNC.DEFER_BLOCKING 0x0 ;  /* 0x0000000000007b1d */ /* 0x000fec0000010000 */
[----:B------:R-:W1:Y:S01]  /*0130*/  LDCU UR4, c[0x0][0x3c0] ;  /* 0x00007800ff0477ac */ /* 0x000e620008000800 */
[----:B------:R-:W2:Y:S01]  /*0140*/  S2R R9, SR_LANEID ;  /* 0x0000000000097919 */ /* 0x000ea20000000000 */
[----:B------:R-:W0:Y:S02]  /*0150*/  LDS R72, [R73+0x7200] ;  /* 0x0072000049487984 */ /* 0x000e240000000800 */
[----:B0-----:R-:W-:-:S04]  /*0160*/  IMAD R2, R72, 0x1c80, RZ ;  /* 0x00001c8048027824 */ /* 0x001fc800078e02ff */
[----:B------:R-:W-:Y:S01]  /*0170*/  VIADD R0, R2, 0x1c80 ;  /* 0x00001c8002007836 */ /* 0x000fe20000000000 */
[----:B------:R-:W-:-:S04]  /*0180*/  SHF.R.S32.HI R6, RZ, 0x1f, R2 ;  /* 0x0000001fff067819 */ /* 0x000fc80000011402 */
[----:B-1----:R-:W-:Y:S02]  /*0190*/  ISETP.GT.AND P0, PT, R0, UR4, PT ;  /* 0x0000000400007c0c */ /* 0x002fe4000bf04270 */
[----:B------:R-:W-:-:S11]  /*01a0*/  SHF.R.U32.HI R0, RZ, 0x5, R39 ;  /* 0x00000005ff007819 */ /* 0x000fd60000011627 */
[----:B--2---:R-:W-:Y:S05]  /*01b0*/  @P0 BRA `(.L_x_2) ;  /* 0x0000000000700947 */ /* 0x004fea0003800000 */
[----:B------:R-:W0:Y:S01]  /*01c0*/  LDCU.64 UR4, c[0x0][0x3a8] ;  /* 0x00007500ff0477ac */ /* 0x000e220008000a00 */
[C---:B------:R-:W-:Y:S02]  /*01d0*/  LOP3.LUT R3, R39.reuse, 0x1f, RZ, 0xc0, !PT ;  /* 0x0000001f27037812 */ /* 0x040fe400078ec0ff */
[----:B------:R-:W-:-:S05]  /*01e0*/  LOP3.LUT R4, R39, 0x3e0, RZ, 0xc0, !PT ;  /* 0x000003e027047812 */ /* 0x000fca00078ec0ff */
[----:B------:R-:W-:-:S05]  /*01f0*/  IMAD R3, R4, 0x13, R3 ;  /* 0x0000001304037824 */ /* 0x000fca00078e0203 */
[----:B------:R-:W-:-:S05]  /*0200*/  IADD3 R3, P0, PT, R2, R3, RZ ;  /* 0x0000000302037210 */ /* 0x000fca0007f1e0ff */
[----:B------:R-:W-:Y:S01]  /*0210*/  IMAD.X R6, RZ, RZ, R6, P0 ;  /* 0x000000ffff067224 */ /* 0x000fe200000e0606 */
[----:B0-----:R-:W-:-:S04]  /*0220*/  LEA R2, P0, R3, UR4, 0x2 ;  /* 0x0000000403027c11 */ /* 0x001fc8000f8010ff */
[----:B------:R-:W-:-:S05]  /*0230*/  LEA.HI.X R3, R3, UR5, R6, 0x2, P0 ;  /* 0x0000000503037c11 */ /* 0x000fca00080f1406 */
[----:B------:R0:W5:Y:S04]  /*0240*/  LDG.E R71, desc[UR6][R2.64] ;  /* 0x0000000602477981 */ /* 0x000168000c1e1900 */
        /* <DEDUP_REMOVED lines=17> */
[----:B------:R0:W5:Y:S01]  /*0360*/  LDG.E R53, desc[UR6][R2.64+0x900] ;  /* 0x0009000602357981 */ /* 0x000162000c1e1900 */
[----:B------:R-:W-:Y:S05]  /*0370*/  BRA `(.L_x_3) ;  /* 0x0000000400507947 */ /* 0x000fea0003800000 */
.L_x_2:
[----:B------:R-:W0:Y:S01]  /*0380*/  LDCU.64 UR8, c[0x0][0x3a8] ;  /* 0x00007500ff0877ac */ /* 0x000e220008000a00 */
[C---:B------:R-:W-:Y:S01]  /*0390*/  LOP3.LUT R3, R39.reuse, 0x1f, RZ, 0xc0, !PT ;  /* 0x0000001f27037812 */ /* 0x040fe200078ec0ff */
[----:B------:R-:W-:Y:S01]  /*03a0*/  IMAD.MOV.U32 R71, RZ, RZ, -0x1 ;  /* 0xffffffffff477424 */ /* 0x000fe200078e00ff */
[----:B------:R-:W-:Y:S01]  /*03b0*/  LOP3.LUT R4, R39, 0x3e0, RZ, 0xc0, !PT ;  /* 0x000003e027047812 */ /* 0x000fe200078ec0ff */
[----:B------:R-:W-:Y:S02]  /*03c0*/  IMAD.MOV.U32 R69, RZ, RZ, -0x1 ;  /* 0xffffffffff457424 */ /* 0x000fe400078e00ff */
[----:B------:R-:W-:Y:S02]  /*03d0*/  IMAD.MOV.U32 R70, RZ, RZ, -0x1 ;  /* 0xffffffffff467424 */ /* 0x000fe400078e00ff */
[----:B------:R-:W-:Y:S01]  /*03e0*/  IMAD R11, R4, 0x13, R3 ;  /* 0x00000013040b7824 */ /* 0x000fe200078e0203 */
[----:B------:R-:W-:-:S03]  /*03f0*/  IADD3 R4, PT, PT, -R2, UR4, RZ ;  /* 0x0000000402047c10 */ /* 0x000fc6000fffe1ff */
[C---:B------:R-:W-:Y:S01]  /*0400*/  VIADD R3, R11.reuse, 0x20 ;  /* 0x000000200b037836 */ /* 0x040fe20000000000 */
[----:B------:R-:W-:Y:S01]  /*0410*/  IADD3 R8, P0, PT, R2, R11, RZ ;  /* 0x0000000b02087210 */ /* 0x000fe20007f1e0ff */
[C---:B------:R-:W-:Y:S01]  /*0420*/  VIADD R5, R11.reuse, 0x40 ;  /* 0x000000400b057836 */ /* 0x040fe20000000000 */
[CC--:B------:R-:W-:Y:S01]  /*0430*/  ISETP.GE.AND P1, PT, R11.reuse, R4.reuse, PT ;  /* 0x000000040b00720c */ /* 0x0c0fe20003f26270 */
[----:B------:R-:W-:Y:S01]  /*0440*/  VIADD R7, R11, 0x60 ;  /* 0x000000600b077836 */ /* 0x000fe20000000000 */
[-C--:B------:R-:W-:Y:S01]  /*0450*/  ISETP.GE.AND P2, PT, R3, R4.reuse, PT ;  /* 0x000000040300720c */ /* 0x080fe20003f46270 */
[----:B------:R-:W-:Y:S01]  /*0460*/  VIADD R3, R11, 0x80 ;  /* 0x000000800b037836 */ /* 0x000fe20000000000 */
[-C--:B------:R-:W-:Y:S01]  /*0470*/  ISETP.GE.AND P3, PT, R5, R4.reuse, PT ;  /* 0x000000040500720c */ /* 0x080fe20003f66270 */
[----:B------:R-:W-:Y:S01]  /*0480*/  VIADD R5, R11, 0xa0 ;  /* 0x000000a00b057836 */ /* 0x000fe20000000000 */
[-C--:B------:R-:W-:Y:S01]  /*0490*/  ISETP.GE.AND P4, PT, R7, R4.reuse, PT ;  /* 0x000000040700720c */ /* 0x080fe20003f86270 */
[----:B------:R-:W-:Y:S01]  /*04a0*/  IMAD.X R13, RZ, RZ, R6, P0 ;  /* 0x000000ffff0d7224 */ /* 0x000fe200000e0606 */
[----:B0-----:R-:W-:Y:S01]  /*04b0*/  LEA R2, P0, R8, UR8, 0x2 ;  /* 0x0000000808027c11 */ /* 0x001fe2000f8010ff */
[----:B------:R-:W-:Y:S01]  /*04c0*/  VIADD R7, R11, 0xc0 ;  /* 0x000000c00b077836 */ /* 0x000fe20000000000 */
[----:B------:R-:W-:-:S02]  /*04d0*/  ISETP.GE.AND P5, PT, R3, R4, PT ;  /* 0x000000040300720c */ /* 0x000fc40003fa6270 */
[-C--:B------:R-:W-:Y:S01]  /*04e0*/  ISETP.GE.AND P6, PT, R5, R4.reuse, PT ;  /* 0x000000040500720c */ /* 0x080fe20003fc6270 */
[----:B------:R-:W-:Y:S01]  /*04f0*/  VIADD R5, R11, 0xe0 ;  /* 0x000000e00b057836 */ /* 0x000fe20000000000 */
[----:B------:R-:W-:Y:S01]  /*0500*/  LEA.HI.X R3, R8, UR9, R13, 0x2, P0 ;  /* 0x0000000908037c11 */ /* 0x000fe200080f140d */
[----:B------:R-:W-:Y:S01]  /*0510*/  IMAD.MOV.U32 R68, RZ, RZ, -0x1 ;  /* 0xffffffffff447424 */ /* 0x000fe200078e00ff */
[-C--:B------:R-:W-:Y:S01]  /*0520*/  ISETP.GE.AND P0, PT, R7, R4.reuse, PT ;  /* 0x000000040700720c */ /* 0x080fe20003f06270 */
[----:B------:R-:W-:Y:S02]  /*0530*/  VIADD R7, R11, 0x100 ;  /* 0x000001000b077836 */ /* 0x000fe40000000000 */
[----:B------:R1:W5:Y:S01]  /*0540*/  @!P1 LDG.E R71, desc[UR6][R2.64] ;  /* 0x0000000602479981 */ /* 0x000362000c1e1900 */
[-C--:B------:R-:W-:Y:S01]  /*0550*/  ISETP.GE.AND P1, PT, R5, R4.reuse, PT ;  /* 0x000000040500720c */ /* 0x080fe20003f26270 */
[----:B------:R-:W-:Y:S02]  /*0560*/  VIADD R5, R11, 0x120 ;  /* 0x000001200b057836 */ /* 0x000fe40000000000 */
[----:B------:R1:W5:Y:S03]  /*0570*/  @!P3 LDG.E R69, desc[UR6][R2.64+0x100] ;  /* 0x000100060245b981 */ /* 0x000366000c1e1900 */
[----:B------:R-:W-:Y:S01]  /*0580*/  ISETP.GE.AND P3, PT, R5, R4, PT ;  /* 0x000000040500720c */ /* 0x000fe20003f66270 */
[----:B------:R-:W-:Y:S01]  /*0590*/  VIADD R5, R11, 0x140 ;  /* 0x000001400b057836 */ /* 0x000fe20000000000 */
[----:B------:R1:W5:Y:S01]  /*05a0*/  @!P4 LDG.E R68, desc[UR6][R2.64+0x180] ;  /* 0x000180060244c981 */ /* 0x000362000c1e1900 */
[----:B------:R-:W-:-:S03]  /*05b0*/  IMAD.MOV.U32 R66, RZ, RZ, -0x1 ;  /* 0xffffffffff427424 */ /* 0x000fc600078e00ff */
[-C--:B------:R-:W-:Y:S01]  /*05c0*/  ISETP.GE.AND P4, PT, R5, R4.reuse, PT ;  /* 0x000000040500720c */ /* 0x080fe20003f86270 */
[----:B------:R-:W-:Y:S01]  /*05d0*/  VIADD R5, R11, 0x180 ;  /* 0x000001800b057836 */ /* 0x000fe20000000000 */
[----:B------:R1:W5:Y:S01]  /*05e0*/  @!P2 LDG.E R70, desc[UR6][R2.64+0x80] ;  /* 0x000080060246a981 */ /* 0x000362000c1e1900 */
[-C--:B------:R-:W-:Y:S01]  /*05f0*/  ISETP.GE.AND P2, PT, R7, R4.reuse, PT ;  /* 0x000000040700720c */ /* 0x080fe20003f46270 */
[----:B------:R-:W-:Y:S02]  /*0600*/  IMAD.MOV.U32 R65, RZ, RZ, -0x1 ;  /* 0xffffffffff417424 */ /* 0x000fe400078e00ff */
[----:B------:R1:W5:Y:S01]  /*0610*/  @!P6 LDG.E R66, desc[UR6][R2.64+0x280] ;  /* 0x000280060242e981 */ /* 0x000362000c1e1900 */
[-C--:B------:R-:W-:Y:S01]  /*0620*/  ISETP.GE.AND P6, PT, R5, R4.reuse, PT ;  /* 0x000000040500720c */ /* 0x080fe20003fc6270 */
[C---:B------:R-:W-:Y:S02]  /*0630*/  VIADD R5, R11.reuse, 0x1a0 ;  /* 0x000001a00b057836 */ /* 0x040fe40000000000 */
[----:B------:R-:W-:Y:S01]  /*0640*/  IMAD.MOV.U32 R67, RZ, RZ, -0x1 ;  /* 0xffffffffff437424 */ /* 0x000fe200078e00ff */
[----:B------:R1:W5:Y:S01]  /*0650*/  @!P0 LDG.E R65, desc[UR6][R2.64+0x300] ;  /* 0x0003000602418981 */ /* 0x000362000c1e1900 */
[----:B------:R-:W-:Y:S01]  /*0660*/  VIADD R7, R11, 0x160 ;  /* 0x000001600b077836 */ /* 0x000fe20000000000 */
[----:B------:R-:W-:Y:S01]  /*0670*/  ISETP.GE.AND P0, PT, R5, R4, PT ;  /* 0x000000040500720c */ /* 0x000fe20003f06270 */
[----:B------:R-:W-:-:S02]  /*0680*/  IMAD.MOV.U32 R63, RZ, RZ, -0x1 ;  /* 0xffffffffff3f7424 */ /* 0x000fc400078e00ff */
[----:B------:R-:W-:Y:S01]  /*0690*/  VIADD R5, R11, 0x1e0 ;  /* 0x000001e00b057836 */ /* 0x000fe20000000000 */
[----:B------:R1:W5:Y:S01]  /*06a0*/  @!P5 LDG.E R67, desc[UR6][R2.64+0x200] ;  /* 0x000200060243d981 */ /* 0x000362000c1e1900 */
[-C--:B------:R-:W-:Y:S01]  /*06b0*/  ISETP.GE.AND P5, PT, R7, R4.reuse, PT ;  /* 0x000000040700720c */ /* 0x080fe20003fa6270 */
[----:B------:R-:W-:Y:S02]  /*06c0*/  IMAD.MOV.U32 R64, RZ, RZ, -0x1 ;  /* 0xffffffffff407424 */ /* 0x000fe400078e00ff */
[----:B------:R1:W5:Y:S01]  /*06d0*/  @!P2 LDG.E R63, desc[UR6][R2.64+0x400] ;  /* 0x00040006023fa981 */ /* 0x000362000c1e1900 */
[----:B------:R-:W-:Y:S01]  /*06e0*/  IMAD.MOV.U32 R62, RZ, RZ, -0x1 ;  /* 0xffffffffff3e7424 */ /* 0x000fe200078e00ff */
[----:B------:R-:W-:Y:S01]  /*06f0*/  ISETP.GE.AND P2, PT, R5, R4, PT ;  /* 0x000000040500720c */ /* 0x000fe20003f46270 */
[C---:B------:R-:W-:Y:S01]  /*0700*/  VIADD R7, R11.reuse, 0x1c0 ;  /* 0x000001c00b077836 */ /* 0x040fe20000000000 */
[----:B------:R1:W5:Y:S01]  /*0710*/  @!P1 LDG.E R64, desc[UR6][R2.64+0x380] ;  /* 0x0003800602409981 */ /* 0x000362000c1e1900 */
[----:B------:R-:W-:-:S02]  /*0720*/  VIADD R5, R11, 0x200 ;  /* 0x000002000b057836 */ /* 0x000fc40000000000 */
[----:B------:R-:W-:Y:S01]  /*0730*/  IMAD.MOV.U32 R61, RZ, RZ, -0x1 ;  /* 0xffffffffff3d7424 */ /* 0x000fe200078e00ff */
[----:B------:R1:W5:Y:S01]  /*0740*/  @!P3 LDG.E R62, desc[UR6][R2.64+0x480] ;  /* 0x00048006023eb981 */ /* 0x000362000c1e1900 */
[----:B------:R-:W-:Y:S01]  /*0750*/  IMAD.MOV.U32 R60, RZ, RZ, -0x1 ;  /* 0xffffffffff3c7424 */ /* 0x000fe200078e00ff */
[-C--:B------:R-:W-:Y:S01]  /*0760*/  ISETP.GE.AND P1, PT, R7, R4.reuse, PT ;  /* 0x000000040700720c */ /* 0x080fe20003f26270 */
[----:B------:R-:W-:Y:S01]  /*0770*/  VIADD R7, R11, 0x220 ;  /* 0x000002200b077836 */ /* 0x000fe20000000000 */
[-C--:B------:R-:W-:Y:S01]  /*0780*/  ISETP.GE.AND P3, PT, R5, R4.reuse, PT ;  /* 0x000000040500720c */ /* 0x080fe20003f66270 */
[----:B------:R-:W-:Y:S01]  /*0790*/  VIADD R5, R11, 0x240 ;  /* 0x000002400b057836 */ /* 0x000fe20000000000 */
[----:B------:R1:W5:Y:S02]  /*07a0*/  @!P4 LDG.E R61, desc[UR6][R2.64+0x500] ;  /* 0x00050006023dc981 */ /* 0x000364000c1e1900 */
[-C--:B------:R-:W-:Y:S02]  /*07b0*/  ISETP.GE.AND P4, PT, R7, R4.reuse, PT ;  /* 0x000000040700720c */ /* 0x080fe40003f86270 */
[----:B------:R1:W5:Y:S01]  /*07c0*/  @!P5 LDG.E R60, desc[UR6][R2.64+0x580] ;  /* 0x00058006023cd981 */ /* 0x000362000c1e1900 */
[----:B------:R-:W-:Y:S01]  /*07d0*/  ISETP.GE.AND P5, PT, R5, R4, PT ;  /* 0x000000040500720c */ /* 0x000fe20003fa6270 */
[----:B------:R-:W-:-:S02]  /*07e0*/  IMAD.MOV.U32 R59, RZ, RZ, -0x1 ;  /* 0xffffffffff3b7424 */ /* 0x000fc400078e00ff */
[----:B------:R-:W-:Y:S02]  /*07f0*/  IMAD.MOV.U32 R58, RZ, RZ, -0x1 ;  /* 0xffffffffff3a7424 */ /* 0x000fe400078e00ff */
[----:B------:R-:W-:Y:S02]  /*0800*/  IMAD.MOV.U32 R57, RZ, RZ, -0x1 ;  /* 0xffffffffff397424 */ /* 0x000fe400078e00ff */
[----:B------:R-:W-:Y:S01]  /*0810*/  IMAD.MOV.U32 R56, RZ, RZ, -0x1 ;  /* 0xffffffffff387424 */ /* 0x000fe200078e00ff */
[----:B------:R1:W5:Y:S01]  /*0820*/  @!P6 LDG.E R59, desc[UR6][R2.64+0x600] ;  /* 0x00060006023be981 */ /* 0x000362000c1e1900 */
[----:B------:R-:W-:Y:S02]  /*0830*/  IMAD.MOV.U32 R55, RZ, RZ, -0x1 ;  /* 0xffffffffff377424 */ /* 0x000fe400078e00ff */
[----:B------:R-:W-:Y:S01]  /*0840*/  IMAD.MOV.U32 R54, RZ, RZ, -0x1 ;  /* 0xffffffffff367424 */ /* 0x000fe200078e00ff */
[----:B------:R1:W5:Y:S01]  /*0850*/  @!P0 LDG.E R58, desc[UR6][R2.64+0x680] ;  /* 0x00068006023a8981 */ /* 0x000362000c1e1900 */
[----:B------:R-:W-:-:S03]  /*0860*/  IMAD.MOV.U32 R53, RZ, RZ, -0x1 ;  /* 0xffffffffff357424 */ /* 0x000fc600078e00ff */
[----:B------:R1:W5:Y:S04]  /*0870*/  @!P1 LDG.E R57, desc[UR6][R2.64+0x700] ;  /* 0x0007000602399981 */ /* 0x000368000c1e1900 */
[----:B------:R1:W5:Y:S04]  /*0880*/  @!P2 LDG.E R56, desc[UR6][R2.64+0x780] ;  /* 0x000780060238a981 */ /* 0x000368000c1e1900 */
[----:B------:R1:W5:Y:S04]  /*0890*/  @!P3 LDG.E R55, desc[UR6][R2.64+0x800] ;  /* 0x000800060237b981 */ /* 0x000368000c1e1900 */
[----:B------:R1:W5:Y:S04]  /*08a0*/  @!P4 LDG.E R54, desc[UR6][R2.64+0x880] ;  /* 0x000880060236c981 */ /* 0x000368000c1e1900 */
[----:B------:R1:W5:Y:S02]  /*08b0*/  @!P5 LDG.E R53, desc[UR6][R2.64+0x900] ;  /* 0x000900060235d981 */ /* 0x000364000c1e1900 */
.L_x_3:
[----:B01----:R-:W-:Y:S01]  /*08c0*/  VIMNMX R2, PT, PT, R9, 0xe0, !PT ;  /* 0x000000e009027848 */ /* 0x003fe20007fe0100 */
[----:B------:R-:W0:Y:S01]  /*08d0*/  LDCU UR4, c[0x0][0x3c8] ;  /* 0x00007900ff0477ac */ /* 0x000e220008000800 */
[----:B------:R-:W-:Y:S01]  /*08e0*/  BSSY.RECONVERGENT B0, `(.L_x_4) ;  /* 0x0000025000007945 */ /* 0x000fe20003800200 */
[----:B------:R-:W-:Y:S01]  /*08f0*/  IMAD.SHL.U32 R0, R0, 0x400, RZ ;  /* 0x0000040000007824 */ /* 0x000fe200078e00ff */
[--C-:B------:R-:W-:Y:S01]  /*0900*/  IADD3 R2, PT, PT, R2, 0x1f, -R9.reuse ;  /* 0x0000001f02027810 */ /* 0x100fe20007ffe809 */
[----:B------:R-:W-:Y:S01]  /*0910*/  UMOV UR5, 0xffffffff ;  /* 0xffffffff00057882 */ /* 0x000fe20000000000 */
[----:B------:R-:W-:Y:S02]  /*0920*/  IMAD.MOV.U32 R5, RZ, RZ, R9 ;  /* 0x000000ffff057224 */ /* 0x000fe400078e0009 */
[C---:B------:R-:W-:Y:S02]  /*0930*/  ISETP.GE.U32.AND P0, PT, R2.reuse, 0x1e0, PT ;  /* 0x000001e00200780c */ /* 0x040fe40003f06070 */
[----:B------:R-:W-:-:S04]  /*0940*/  LEA.HI R3, R2, 0x1, RZ, 0x1b ;  /* 0x0000000102037811 */ /* 0x000fc800078fd8ff */
[----:B------:R-:W-:-:S04]  /*0950*/  LOP3.LUT R6, R3, 0xf, RZ, 0xc0, !PT ;  /* 0x0000000f03067812 */ /* 0x000fc800078ec0ff */
[----:B------:R-:W-:Y:S01]  /*0960*/  ISETP.NE.AND P1, PT, R6, RZ, PT ;  /* 0x000000ff0600720c */ /* 0x000fe20003f25270 */
[----:B0-----:R-:W-:Y:S02]  /*0970*/  USHF.L.U32 UR4, UR5, UR4, URZ ;  /* 0x0000000405047299 */ /* 0x001fe400080006ff */
[----:B------:R-:W-:Y:S10]  /*0980*/  @!P0 BRA `(.L_x_5) ;  /* 0x0000000000688947 */ /* 0x000ff40003800000 */
[----:B------:R-:W-:Y:S01]  /*0990*/  IMAD R4, R9, 0x4, R0 ;  /* 0x0000000409047824 */ /* 0x000fe200078e0200 */
[----:B------:R-:W-:Y:S01]  /*09a0*/  LOP3.LUT R2, R3, 0xffffff0, RZ, 0xc0, !PT ;  /* 0x0ffffff003027812 */ /* 0x000fe200078ec0ff */
[----:B------:R-:W-:-:S03]  /*09b0*/  IMAD.MOV.U32 R5, RZ, RZ, R9 ;  /* 0x000000ffff057224 */ /* 0x000fc600078e0009 */
[----:B------:R-:W-:Y:S01]  /*09c0*/  IADD3 R4, PT, PT, R4, 0x400, R73 ;  /* 0x0000040004047810 */ /* 0x000fe20007ffe049 */
[----:B------:R-:W-:-:S07]  /*09d0*/  IMAD.MOV R2, RZ, RZ, -R2 ;  /* 0x000000ffff027224 */ /* 0x000fce00078e0a02 */
.L_x_6:
[----:B------:R-:W-:Y:S01]  /*09e0*/  VIADD R2, R2, 0x10 ;  /* 0x0000001002027836 */ /* 0x000fe20000000000 */
[----:B------:R-:W-:Y:S01]  /*09f0*/  STS [R4+-0x400], RZ ;  /* 0xfffc00ff04007388 */ /* 0x000fe20000000800 */
[----:B------:R-:W-:-:S03]  /*0a00*/  VIADD R5, R5, 0x200 ;  /* 0x0000020005057836 */ /* 0x000fc60000000000 */
[----:B------:R-:W-:Y:S01]  /*0a10*/  ISETP.NE.AND P0, PT, R2, RZ, PT ;  /* 0x000000ff0200720c */ /* 0x000fe20003f05270 */
[----:B------:R-:W-:Y:S04]  /*0a20*/  STS [R4+-0x380], RZ ;  /* 0xfffc80ff04007388 */ /* 0x000fe80000000800 */
[----:B------:R-:W-:Y:S04]  /*0a30*/  STS [R4+-0x300], RZ ;  /* 0xfffd00ff04007388 */ /* 0x000fe80000000800 */
[----:B------:R-:W-:Y:S04]  /*0a40*/  STS [R4+-0x280], RZ ;  /* 0xfffd80ff04007388 */ /* 0x000fe80000000800 */
[----:B------:R-:W-:Y:S04]  /*0a50*/  STS [R4+-0x200], RZ ;  /* 0xfffe00ff04007388 */ /* 0x000fe80000000800 */
[----:B------:R-:W-:Y:S04]  /*0a60*/  STS [R4+-0x180], RZ ;  /* 0xfffe80ff04007388 */ /* 0x000fe80000000800 */
[----:B------:R-:W-:Y:S04]  /*0a70*/  STS [R4+-0x100], RZ ;  /* 0xffff00ff04007388 */ /* 0x000fe80000000800 */
[----:B------:R-:W-:Y:S04]  /*0a80*/  STS [R4+-0x80], RZ ;  /* 0xffff80ff04007388 */ /* 0x000fe80000000800 */
[----:B------:R-:W-:Y:S04]  /*0a90*/  STS [R4], RZ ;  /* 0x000000ff04007388 */ /* 0x000fe80000000800 */
[----:B------:R-:W-:Y:S04]  /*0aa0*/  STS [R4+0x80], RZ ;  /* 0x000080ff04007388 */ /* 0x000fe80000000800 */
[----:B------:R-:W-:Y:S04]  /*0ab0*/  STS [R4+0x100], RZ ;  /* 0x000100ff04007388 */ /* 0x000fe80000000800 */
[----:B------:R-:W-:Y:S04]  /*0ac0*/  STS [R4+0x180], RZ ;  /* 0x000180ff04007388 */ /* 0x000fe80000000800 */
[----:B------:R-:W-:Y:S04]  /*0ad0*/  STS [R4+0x200], RZ ;  /* 0x000200ff04007388 */ /* 0x000fe80000000800 */
[----:B------:R-:W-:Y:S04]  /*0ae0*/  STS [R4+0x280], RZ ;  /* 0x000280ff04007388 */ /* 0x000fe80000000800 */
[----:B------:R-:W-:Y:S04]  /*0af0*/  STS [R4+0x300], RZ ;  /* 0x000300ff04007388 */ /* 0x000fe80000000800 */
[----:B------:R0:W-:Y:S02]  /*0b00*/  STS [R4+0x380], RZ ;  /* 0x000380ff04007388 */ /* 0x0001e40000000800 */
[----:B0-----:R-:W-:Y:S01]  /*0b10*/  VIADD R4, R4, 0x800 ;  /* 0x0000080004047836 */ /* 0x001fe20000000000 */
[----:B------:R-:W-:Y:S06]  /*0b20*/  @P0 BRA `(.L_x_6) ;  /* 0xfffffffc00ac0947 */ /* 0x000fec000383ffff */
.L_x_5:
[----:B------:R-:W-:Y:S05]  /*0b30*/  BSYNC.RECONVERGENT B0 ;  /* 0x0000000000007941 */ /* 0x000fea0003800200 */
.L_x_4:
[----:B------:R-:W-:Y:S01]  /*0b40*/  BSSY.RECONVERGENT B0, `(.L_x_7) ;  /* 0x0000026000007945 */ /* 0x000fe20003800200 */
[----:B------:R-:W-:-:S03]  /*0b50*/  IMAD.IADD R2, R73, 0x1, R0 ;  /* 0x0000000149027824 */ /* 0x000fc600078e0200 */
[----:B------:R-:W-:Y:S05]  /*0b60*/  @!P1 BRA `(.L_x_8) ;  /* 0x00000000008c9947 */ /* 0x000fea0003800000 */
[----:B------:R-:W-:Y:S01]  /*0b70*/  ISETP.GE.U32.AND P0, PT, R6, 0x8, PT ;  /* 0x000000080600780c */ /* 0x000fe20003f06070 */
[----:B------:R-:W-:Y:S01]  /*0b80*/  BSSY.RECONVERGENT B1, `(.L_x_9) ;  /* 0x000000e000017945 */ /* 0x000fe20003800200 */
[----:B------:R-:W-:-:S04]  /*0b90*/  LOP3.LUT R7, R3, 0x7, RZ, 0xc0, !PT ;  /* 0x0000000703077812 */ /* 0x000fc800078ec0ff */
[----:B------:R-:W-:-:S07]  /*0ba0*/  ISETP.NE.AND P1, PT, R7, RZ, PT ;  /* 0x000000ff0700720c */ /* 0x000fce0003f25270 */
[----:B------:R-:W-:Y:S06]  /*0bb0*/  @!P0 BRA `(.L_x_10) ;  /* 0x0000000000288947 */ /* 0x000fec0003800000 */
[C---:B------:R-:W-:Y:S02]  /*0bc0*/  IMAD R4, R5.reuse, 0x4, R2 ;  /* 0x0000000405047824 */ /* 0x040fe400078e0202 */
[----:B------:R-:W-:-:S03]  /*0bd0*/  VIADD R5, R5, 0x100 ;  /* 0x0000010005057836 */ /* 0x000fc60000000000 */
[----:B------:R0:W-:Y:S04]  /*0be0*/  STS [R4], RZ ;  /* 0x000000ff04007388 */ /* 0x0001e80000000800 */
[----:B------:R0:W-:Y:S04]  /*0bf0*/  STS [R4+0x80], RZ ;  /* 0x000080ff04007388 */ /* 0x0001e80000000800 */
[----:B------:R0:W-:Y:S04]  /*0c00*/  STS [R4+0x100], RZ ;  /* 0x000100ff04007388 */ /* 0x0001e80000000800 */
[----:B------:R0:W-:Y:S04]  /*0c10*/  STS [R4+0x180], RZ ;  /* 0x000180ff04007388 */ /* 0x0001e80000000800 */
[----:B------:R0:W-:Y:S04]  /*0c20*/  STS [R4+0x200], RZ ;  /* 0x000200ff04007388 */ /* 0x0001e80000000800 */
[----:B------:R0:W-:Y:S04]  /*0c30*/  STS [R4+0x280], RZ ;  /* 0x000280ff04007388 */ /* 0x0001e80000000800 */
[----:B------:R0:W-:Y:S04]  /*0c40*/  STS [R4+0x300], RZ ;  /* 0x000300ff04007388 */ /* 0x0001e80000000800 */
[----:B------:R0:W-:Y:S02]  /*0c50*/  STS [R4+0x380], RZ ;  /* 0x000380ff04007388 */ /* 0x0001e40000000800 */
.L_x_10:
[----:B------:R-:W-:Y:S05]  /*0c60*/  BSYNC.RECONVERGENT B1 ;  /* 0x0000000000017941 */ /* 0x000fea0003800200 */
.L_x_9:
[----:B------:R-:W-:Y:S05]  /*0c70*/  @!P1 BRA `(.L_x_8) ;  /* 0x0000000000489947 */ /* 0x000fea0003800000 */
[----:B------:R-:W-:Y:S02]  /*0c80*/  ISETP.GE.U32.AND P0, PT, R7, 0x4, PT ;  /* 0x000000040700780c */ /* 0x000fe40003f06070 */
[----:B------:R-:W-:-:S04]  /*0c90*/  LOP3.LUT R3, R3, 0x3, RZ, 0xc0, !PT ;  /* 0x0000000303037812 */ /* 0x000fc800078ec0ff */
[----:B------:R-:W-:-:S07]  /*0ca0*/  ISETP.NE.AND P1, PT, R3, RZ, PT ;  /* 0x000000ff0300720c */ /* 0x000fce0003f25270 */
[C---:B------:R-:W-:Y:S02]  /*0cb0*/  @P0 IMAD R2, R5.reuse, 0x4, R2 ;  /* 0x0000000405020824 */ /* 0x040fe400078e0202 */
[----:B------:R-:W-:-:S03]  /*0cc0*/  @P0 VIADD R5, R5, 0x80 ;  /* 0x0000008005050836 */ /* 0x000fc60000000000 */
[----:B------:R1:W-:Y:S04]  /*0cd0*/  @P0 STS [R2], RZ ;  /* 0x000000ff02000388 */ /* 0x0003e80000000800 */
[----:B------:R1:W-:Y:S04]  /*0ce0*/  @P0 STS [R2+0x80], RZ ;  /* 0x000080ff02000388 */ /* 0x0003e80000000800 */
[----:B------:R1:W-:Y:S04]  /*0cf0*/  @P0 STS [R2+0x100], RZ ;  /* 0x000100ff02000388 */ /* 0x0003e80000000800 */
[----:B------:R1:W-:Y:S01]  /*0d00*/  @P0 STS [R2+0x180], RZ ;  /* 0x000180ff02000388 */ /* 0x0003e20000000800 */
[----:B------:R-:W-:Y:S05]  /*0d10*/  @!P1 BRA `(.L_x_8) ;  /* 0x0000000000209947 */ /* 0x000fea0003800000 */
[----:B------:R-:W-:Y:S02]  /*0d20*/  IMAD R0, R5, 0x4, R0 ;  /* 0x0000000405007824 */ /* 0x000fe400078e0200 */
[----:B------:R-:W-:Y:S02]  /*0d30*/  IMAD.MOV R3, RZ, RZ, -R3 ;  /* 0x000000ffff037224 */ /* 0x000fe400078e0a03 */
[----:B------:R-:W-:-:S07]  /*0d40*/  IMAD.IADD R0, R73, 0x1, R0 ;  /* 0x0000000149007824 */ /* 0x000fce00078e0200 */
.L_x_11:
[----:B------:R-:W-:Y:S01]  /*0d50*/  VIADD R3, R3, 0x1 ;  /* 0x0000000103037836 */ /* 0x000fe20000000000 */
[----:B------:R2:W-:Y:S04]  /*0d60*/  STS [R0], RZ ;  /* 0x000000ff00007388 */ /* 0x0005e80000000800 */
[----:B------:R-:W-:Y:S01]  /*0d70*/  ISETP.NE.AND P0, PT, R3, RZ, PT ;  /* 0x000000ff0300720c */ /* 0x000fe20003f05270 */
[----:B--2---:R-:W-:-:S12]  /*0d80*/  VIADD R0, R0, 0x80 ;  /* 0x0000008000007836 */ /* 0x004fd80000000000 */
[----:B------:R-:W-:Y:S05]  /*0d90*/  @P0 BRA `(.L_x_11) ;  /* 0xfffffffc00ec0947 */ /* 0x000fea000383ffff */
.L_x_8:
[----:B------:R-:W-:Y:S05]  /*0da0*/  BSYNC.RECONVERGENT B0 ;  /* 0x0000000000007941 */ /* 0x000fea0003800200 */
.L_x_7:
[----:B------:R-:W2:Y:S01]  /*0db0*/  LDCU UR5, c[0x0][0x3c4] ;  /* 0x00007880ff0577ac */ /* 0x000ea20008000800 */
[C---:B-1----:R-:W-:Y:S01]  /*0dc0*/  IMAD.SHL.U32 R2, R39.reuse, 0x20, RZ ;  /* 0x0000002027027824 */ /* 0x042fe200078e00ff */
[C---:B------:R-:W-:Y:S01]  /*0dd0*/  ISETP.GT.U32.AND P1, PT, R39.reuse, 0xff, PT ;  /* 0x000000ff2700780c */ /* 0x040fe20003f24070 */
[----:B------:R-:W-:Y:S01]  /*0de0*/  BSSY.RECONVERGENT B0, `(.L_x_12) ;  /* 0x000007c000007945 */ /* 0x000fe20003800200 */
[----:B------:R-:W-:Y:S02]  /*0df0*/  IMAD R0, R39, 0x4, R73 ;  /* 0x0000000427007824 */ /* 0x000fe400078e0249 */
[----:B0-----:R-:W-:Y:S01]  /*0e00*/  LOP3.LUT R4, R2, 0x7c00, RZ, 0xc0, !PT ;  /* 0x00007c0002047812 */ /* 0x001fe200078ec0ff */
[----:B------:R-:W-:Y:S01]  /*0e10*/  IMAD.MOV.U32 R52, RZ, RZ, RZ ;  /* 0x000000ffff347224 */ /* 0x000fe200078e00ff */
[----:B------:R-:W-:-:S03]  /*0e20*/  P2R R2, PR, RZ, 0x2 ;  /* 0x00000002ff027803 */ /* 0x000fc60000000000 */
[----:B------:R-:W-:Y:S02]  /*0e30*/  IMAD.IADD R15, R73, 0x1, R4 ;  /* 0x00000001490f7824 */ /* 0x000fe400078e0204 */
[----:B------:R0:W-:Y:S01]  /*0e40*/  STL [R1+0x8], R2 ;  /* 0x0000080201007387 */ /* 0x0001e20000100800 */
[----:B--2--5:R-:W-:Y:S02]  /*0e50*/  SHF.R.U32.HI R51, RZ, UR5, R71 ;  /* 0x00000005ff337c19 */ /* 0x024fe40008011647 */
[----:B------:R-:W-:Y:S02]  /*0e60*/  SHF.R.U32.HI R5, RZ, UR5, R70 ;  /* 0x00000005ff057c19 */ /* 0x000fe40008011646 */
[----:B------:R-:W-:Y:S01]  /*0e70*/  SHF.R.U32.HI R45, RZ, UR5, R64 ;  /* 0x00000005ff2d7c19 */ /* 0x000fe20008011640 */
[----:B0-----:R-:W0:Y:S01]  /*0e80*/  @!P1 LDC.64 R2, c[0x0][0x380] ;  /* 0x0000e000ff029b82 */ /* 0x001e220000000a00 */
[----:B------:R-:W-:Y:S02]  /*0e90*/  SHF.R.U32.HI R50, RZ, UR5, R69 ;  /* 0x00000005ff327c19 */ /* 0x000fe40008011645 */
[----:B------:R-:W-:-:S02]  /*0ea0*/  SHF.R.U32.HI R44, RZ, UR5, R63 ;  /* 0x00000005ff2c7c19 */ /* 0x000fc4000801163f */
[----:B------:R-:W-:Y:S02]  /*0eb0*/  SHF.R.U32.HI R49, RZ, UR5, R68 ;  /* 0x00000005ff317c19 */ /* 0x000fe40008011644 */
[----:B------:R-:W-:Y:S02]  /*0ec0*/  SHF.R.U32.HI R48, RZ, UR5, R67 ;  /* 0x00000005ff307c19 */ /* 0x000fe40008011643 */
[----:B------:R-:W-:Y:S02]  /*0ed0*/  LOP3.LUT R51, R51, UR4, RZ, 0x30, !PT ;  /* 0x0000000433337c12 */ /* 0x000fe4000f8e30ff */
[----:B------:R-:W-:Y:S02]  /*0ee0*/  SHF.R.U32.HI R47, RZ, UR5, R66 ;  /* 0x00000005ff2f7c19 */ /* 0x000fe40008011642 */
[----:B------:R-:W-:Y:S01]  /*0ef0*/  LOP3.LUT R4, R5, UR4, RZ, 0x30, !PT ;  /* 0x0000000405047c12 */ /* 0x000fe2000f8e30ff */
[----:B------:R-:W-:Y:S01]  /*0f00*/  IMAD R30, R51, 0x4, R15 ;  /* 0x00000004331e7824 */ /* 0x000fe200078e020f */
[----:B------:R-:W-:Y:S01]  /*0f10*/  LOP3.LUT R45, R45, UR4, RZ, 0x30, !PT ;  /* 0x000000042d2d7c12 */ /* 0x000fe2000f8e30ff */
[----:B------:R-:W-:Y:S01]  /*0f20*/  NOP ;  /* 0x0000000000007918 */ /* 0x000fe20000000000 */
[----:B------:R-:W-:Y:S01]  /*0f30*/  SHF.R.U32.HI R46, RZ, UR5, R65 ;  /* 0x00000005ff2e7c19 */ /* 0x000fe20008011641 */
[--C-:B------:R-:W-:Y:S01]  /*0f40*/  IMAD R31, R4, 0x4, R15.reuse ;  /* 0x00000004041f7824 */ /* 0x100fe200078e020f */
[----:B------:R-:W-:Y:S01]  /*0f50*/  LOP3.LUT R50, R50, UR4, RZ, 0x30, !PT ;  /* 0x0000000432327c12 */ /* 0x000fe2000f8e30ff */
[--C-:B------:R-:W-:Y:S01]  /*0f60*/  IMAD R7, R45, 0x4, R15.reuse ;  /* 0x000000042d077824 */ /* 0x100fe200078e020f */
[----:B------:R-:W-:Y:S01]  /*0f70*/  LOP3.LUT R44, R44, UR4, RZ, 0x30, !PT ;  /* 0x000000042c2c7c12 */ /* 0x000fe2000f8e30ff */
[----:B------:R1:W-:Y:S01]  /*0f80*/  ATOMS.POPC.INC.32 RZ, [R30+URZ] ;  /* 0x000000001eff7f8c */ /* 0x0003e2000d8000ff */
[----:B------:R-:W-:Y:S01]  /*0f90*/  LOP3.LUT R49, R49, UR4, RZ, 0x30, !PT ;  /* 0x0000000431317c12 */ /* 0x000fe2000f8e30ff */
[--C-:B------:R-:W-:Y:S01]  /*0fa0*/  IMAD R29, R50, 0x4, R15.reuse ;  /* 0x00000004321d7824 */ /* 0x100fe200078e020f */
[----:B------:R-:W-:Y:S01]  /*0fb0*/  LOP3.LUT R48, R48, UR4, RZ, 0x30, !PT ;  /* 0x0000000430307c12 */ /* 0x000fe2000f8e30ff */
[--C-:B------:R-:W-:Y:S01]  /*0fc0*/  IMAD R6, R44, 0x4, R15.reuse ;  /* 0x000000042c067824 */ /* 0x100fe200078e020f */
[----:B------:R-:W-:Y:S01]  /*0fd0*/  SHF.R.U32.HI R43, RZ, UR5, R62 ;  /* 0x00000005ff2b7c19 */ /* 0x000fe2000801163e */
[--C-:B------:R-:W-:Y:S01]  /*0fe0*/  IMAD R28, R49, 0x4, R15.reuse ;  /* 0x00000004311c7824 */ /* 0x100fe200078e020f */
[----:B------:R-:W-:Y:S01]  /*0ff0*/  LOP3.LUT R47, R47, UR4, RZ, 0x30, !PT ;  /* 0x000000042f2f7c12 */ /* 0x000fe2000f8e30ff */
[----:B------:R-:W-:Y:S01]  /*1000*/  IMAD R27, R48, 0x4, R15 ;  /* 0x00000004301b7824 */ /* 0x000fe200078e020f */
[----:B------:R-:W-:Y:S01]  /*1010*/  SHF.R.U32.HI R42, RZ, UR5, R61 ;  /* 0x00000005ff2a7c19 */ /* 0x000fe2000801163d */
[----:B------:R1:W-:Y:S01]  /*1020*/  STL [R1+0x4], R7 ;  /* 0x0000040701007387 */ /* 0x0003e20000100800 */
[----:B------:R-:W-:Y:S01]  /*1030*/  LOP3.LUT R46, R46, UR4, RZ, 0x30, !PT ;  /* 0x000000042e2e7c12 */ /* 0x000fe2000f8e30ff */
[----:B------:R-:W-:Y:S01]  /*1040*/  IMAD R26, R47, 0x4, R15 ;  /* 0x000000042f1a7824 */ /* 0x000fe200078e020f */
[----:B------:R-:W-:Y:S01]  /*1050*/  SHF.R.U32.HI R41, RZ, UR5, R60 ;  /* 0x00000005ff297c19 */ /* 0x000fe2000801163c */
[----:B------:R1:W-:Y:S01]  /*1060*/  ATOMS.POPC.INC.32 RZ, [R31+URZ] ;  /* 0x000000001fff7f8c */ /* 0x0003e2000d8000ff */
[----:B------:R-:W-:Y:S01]  /*1070*/  SHF.R.U32.HI R40, RZ, UR5, R59 ;  /* 0x00000005ff287c19 */ /* 0x000fe2000801163b */
[----:B------:R-:W-:Y:S01]  /*1080*/  IMAD R25, R46, 0x4, R15 ;  /* 0x000000042e197824 */ /* 0x000fe200078e020f */
[----:B------:R-:W-:Y:S01]  /*1090*/  SHF.R.U32.HI R37, RZ, UR5, R58 ;  /* 0x00000005ff257c19 */ /* 0x000fe2000801163a */
[----:B------:R1:W-:Y:S01]  /*10a0*/  STL [R1], R6 ;  /* 0x0000000601007387 */ /* 0x0003e20000100800 */
[----:B------:R-:W-:-:S02]  /*10b0*/  LOP3.LUT R43, R43, UR4, RZ, 0x30, !PT ;  /* 0x000000042b2b7c12 */ /* 0x000fc4000f8e30ff */
[----:B------:R-:W-:Y:S01]  /*10c0*/  SHF.R.U32.HI R36, RZ, UR5, R57 ;  /* 0x00000005ff247c19 */ /* 0x000fe20008011639 */
[----:B------:R1:W-:Y:S01]  /*10d0*/  ATOMS.POPC.INC.32 RZ, [R29+URZ] ;  /* 0x000000001dff7f8c */ /* 0x0003e2000d8000ff */
[----:B------:R-:W-:Y:S01]  /*10e0*/  LOP3.LUT R42, R42, UR4, RZ, 0x30, !PT ;  /* 0x000000042a2a7c12 */ /* 0x000fe2000f8e30ff */
[--C-:B------:R-:W-:Y:S01]  /*10f0*/  IMAD R24, R43, 0x4, R15.reuse ;  /* 0x000000042b187824 */ /* 0x100fe200078e020f */
[----:B------:R-:W-:Y:S01]  /*1100*/  SHF.R.U32.HI R35, RZ, UR5, R56 ;  /* 0x00000005ff237c19 */ /* 0x000fe20008011638 */
[----:B------:R1:W-:Y:S01]  /*1110*/  ATOMS.POPC.INC.32 RZ, [R28+URZ] ;  /* 0x000000001cff7f8c */ /* 0x0003e2000d8000ff */
[----:B------:R-:W-:Y:S01]  /*1120*/  LOP3.LUT R41, R41, UR4, RZ, 0x30, !PT ;  /* 0x0000000429297c12 */ /* 0x000fe2000f8e30ff */
[----:B------:R-:W-:Y:S01]  /*1130*/  IMAD R23, R42, 0x4, R15 ;  /* 0x000000042a177824 */ /* 0x000fe200078e020f */
        /* <DEDUP_REMOVED lines=12> */
[----:B------:R-:W-:Y:S01]  /*1200*/  LOP3.LUT R35, R35, UR4, RZ, 0x30, !PT ;  /* 0x0000000423237c12 */ /* 0x000fe2000f8e30ff */
[----:B------:R1:W-:Y:S01]  /*1210*/  ATOMS.POPC.INC.32 RZ, [R7+URZ] ;  /* 0x0000000007ff7f8c */ /* 0x0003e2000d8000ff */
[----:B------:R-:W-:Y:S01]  /*1220*/  LOP3.LUT R34, R34, UR4, RZ, 0x30, !PT ;  /* 0x0000000422227c12 */ /* 0x000fe2000f8e30ff */
[--C-:B------:R-:W-:Y:S01]  /*1230*/  IMAD R19, R36, 0x4, R15.reuse ;  /* 0x0000000424137824 */ /* 0x100fe200078e020f */
[----:B------:R-:W-:Y:S01]  /*1240*/  LOP3.LUT R33, R33, UR4, RZ, 0x30, !PT ;  /* 0x0000000421217c12 */ /* 0x000fe2000f8e30ff */
[----:B------:R1:W-:Y:S01]  /*1250*/  ATOMS.POPC.INC.32 RZ, [R6+URZ] ;  /* 0x0000000006ff7f8c */ /* 0x0003e2000d8000ff */
[----:B------:R-:W-:Y:S01]  /*1260*/  LOP3.LUT R32, R32, UR4, RZ, 0x30, !PT ;  /* 0x0000000420207c12 */ /* 0x000fe2000f8e30ff */
[----:B------:R-:W-:-:S02]  /*1270*/  IMAD R18, R35, 0x4, R15 ;  /* 0x0000000423127824 */ /* 0x000fc400078e020f */
[----:B------:R1:W-:Y:S01]  /*1280*/  ATOMS.POPC.INC.32 RZ, [R24+URZ] ;  /* 0x0000000018ff7f8c */ /* 0x0003e2000d8000ff */
[--C-:B------:R-:W-:Y:S02]  /*1290*/  IMAD R17, R34, 0x4, R15.reuse ;  /* 0x0000000422117824 */ /* 0x100fe400078e020f */
[--C-:B------:R-:W-:Y:S01]  /*12a0*/  IMAD R16, R33, 0x4, R15.reuse ;  /* 0x0000000421107824 */ /* 0x100fe200078e020f */
[----:B------:R1:W-:Y:S01]  /*12b0*/  ATOMS.POPC.INC.32 RZ, [R23+URZ] ;  /* 0x0000000017ff7f8c */ /* 0x0003e2000d8000ff */
[----:B------:R-:W-:-:S03]  /*12c0*/  IMAD R15, R32, 0x4, R15 ;  /* 0x00000004200f7824 */ /* 0x000fc600078e020f */
[----:B------:R1:W-:Y:S04]  /*12d0*/  ATOMS.POPC.INC.32 RZ, [R22+URZ] ;  /* 0x0000000016ff7f8c */ /* 0x0003e8000d8000ff */
[----:B------:R1:W-:Y:S04]  /*12e0*/  ATOMS.POPC.INC.32 RZ, [R21+URZ] ;  /* 0x0000000015ff7f8c */ /* 0x0003e8000d8000ff */
[----:B------:R1:W-:Y:S04]  /*12f0*/  ATOMS.POPC.INC.32 RZ, [R20+URZ] ;  /* 0x0000000014ff7f8c */ /* 0x0003e8000d8000ff */
[----:B------:R1:W-:Y:S04]  /*1300*/  ATOMS.POPC.INC.32 RZ, [R19+URZ] ;  /* 0x0000000013ff7f8c */ /* 0x0003e8000d8000ff */
[----:B------:R1:W-:Y:S04]  /*1310*/  ATOMS.POPC.INC.32 RZ, [R18+URZ] ;  /* 0x0000000012ff7f8c */ /* 0x0003e8000d8000ff */
[----:B------:R1:W-:Y:S04]  /*1320*/  ATOMS.POPC.INC.32 RZ, [R17+URZ] ;  /* 0x0000000011ff7f8c */ /* 0x0003e8000d8000ff */
[----:B------:R1:W-:Y:S04]  /*1330*/  ATOMS.POPC.INC.32 RZ, [R16+URZ] ;  /* 0x0000000010ff7f8c */ /* 0x0003e8000d8000ff */
[----:B------:R1:W-:Y:S01]  /*1340*/  ATOMS.POPC.INC.32 RZ, [R15+URZ] ;  /* 0x000000000fff7f8c */ /* 0x0003e2000d8000ff */
[----:B------:R-:W-:Y:S06]  /*1350*/  BAR.SYNC.DEFER_BLOCKING 0x0 ;  /* 0x0000000000007b1d */ /* 0x000fec0000010000 */
[----:B0-----:R-:W-:Y:S05]  /*1360*/  @P1 BRA `(.L_x_13) ;  /* 0x00000000008c1947 */ /* 0x001fea0003800000 */
[----:B------:R-:W-:Y:S04]  /*1370*/  LDS R13, [R0] ;  /* 0x00000000000d7984 */ /* 0x000fe80000000800 */
[----:B------:R-:W0:Y:S04]  /*1380*/  LDS R14, [R0+0x400] ;  /* 0x00040000000e7984 */ /* 0x000e280000000800 */
[----:B------:R-:W2:Y:S04]  /*1390*/  LDS R52, [R0+0x800] ;  /* 0x0008000000347984 */ /* 0x000ea80000000800 */
[----:B------:R-:W3:Y:S04]  /*13a0*/  LDS R74, [R0+0xc00] ;  /* 0x000c0000004a7984 */ /* 0x000ee80000000800 */
[----:B------:R-:W4:Y:S04]  /*13b0*/  LDS R12, [R0+0x1000] ;  /* 0x00100000000c7984 */ /* 0x000f280000000800 */
[----:B------:R-:W5:Y:S04]  /*13c0*/  LDS R11, [R0+0x1400] ;  /* 0x00140000000b7984 */ /* 0x000f680000000800 */
[----:B------:R-:W5:Y:S04]  /*13d0*/  LDS R4, [R0+0x1800] ;  /* 0x0018000000047984 */ /* 0x000f680000000800 */
[----:B------:R-:W5:Y:S04]  /*13e0*/  LDS R10, [R0+0x1c00] ;  /* 0x001c0000000a7984 */ /* 0x000f680000000800 */
[----:B------:R-:W5:Y:S04]  /*13f0*/  LDS R9, [R0+0x2000] ;  /* 0x0020000000097984 */ /* 0x000f680000000800 */
[----:B------:R-:W5:Y:S04]  /*1400*/  LDS R8, [R0+0x2400] ;  /* 0x0024000000087984 */ /* 0x000f680000000800 */
[----:B-1----:R-:W1:Y:S01]  /*1410*/  LDS R6, [R0+0x2800] ;  /* 0x0028000000067984 */ /* 0x002e620000000800 */
[----:B0-----:R-:W-:-:S03]  /*1420*/  IMAD.IADD R75, R13, 0x1, R14 ;  /* 0x000000010d4b7824 */ /* 0x001fc600078e020e */
[----:B------:R0:W-:Y:S01]  /*1430*/  STS [R0+0x400], R13 ;  /* 0x0004000d00007388 */ /* 0x0001e20000000800 */
[----:B--2---:R-:W-:-:S03]  /*1440*/  IMAD.IADD R7, R75, 0x1, R52 ;  /* 0x000000014b077824 */ /* 0x004fc600078e0234 */
[----:B------:R1:W-:Y:S01]  /*1450*/  STS [R0+0x800], R75 ;  /* 0x0008004b00007388 */ /* 0x0003e20000000800 */
[----:B---3--:R-:W-:-:S03]  /*1460*/  IMAD.IADD R5, R7, 0x1, R74 ;  /* 0x0000000107057824 */ /* 0x008fc600078e024a */
[----:B------:R-:W2:Y:S01]  /*1470*/  LDS R52, [R0+0x2c00] ;  /* 0x002c000000347984 */ /* 0x000ea20000000800 */
[----:B----4-:R-:W-:-:S03]  /*1480*/  IMAD.IADD R12, R5, 0x1, R12 ;  /* 0x00000001050c7824 */ /* 0x010fc600078e020c */
[----:B------:R3:W-:Y:S01]  /*1490*/  STS [R0+0xc00], R7 ;  /* 0x000c000700007388 */ /* 0x0007e20000000800 */
[----:B-----5:R-:W-:-:S03]  /*14a0*/  IMAD.IADD R11, R12, 0x1, R11 ;  /* 0x000000010c0b7824 */ /* 0x020fc600078e020b */
[----:B------:R3:W-:Y:S01]  /*14b0*/  STS [R0+0x1000], R5 ;  /* 0x0010000500007388 */ /* 0x0007e20000000800 */
[----:B------:R-:W-:-:S03]  /*14c0*/  IMAD.IADD R77, R11, 0x1, R4 ;  /* 0x000000010b4d7824 */ /* 0x000fc600078e0204 */
[----:B------:R3:W-:Y:S01]  /*14d0*/  STS [R0+0x1400], R12 ;  /* 0x0014000c00007388 */ /* 0x0007e20000000800 */
[----:B------:R-:W-:-:S03]  /*14e0*/  IMAD.IADD R10, R77, 0x1, R10 ;  /* 0x000000014d0a7824 */ /* 0x000fc600078e020a */
[----:B------:R3:W-:Y:S01]  /*14f0*/  STS [R0+0x1800], R11 ;  /* 0x0018000b00007388 */ /* 0x0007e20000000800 */
[----:B------:R-:W-:-:S03]  /*1500*/  IMAD.IADD R9, R10, 0x1, R9 ;  /* 0x000000010a097824 */ /* 0x000fc600078e0209 */
[----:B------:R3:W-:Y:S01]  /*1510*/  STS [R0+0x1c00], R77 ;  /* 0x001c004d00007388 */ /* 0x0007e20000000800 */
[----:B0-----:R-:W-:-:S03]  /*1520*/  IMAD.IADD R13, R9, 0x1, R8 ;  /* 0x00000001090d7824 */ /* 0x001fc600078e0208 */
[----:B------:R3:W-:Y:S01]  /*1530*/  STS [R0+0x2000], R10 ;  /* 0x0020000a00007388 */ /* 0x0007e20000000800 */
[----:B-1----:R-:W-:-:S03]  /*1540*/  IMAD.IADD R75, R13, 0x1, R6 ;  /* 0x000000010d4b7824 */ /* 0x002fc600078e0206 */
[----:B------:R3:W-:Y:S04]  /*1550*/  STS [R0+0x2400], R9 ;  /* 0x0024000900007388 */ /* 0x0007e80000000800 */
[----:B------:R3:W-:Y:S04]  /*1560*/  STS [R0+0x2800], R13 ;  /* 0x0028000d00007388 */ /* 0x0007e80000000800 */
[----:B------:R3:W-:Y:S04]  /*1570*/  STS [R0], RZ ;  /* 0x000000ff00007388 */ /* 0x0007e80000000800 */
[----:B------:R3:W-:Y:S01]  /*1580*/  STS [R0+0x2c00], R75 ;  /* 0x002c004b00007388 */ /* 0x0007e20000000800 */
[----:B--2---:R-:W-:-:S07]  /*1590*/  IMAD.IADD R52, R75, 0x1, R52 ;  /* 0x000000014b347824 */ /* 0x004fce00078e0234 */
.L_x_13:
[----:B------:R-:W-:Y:S05]  /*15a0*/  BSYNC.RECONVERGENT B0 ;  /* 0x0000000000007941 */ /* 0x000fea0003800200 */
.L_x_12:
[----:B------:R-:W-:Y:S01]  /*15b0*/  ISETP.NE.AND P0, PT, R52, 0x1c80, PT ;  /* 0x00001c803400780c */ /* 0x000fe20003f05270 */
[----:B---3--:R-:W-:-:S03]  /*15c0*/  @!P1 IMAD R5, R72, 0x100, R39 ;  /* 0x0000010048059824 */ /* 0x008fc600078e0227 */
[----:B------:R-:W-:Y:S01]  /*15d0*/  ISETP.LT.U32.AND P0, PT, R39, 0x100, !P0 ;  /* 0x000001002700780c */ /* 0x000fe20004701070 */
[----:B------:R-:W-:Y:S01]  /*15e0*/  @!P1 IMAD.WIDE R2, R5, 0x4, R2 ;  /* 0x0000000405029825 */ /* 0x000fe200078e0202 */
[----:B------:R-:W-:-:S05]  /*15f0*/  @!P1 LOP3.LUT R5, R52, 0x40000000, RZ, 0xfc, !PT ;  /* 0x4000000034059812 */ /* 0x000fca00078efcff */
[----:B------:R0:W-:Y:S06]  /*1600*/  @!P1 STG.E.STRONG.SYS desc[UR6][R2.64], R5 ;  /* 0x0000000502009986 */ /* 0x0001ec000c115906 */
[----:B------:R-:W-:Y:S06]  /*1610*/  BAR.RED.OR.DEFER_BLOCKING 0x0, P0 ;  /* 0x0000000000007b1d */ /* 0x000fec0000014800 */
[----:B------:R-:W2:Y:S02]  /*1620*/  B2R.RESULT RZ, P0 ;  /* 0x0000000000ff731c */ /* 0x000ea40000004000 */
[----:B0-2---:R-:W-:Y:S05]  /*1630*/  @!P0 BRA `(.L_x_14) ;  /* 0x0000000800ac8947 */ /* 0x005fea0003800000 */
[----:B------:R-:W-:Y:S01]  /*1640*/  BSSY B1, `(.L_x_15) ;  /* 0x0000033000017945 */ /* 0x000fe20003800000 */
[----:B-1----:R-:W-:-:S03]  /*1650*/  IMAD R7, R39, 0x8, R73 ;  /* 0x0000000827077824 */ /* 0x002fc600078e0249 */
[----:B------:R-:W-:Y:S05]  /*1660*/  @P1 BRA `(.L_x_16) ;  /* 0x0000000000c01947 */ /* 0x000fea0003800000 */
[----:B------:R-:W0:Y:S02]  /*1670*/  LDCU.64 UR8, c[0x0][0x398] ;  /* 0x00007300ff0877ac */ /* 0x000e240008000a00 */
[----:B0-----:R-:W-:-:S04]  /*1680*/  LEA R4, P0, R39, UR8, 0x3 ;  /* 0x0000000827047c11 */ /* 0x001fc8000f8018ff */
[----:B------:R-:W-:-:S05]  /*1690*/  LEA.HI.X R5, R39, UR9, RZ, 0x3, P0 ;  /* 0x0000000927057c11 */ /* 0x000fca00080f1cff */
[----:B------:R-:W2:Y:S01]  /*16a0*/  LDG.E.64 R2, desc[UR6][R4.64] ;  /* 0x0000000604027981 */ /* 0x000ea2000c1e1b00 */
[----:B------:R-:W-:-:S04]  /*16b0*/  ISETP.GT.U32.AND P0, PT, R39, R51, PT ;  /* 0x000000332700720c */ /* 0x000fc80003f04070 */
[----:B------:R-:W-:-:S04]  /*16c0*/  SEL R9, RZ, 0x1c80, !P0 ;  /* 0x00001c80ff097807 */ /* 0x000fc80004000000 */
[----:B--2---:R-:W-:Y:S01]  /*16d0*/  IADD3 R2, P0, PT, R2, -R9, RZ ;  /* 0x8000000902027210 */ /* 0x004fe20007f1e0ff */
[----:B------:R-:W-:-:S03]  /*16e0*/  IMAD.MOV.U32 R9, RZ, RZ, R52 ;  /* 0x000000ffff097224 */ /* 0x000fc600078e0034 */
[----:B------:R-:W-:Y:S02]  /*16f0*/  IADD3.X R3, PT, PT, R3, -0x1, RZ, P0, !PT ;  /* 0xffffffff03037810 */ /* 0x000fe400007fe4ff */
[----:B------:R-:W-:-:S03]  /*1700*/  ISETP.GE.AND P0, PT, R72, 0x1, PT ;  /* 0x000000014800780c */ /* 0x000fc60003f06270 */
[----:B------:R0:W-:Y:S10]  /*1710*/  STS.64 [R7+0x7200], R2 ;  /* 0x0072000207007388 */ /* 0x0001f40000000a00 */
[----:B------:R-:W-:Y:S05]  /*1720*/  @!P0 BRA `(.L_x_17) ;  /* 0x00000000006c8947 */ /* 0x000fea0003800000 */
[----:B------:R-:W-:Y:S01]  /*1730*/  BSSY B0, `(.L_x_18) ;  /* 0x0000019000007945 */ /* 0x000fe20003800000 */
[----:B------:R-:W-:Y:S02]  /*1740*/  IMAD.MOV.U32 R0, RZ, RZ, -0x1 ;  /* 0xffffffffff007424 */ /* 0x000fe400078e00ff */
[----:B------:R-:W-:Y:S02]  /*1750*/  IMAD.MOV.U32 R4, RZ, RZ, R72 ;  /* 0x000000ffff047224 */ /* 0x000fe400078e0048 */
[----:B------:R-:W-:-:S07]  /*1760*/  IMAD.MOV.U32 R9, RZ, RZ, R52 ;  /* 0x000000ffff097224 */ /* 0x000fce00078e0034 */
.L_x_22:
[----:B0-----:R-:W0:Y:S01]  /*1770*/  LDC.64 R2, c[0x0][0x380] ;  /* 0x0000e000ff027b82 */ /* 0x001e220000000a00 */
[----:B------:R-:W-:Y:S01]  /*1780*/  VIADD R11, R4, 0xffffffff ;  /* 0xffffffff040b7836 */ /* 0x000fe20000000000 */
[----:B------:R-:W-:Y:S03]  /*1790*/  BSSY B2, `(.L_x_19) ;  /* 0x0000008000027945 */ /* 0x000fe60003800000 */
[----:B------:R-:W-:-:S04]  /*17a0*/  IMAD R5, R11, 0x100, R39 ;  /* 0x000001000b057824 */ /* 0x000fc800078e0227 */
[----:B0-----:R-:W-:-:S07]  /*17b0*/  IMAD.WIDE R2, R5, 0x4, R2 ;  /* 0x0000000405027825 */ /* 0x001fce00078e0202 */
.L_x_20:
[----:B------:R-:W-:Y:S05]  /*17c0*/  YIELD ;  /* 0x0000000000007946 */ /* 0x000fea0003800000 */
[----:B------:R0:W-:Y:S06]  /*17d0*/  MEMBAR.SC.CTA ;  /* 0x0000000000007992 */ /* 0x0001ec0000000000 */
[----:B0-----:R-:W2:Y:S02]  /*17e0*/  LDG.E.STRONG.SYS R5, desc[UR6][R2.64] ;  /* 0x0000000602057981 */ /* 0x001ea4000c1f5900 */
[----:B--2---:R-:W-:-:S13]  /*17f0*/  ISETP.NE.AND P0, PT, R5, RZ, PT ;  /* 0x000000ff0500720c */ /* 0x004fda0003f05270 */
[----:B------:R-:W-:Y:S05]  /*1800*/  @!P0 BRA `(.L_x_20) ;  /* 0xfffffffc00ec8947 */ /* 0x000fea000383ffff */
[----:B------:R-:W-:Y:S05]  /*1810*/  BSYNC B2 ;  /* 0x0000000000027941 */ /* 0x000fea0003800000 */
.L_x_19:
[----:B------:R-:W-:Y:S01]  /*1820*/  BSSY.RECONVERGENT B2, `(.L_x_21) ;  /* 0x0000006000027945 */ /* 0x000fe20003800200 */
[C---:B------:R-:W-:Y:S02]  /*1830*/  ISETP.GT.AND P0, PT, R5.reuse, -0x1, PT ;  /* 0xffffffff0500780c */ /* 0x040fe40003f04270 */
[----:B------:R-:W-:Y:S01]  /*1840*/  LOP3.LUT R2, R5, 0x3fffffff, RZ, 0xc0, !PT ;  /* 0x3fffffff05027812 */ /* 0x000fe200078ec0ff */
[----:B------:R-:W-:Y:S05]  /*1850*/  WARPSYNC.EXCLUSIVE R0 ;  /* 0x0000000000007348 */ /* 0x000fea0003a00000 */
[----:B------:R-:W-:-:S05]  /*1860*/  IMAD.IADD R9, R2, 0x1, R9 ;  /* 0x0000000102097824 */ /* 0x000fca00078e0209 */
[----:B------:R-:W-:-:S07]  /*1870*/  VOTE.ANY R0, PT, P0 ;  /* 0x0000000000007806 */ /* 0x000fce00000e0100 */
[----:B------:R-:W-:Y:S05]  /*1880*/  BSYNC.RECONVERGENT B2 ;  /* 0x0000000000027941 */ /* 0x000fea0003800200 */
.L_x_21:
[----:B------:R-:W-:Y:S01]  /*1890*/  ISETP.GT.U32.AND P1, PT, R4, 0x1, PT ;  /* 0x000000010400780c */ /* 0x000fe20003f24070 */
[----:B------:R-:W-:-:S12]  /*18a0*/  IMAD.MOV.U32 R4, RZ, RZ, R11 ;  /* 0x000000ffff047224 */ /* 0x000fd800078e000b */
[----:B------:R-:W-:Y:S05]  /*18b0*/  @P0 BRA P1, `(.L_x_22) ;  /* 0xfffffffc00ac0947 */ /* 0x000fea000083ffff */
[----:B------:R-:W-:Y:S05]  /*18c0*/  BSYNC B0 ;  /* 0x0000000000007941 */ /* 0x000fea0003800000 */
.L_x_18:
[----:B------:R1:W2:Y:S02]  /*18d0*/  LDS.64 R2, [R7+0x7200] ;  /* 0x0072000007027984 */ /* 0x0002a40000000a00 */
.L_x_17:
[----:B------:R-:W3:Y:S01]  /*18e0*/  LDC.64 R4, c[0x0][0x380] ;  /* 0x0000e000ff047b82 */ /* 0x000ee20000000a00 */
[C---:B------:R-:W-:Y:S01]  /*18f0*/  IMAD.IADD R11, R9.reuse, 0x1, -R52 ;  /* 0x00000001090b7824 */ /* 0x040fe200078e0a34 */
[----:B------:R-:W-:Y:S01]  /*1900*/  LOP3.LUT R9, R9, 0x80000000, RZ, 0xfc, !PT ;  /* 0x8000000009097812 */ /* 0x000fe200078efcff */
[----:B------:R-:W-:-:S03]  /*1910*/  IMAD R13, R72, 0x100, R39 ;  /* 0x00000100480d7824 */ /* 0x000fc600078e0227 */
[----:B0-2---:R-:W-:-:S04]  /*1920*/  IADD3 R2, P0, PT, R11, R2, RZ ;  /* 0x000000020b027210 */ /* 0x005fc80007f1e0ff */
[----:B------:R-:W-:-:S05]  /*1930*/  LEA.HI.X.SX32 R3, R11, R3, 0x1, P0 ;  /* 0x000000030b037211 */ /* 0x000fca00000f0eff */
[----:B------:R0:W-:Y:S01]  /*1940*/  STS.64 [R7+0x7200], R2 ;  /* 0x0072000207007388 */ /* 0x0001e20000000a00 */
[----:B---3--:R-:W-:-:S05]  /*1950*/  IMAD.WIDE R4, R13, 0x4, R4 ;  /* 0x000000040d047825 */ /* 0x008fca00078e0204 */
[----:B------:R0:W-:Y:S02]  /*1960*/  STG.E.STRONG.SYS desc[UR6][R4.64], R9 ;  /* 0x0000000904007986 */ /* 0x0001e4000c115906 */
.L_x_16:
[----:B------:R-:W-:Y:S05]  /*1970*/  BSYNC B1 ;  /* 0x0000000000017941 */ /* 0x000fea0003800000 */
.L_x_15:
[----:B0-----:R-:W0:Y:S01]  /*1980*/  LDC.64 R4, c[0x0][0x390] ;  /* 0x0000e400ff047b82 */ /* 0x001e220000000a00 */
[----:B------:R-:W-:Y:S02]  /*1990*/  IMAD.MOV.U32 R3, RZ, RZ, 0x1c80 ;  /* 0x00001c80ff037424 */ /* 0x000fe400078e00ff */
[----:B------:R-:W-:Y:S02]  /*19a0*/  IMAD R73, R51, 0x8, R73 ;  /* 0x0000000833497824 */ /* 0x000fe400078e0249 */
[----:B------:R-:W-:-:S03]  /*19b0*/  IMAD R0, R72, R3, 0x1c80 ;  /* 0x00001c8048007424 */ /* 0x000fc600078e0203 */
[----:B------:R-:W2:Y:S01]  /*19c0*/  LDC R11, c[0x0][0x3c0] ;  /* 0x0000f000ff0b7b82 */ /* 0x000ea20000000800 */
[----:B0-----:R-:W-:Y:S02]  /*19d0*/  ISETP.EQ.U32.AND P1, PT, R4, RZ, PT ;  /* 0x000000ff0400720c */ /* 0x001fe40003f22070 */
[----:B--2---:R-:W-:-:S04]  /*19e0*/  ISETP.GE.AND P0, PT, R0, R11, PT ;  /* 0x0000000b0000720c */ /* 0x004fc80003f06270 */
[----:B------:R-:W-:-:S04]  /*19f0*/  ISETP.EQ.OR.EX P0, PT, R5, RZ, !P0, P1 ;  /* 0x000000ff0500720c */ /* 0x000fc80004702710 */
[----:B------:R-:W-:-:S13]  /*1a00*/  ISETP.GT.U32.OR P0, PT, R39, 0xff, P0 ;  /* 0x000000ff2700780c */ /* 0x000fda0000704470 */
[----:B------:R-:W-:Y:S05]  /*1a10*/  @P0 BRA `(.L_x_23) ;  /* 0x0000000000240947 */ /* 0x000fea0003800000 */
[----:B------:R-:W0:Y:S01]  /*1a20*/  LDS.64 R2, [R7+0x7200] ;  /* 0x0072000007027984 */ /* 0x000e220000000a00 */
[C---:B------:R-:W-:Y:S02]  /*1a30*/  ISETP.GT.U32.AND P0, PT, R39.reuse, R51, PT ;  /* 0x000000332700720c */ /* 0x040fe40003f04070 */
[C---:B------:R-:W-:Y:S02]  /*1a40*/  LEA R4, P2, R39.reuse, R4, 0x3 ;  /* 0x0000000427047211 */ /* 0x040fe400078418ff */
[----:B------:R-:W-:Y:S02]  /*1a50*/  SEL R13, RZ, 0x1c80, !P0 ;  /* 0x00001c80ff0d7807 */ /* 0x000fe40004000000 */
[--C-:B------:R-:W-:Y:S02]  /*1a60*/  SHF.R.S32.HI R9, RZ, 0x1f, R52.reuse ;  /* 0x0000001fff097819 */ /* 0x100fe40000011434 */
[----:B------:R-:W-:Y:S02]  /*1a70*/  LEA.HI.X R5, R39, R5, RZ, 0x3, P2 ;  /* 0x0000000527057211 */ /* 0x000fe400010f1cff */
[----:B0-----:R-:W-:-:S04]  /*1a80*/  IADD3 R2, P0, P1, R2, R13, R52 ;  /* 0x0000000d02027210 */ /* 0x001fc8000791e034 */
[----:B------:R-:W-:-:S05]  /*1a90*/  IADD3.X R3, PT, PT, R3, RZ, R9, P0, P1 ;  /* 0x000000ff03037210 */ /* 0x000fca00007e2409 */
[----:B------:R0:W-:Y:S04]  /*1aa0*/  STG.E.64 desc[UR6][R4.64], R2 ;  /* 0x0000000204007986 */ /* 0x0001e8000c101b06 */
.L_x_23:
[----:B------:R-:W-:Y:S05]  /*1ab0*/  WARPSYNC.ALL ;  /* 0x0000000000007948 */ /* 0x000fea0003800000 */
[----:B------:R-:W-:Y:S01]  /*1ac0*/  BAR.SYNC.DEFER_BLOCKING 0x0 ;  /* 0x0000000000007b1d */ /* 0x000fe20000010000 */
[----:B------:R-:W-:-:S05]  /*1ad0*/  ISETP.GT.AND P0, PT, R0, R11, PT ;  /* 0x0000000b0000720c */ /* 0x000fca0003f04270 */
[----:B0-----:R0:W2:Y:S08]  /*1ae0*/  LDS.64 R2, [R73+0x7200] ;  /* 0x0072000049027984 */ /* 0x0010b00000000a00 */
[----:B0-----:R-:W-:Y:S05]  /*1af0*/  @P0 BRA `(.L_x_24) ;  /* 0x0000000000700947 */ /* 0x001fea0003800000 */
[----:B------:R-:W0:Y:S01]  /*1b00*/  LDCU.64 UR8, c[0x0][0x3a0] ;  /* 0x00007400ff0877ac */ /* 0x000e220008000a00 */
[C---:B------:R-:W-:Y:S02]  /*1b10*/  LOP3.LUT R5, R39.reuse, 0x3e0, RZ, 0xc0, !PT ;  /* 0x000003e027057812 */ /* 0x040fe400078ec0ff */
[----:B------:R-:W-:-:S05]  /*1b20*/  LOP3.LUT R38, R39, 0x1f, RZ, 0xc0, !PT ;  /* 0x0000001f27267812 */ /* 0x000fca00078ec0ff */
[----:B------:R-:W-:-:S05]  /*1b30*/  IMAD R5, R5, 0x13, R38 ;  /* 0x0000001305057824 */ /* 0x000fca00078e0226 */
[----:B--2---:R-:W-:-:S05]  /*1b40*/  IADD3 R0, P0, PT, R5, R2, RZ ;  /* 0x0000000205007210 */ /* 0x004fca0007f1e0ff */
[----:B------:R-:W-:Y:S01]  /*1b50*/  IMAD.X R3, RZ, RZ, R3, P0 ;  /* 0x000000ffff037224 */ /* 0x000fe200000e0603 */
[----:B0-----:R-:W-:-:S04]  /*1b60*/  LEA R2, P0, R0, UR8, 0x2 ;  /* 0x0000000800027c11 */ /* 0x001fc8000f8010ff */
[----:B------:R-:W-:-:S05]  /*1b70*/  LEA.HI.X R3, R0, UR9, R3, 0x2, P0 ;  /* 0x0000000900037c11 */ /* 0x000fca00080f1403 */
[----:B------:R-:W-:Y:S04]  /*1b80*/  STG.E desc[UR6][R2.64], R71 ;  /* 0x0000004702007986 */ /* 0x000fe8000c101906 */
        /* <DEDUP_REMOVED lines=17> */
[----:B------:R-:W-:Y:S01]  /*1ca0*/  STG.E desc[UR6][R2.64+0x900], R53 ;  /* 0x0009003502007986 */ /* 0x000fe2000c101906 */
[----:B------:R-:W-:Y:S05]  /*1cb0*/  EXIT ;  /* 0x000000000000794d */ /* 0x000fea0003800000 */
.L_x_24:
[----:B------:R-:W0:Y:S01]  /*1cc0*/  LDCU.64 UR8, c[0x0][0x3a0] ;  /* 0x00007400ff0877ac */ /* 0x000e220008000a00 */
[C---:B------:R-:W-:Y:S01]  /*1cd0*/  LOP3.LUT R5, R39.reuse, 0x3e0, RZ, 0xc0, !PT ;  /* 0x000003e027057812 */ /* 0x040fe200078ec0ff */
[----:B------:R-:W-:Y:S01]  /*1ce0*/  IMAD R72, R72, -0x1c80, R11 ;  /* 0xffffe38048487824 */ /* 0x000fe200078e020b */
[----:B------:R-:W-:-:S05]  /*1cf0*/  LOP3.LUT R38, R39, 0x1f, RZ, 0xc0, !PT ;  /* 0x0000001f27267812 */ /* 0x000fca00078ec0ff */
[----:B------:R-:W-:-:S04]  /*1d00*/  IMAD R5, R5, 0x13, R38 ;  /* 0x0000001305057824 */ /* 0x000fc800078e0226 */
[C---:B-1----:R-:W-:Y:S01]  /*1d10*/  VIADD R7, R5.reuse, 0x20 ;  /* 0x0000002005077836 */ /* 0x042fe20000000000 */
[C---:B--2---:R-:W-:Y:S01]  /*1d20*/  IADD3 R0, P0, PT, R5.reuse, R2, RZ ;  /* 0x0000000205007210 */ /* 0x044fe20007f1e0ff */
[C---:B------:R-:W-:Y:S01]  /*1d30*/  VIADD R9, R5.reuse, 0x40 ;  /* 0x0000004005097836 */ /* 0x040fe20000000000 */
[CC--:B------:R-:W-:Y:S01]  /*1d40*/  ISETP.GE.AND P1, PT, R5.reuse, R72.reuse, PT ;  /* 0x000000480500720c */ /* 0x0c0fe20003f26270 */
[----:B------:R-:W-:Y:S01]  /*1d50*/  VIADD R11, R5, 0x60 ;  /* 0x00000060050b7836 */ /* 0x000fe20000000000 */
[-C--:B------:R-:W-:Y:S01]  /*1d60*/  ISETP.GE.AND P2, PT, R7, R72.reuse, PT ;  /* 0x000000480700720c */ /* 0x080fe20003f46270 */
[----:B------:R-:W-:Y:S01]  /*1d70*/  IMAD.X R3, RZ, RZ, R3, P0 ;  /* 0x000000ffff037224 */ /* 0x000fe200000e0603 */
[C---:B0-----:R-:W-:Y:S01]  /*1d80*/  LEA R2, P0, R0.reuse, UR8, 0x2 ;  /* 0x0000000800027c11 */ /* 0x041fe2000f8010ff */
[----:B------:R-:W-:Y:S01]  /*1d90*/  VIADD R7, R5, 0x80 ;  /* 0x0000008005077836 */ /* 0x000fe20000000000 */
[----:B------:R-:W-:Y:S01]  /*1da0*/  ISETP.GE.AND P3, PT, R9, R72, PT ;  /* 0x000000480900720c */ /* 0x000fe20003f66270 */
[----:B------:R-:W-:Y:S01]  /*1db0*/  VIADD R9, R5, 0xa0 ;  /* 0x000000a005097836 */ /* 0x000fe20000000000 */
[----:B------:R-:W-:-:S02]  /*1dc0*/  LEA.HI.X R3, R0, UR9, R3, 0x2, P0 ;  /* 0x0000000900037c11 */ /* 0x000fc400080f1403 */
[-C--:B------:R-:W-:Y:S01]  /*1dd0*/  ISETP.GE.AND P5, PT, R7, R72.reuse, PT ;  /* 0x000000480700720c */ /* 0x080fe20003fa6270 */
[----:B------:R-:W-:Y:S01]  /*1de0*/  VIADD R7, R5, 0xe0 ;  /* 0x000000e005077836 */ /* 0x000fe20000000000 */
[-C--:B------:R-:W-:Y:S01]  /*1df0*/  ISETP.GE.AND P4, PT, R11, R72.reuse, PT ;  /* 0x000000480b00720c */ /* 0x080fe20003f86270 */
[----:B------:R-:W-:Y:S01]  /*1e00*/  VIADD R11, R5, 0xc0 ;  /* 0x000000c0050b7836 */ /* 0x000fe20000000000 */
[----:B------:R0:W-:Y:S01]  /*1e10*/  @!P1 STG.E desc[UR6][R2.64], R71 ;  /* 0x0000004702009986 */ /* 0x0001e2000c101906 */
[-C--:B------:R-:W-:Y:S01]  /*1e20*/  ISETP.GE.AND P6, PT, R9, R72.reuse, PT ;  /* 0x000000480900720c */ /* 0x080fe20003fc6270 */
[----:B------:R-:W-:Y:S01]  /*1e30*/  VIADD R9, R5, 0x100 ;  /* 0x0000010005097836 */ /* 0x000fe20000000000 */
[-C--:B------:R-:W-:Y:S01]  /*1e40*/  ISETP.GE.AND P1, PT, R7, R72.reuse, PT ;  /* 0x000000480700720c */ /* 0x080fe20003f26270 */
[----:B------:R-:W-:Y:S01]  /*1e50*/  VIADD R7, R5, 0x120 ;  /* 0x0000012005077836 */ /* 0x000fe20000000000 */
[-C--:B------:R-:W-:Y:S01]  /*1e60*/  ISETP.GE.AND P0, PT, R11, R72.reuse, PT ;  /* 0x000000480b00720c */ /* 0x080fe20003f06270 */
[----:B------:R0:W-:Y:S01]  /*1e70*/  @!P2 STG.E desc[UR6][R2.64+0x80], R70 ;  /* 0x000080460200a986 */ /* 0x0001e2000c101906 */
[----:B------:R-:W-:Y:S01]  /*1e80*/  ISETP.GE.AND P2, PT, R9, R72, PT ;  /* 0x000000480900720c */ /* 0x000fe20003f46270 */
[----:B------:R-:W-:-:S02]  /*1e90*/  VIADD R9, R5, 0x140 ;  /* 0x0000014005097836 */ /* 0x000fc40000000000 */
[----:B------:R0:W-:Y:S01]  /*1ea0*/  @!P3 STG.E desc[UR6][R2.64+0x100], R69 ;  /* 0x000100450200b986 */ /* 0x0001e2000c101906 */
[-C--:B------:R-:W-:Y:S01]  /*1eb0*/  ISETP.GE.AND P3, PT, R7, R72.reuse, PT ;  /* 0x000000480700720c */ /* 0x080fe20003f66270 */
[----:B------:R-:W-:Y:S02]  /*1ec0*/  VIADD R7, R5, 0x160 ;  /* 0x0000016005077836 */ /* 0x000fe40000000000 */
[----:B------:R0:W-:Y:S01]  /*1ed0*/  @!P4 STG.E desc[UR6][R2.64+0x180], R68 ;  /* 0x000180440200c986 */ /* 0x0001e2000c101906 */
[-C--:B------:R-:W-:Y:S01]  /*1ee0*/  ISETP.GE.AND P4, PT, R9, R72.reuse, PT ;  /* 0x000000480900720c */ /* 0x080fe20003f86270 */
[----:B------:R-:W-:Y:S02]  /*1ef0*/  VIADD R9, R5, 0x180 ;  /* 0x0000018005097836 */ /* 0x000fe40000000000 */
        /* <DEDUP_REMOVED lines=14> */
[C---:B------:R-:W-:Y:S02]  /*1fe0*/  VIADD R7, R5.reuse, 0x220 ;  /* 0x0000022005077836 */ /* 0x040fe40000000000 */
[----:B------:R-:W-:Y:S01]  /*1ff0*/  VIADD R5, R5, 0x240 ;  /* 0x0000024005057836 */ /* 0x000fe20000000000 */
[----:B------:R0:W-:Y:S01]  /*2000*/  @!P3 STG.E desc[UR6][R2.64+0x480], R62 ;  /* 0x0004803e0200b986 */ /* 0x0001e2000c101906 */
[----:B------:R-:W-:-:S03]  /*2010*/  ISETP.GE.AND P3, PT, R9, R72, PT ;  /* 0x000000480900720c */ /* 0x000fc60003f66270 */
[----:B------:R0:W-:Y:S01]  /*2020*/  @!P4 STG.E desc[UR6][R2.64+0x500], R61 ;  /* 0x0005003d0200c986 */ /* 0x0001e2000c101906 */
[----:B------:R-:W-:-:S03]  /*2030*/  ISETP.GE.AND P4, PT, R7, R72, PT ;  /* 0x000000480700720c */ /* 0x000fc60003f86270 */
[----:B------:R0:W-:Y:S01]  /*2040*/  @!P5 STG.E desc[UR6][R2.64+0x580], R60 ;  /* 0x0005803c0200d986 */ /* 0x0001e2000c101906 */
[----:B------:R-:W-:-:S03]  /*2050*/  ISETP.GE.AND P5, PT, R5, R72, PT ;  /* 0x000000480500720c */ /* 0x000fc60003fa6270 */
[----:B------:R0:W-:Y:S04]  /*2060*/  @!P6 STG.E desc[UR6][R2.64+0x600], R59 ;  /* 0x0006003b0200e986 */ /* 0x0001e8000c101906 */
[----:B------:R0:W-:Y:S04]  /*2070*/  @!P0 STG.E desc[UR6][R2.64+0x680], R58 ;  /* 0x0006803a02008986 */ /* 0x0001e8000c101906 */
[----:B------:R0:W-:Y:S04]  /*2080*/  @!P1 STG.E desc[UR6][R2.64+0x700], R57 ;  /* 0x0007003902009986 */ /* 0x0001e8000c101906 */
[----:B------:R0:W-:Y:S04]  /*2090*/  @!P2 STG.E desc[UR6][R2.64+0x780], R56 ;  /* 0x000780380200a986 */ /* 0x0001e8000c101906 */
[----:B------:R0:W-:Y:S04]  /*20a0*/  @!P3 STG.E desc[UR6][R2.64+0x800], R55 ;  /* 0x000800370200b986 */ /* 0x0001e8000c101906 */
[----:B------:R0:W-:Y:S01]  /*20b0*/  @!P4 STG.E desc[UR6][R2.64+0x880], R54 ;  /* 0x000880360200c986 */ /* 0x0001e2000c101906 */
[----:B------:R-:W-:Y:S05]  /*20c0*/  @P5 EXIT ;  /* 0x000000000000594d */ /* 0x000fea0003800000 */
[----:B------:R-:W-:Y:S01]  /*20d0*/  STG.E desc[UR6][R2.64+0x900], R53 ;  /* 0x0009003502007986 */ /* 0x000fe2000c101906 */
[----:B------:R-:W-:Y:S05]  /*20e0*/  EXIT ;  /* 0x000000000000794d */ /* 0x000fea0003800000 */
.L_x_14:
[----:B------:R-:W-:Y:S01]  /*20f0*/  IMAD.MOV.U32 R38, RZ, RZ, RZ ;  /* 0x000000ffff267224 */ /* 0x000fe200078e00ff */
[C---:B------:R-:W-:Y:S01]  /*2100*/  ISETP.GT.U32.AND P0, PT, R39.reuse, 0x1f, PT ;  /* 0x0000001f2700780c */ /* 0x040fe20003f04070 */
[----:B------:R-:W-:Y:S05]  /*2110*/  WARPSYNC.ALL ;  /* 0x0000000000007948 */ /* 0x000fea0003800000 */
[----:B------:R-:W-:-:S04]  /*2120*/  IMAD.HI.U32 R0, R39, 0x15555556, R38 ;  /* 0x1555555627007827 */ /* 0x000fc800078e0026 */
[----:B------:R-:W-:-:S05]  /*2130*/  IMAD R3, R0, 0x4, R73 ;  /* 0x0000000400037824 */ /* 0x000fca00078e0249 */
[----:B------:R0:W-:Y:S01]  /*2140*/  STS [R3+0x3410], R52 ;  /* 0x0034103403007388 */ /* 0x0001e20000000800 */
[----:B------:R-:W-:Y:S06]  /*2150*/  BAR.SYNC.DEFER_BLOCKING 0x0 ;  /* 0x0000000000007b1d */ /* 0x000fec0000010000 */
[----:B------:R-:W-:Y:S05]  /*2160*/  @P0 BRA `(.L_x_25) ;  /* 0x0000000000e40947 */ /* 0x000fea0003800000 */
[C-C-:B------:R-:W-:Y:S01]  /*2170*/  IMAD R0, R39.reuse, 0x34, R73.reuse ;  /* 0x0000003427007824 */ /* 0x140fe200078e0249 */
[----:B------:R-:W-:Y:S01]  /*2180*/  UMOV UR5, 0xffffffff ;  /* 0xffffffff00057882 */ /* 0x000fe20000000000 */
[C-C-:B------:R-:W-:Y:S02]  /*2190*/  IMAD R4, R39.reuse, 0x34, R73.reuse ;  /* 0x0000003427047824 */ /* 0x140fe400078e0249 */
[----:B0-----:R-:W-:Y:S01]  /*21a0*/  IMAD R3, R39, 0x34, R73 ;  /* 0x0000003427037824 */ /* 0x001fe200078e0249 */
[----:B------:R-:W-:Y:S04]  /*21b0*/  LDS R14, [R0+0x3410] ;  /* 0x00341000000e7984 */ /* 0x000fe80000000800 */
[----:B------:R-:W-:Y:S04]  /*21c0*/  LDS R13, [R0+0x3414] ;  /* 0x00341400000d7984 */ /* 0x000fe80000000800 */
[----:B------:R-:W0:Y:S04]  /*21d0*/  LDS R12, [R0+0x3418] ;  /* 0x00341800000c7984 */ /* 0x000e280000000800 */
[----:B------:R-:W-:Y:S04]  /*21e0*/  LDS R11, [R0+0x341c] ;  /* 0x00341c00000b7984 */ /* 0x000fe80000000800 */
[----:B------:R-:W2:Y:S04]  /*21f0*/  LDS R10, [R0+0x3420] ;  /* 0x00342000000a7984 */ /* 0x000ea80000000800 */
[----:B------:R-:W-:Y:S04]  /*2200*/  LDS R9, [R0+0x3424] ;  /* 0x0034240000097984 */ /* 0x000fe80000000800 */
[----:B------:R-:W3:Y:S04]  /*2210*/  LDS R8, [R0+0x3428] ;  /* 0x0034280000087984 */ /* 0x000ee80000000800 */
[----:B-1----:R-:W-:Y:S04]  /*2220*/  LDS R7, [R0+0x342c] ;  /* 0x00342c0000077984 */ /* 0x002fe80000000800 */
[----:B------:R-:W1:Y:S04]  /*2230*/  LDS R6, [R0+0x3430] ;  /* 0x0034300000067984 */ /* 0x000e680000000800 */
[----:B------:R-:W-:Y:S04]  /*2240*/  LDS R5, [R0+0x3434] ;  /* 0x0034340000057984 */ /* 0x000fe80000000800 */
[----:B------:R-:W4:Y:S04]  /*2250*/  LDS R4, [R4+0x3438] ;  /* 0x0034380004047984 */ /* 0x000f280000000800 */
[----:B------:R-:W5:Y:S01]  /*2260*/  LDS R2, [R3+0x343c] ;  /* 0x00343c0003027984 */ /* 0x000f620000000800 */
[----:B0-----:R-:W-:-:S04]  /*2270*/  IADD3 R74, PT, PT, R12, R13, R14 ;  /* 0x0000000d0c4a7210 */ /* 0x001fc80007ffe00e */
[----:B--2---:R-:W-:-:S04]  /*2280*/  IADD3 R74, PT, PT, R10, R74, R11 ;  /* 0x0000004a0a4a7210 */ /* 0x004fc80007ffe00b */
[----:B---3--:R-:W-:-:S04]  /*2290*/  IADD3 R74, PT, PT, R8, R74, R9 ;  /* 0x0000004a084a7210 */ /* 0x008fc80007ffe009 */
[----:B-1----:R-:W-:-:S04]  /*22a0*/  IADD3 R74, PT, PT, R6, R74, R7 ;  /* 0x0000004a064a7210 */ /* 0x002fc80007ffe007 */
[----:B----4-:R-:W-:-:S05]  /*22b0*/  IADD3 R75, PT, PT, R4, R74, R5 ;  /* 0x0000004a044b7210 */ /* 0x010fca0007ffe005 */
[----:B-----5:R-:W-:Y:S01]  /*22c0*/  IMAD.IADD R2, R2, 0x1, R75 ;  /* 0x0000000102027824 */ /* 0x020fe200078e024b */
[----:B------:R-:W-:Y:S06]  /*22d0*/  BRA.DIV UR5, `(.L_x_26) ;  /* 0x0000005a05807947 */ /* 0x000fec000b800000 */
[----:B------:R-:W0:Y:S02]  /*22e0*/  SHFL.UP P0, R77, R2, 0x1, RZ ;  /* 0x04200000024d7989 */ /* 0x000e2400000000ff */
[----:B0-----:R-:W-:-:S05]  /*22f0*/  @P0 IMAD.IADD R77, R2, 0x1, R77 ;  /* 0x00000001024d0824 */ /* 0x001fca00078e024d */
[----:B------:R-:W0:Y:S02]  /*2300*/  SHFL.UP P0, R74, R77, 0x2, RZ ;  /* 0x044000004d4a7989 */ /* 0x000e2400000000ff */
[----:B0-----:R-:W-:-:S05]  /*2310*/  @P0 IMAD.IADD R74, R77, 0x1, R74 ;  /* 0x000000014d4a0824 */ /* 0x001fca00078e024a */
[----:B------:R-:W0:Y:S02]  /*2320*/  SHFL.UP P0, R77, R74, 0x4, RZ ;  /* 0x048000004a4d7989 */ /* 0x000e2400000000ff */
[----:B0-----:R-:W-:-:S05]  /*2330*/  @P0 IMAD.IADD R77, R74, 0x1, R77 ;  /* 0x000000014a4d0824 */ /* 0x001fca00078e024d */
[----:B------:R-:W0:Y:S02]  /*2340*/  SHFL.UP P0, R74, R77, 0x8, RZ ;  /* 0x050000004d4a7989 */ /* 0x000e2400000000ff */
[----:B0-----:R-:W-:-:S05]  /*2350*/  @P0 IMAD.IADD R74, R77, 0x1, R74 ;  /* 0x000000014d4a0824 */ /* 0x001fca00078e024a */
[----:B------:R0:W1:Y:S02]  /*2360*/  SHFL.UP P0, R0, R74, 0x10, RZ ;  /* 0x060000004a007989 */ /* 0x00006400000000ff */
.L_x_118:
[----:B-1----:R-:W-:-:S04]  /*2370*/  @P0 IMAD.IADD R0, R74, 0x1, R0 ;  /* 0x000000014a000824 */ /* 0x002fc800078e0200 */
[----:B------:R-:W-:-:S04]  /*2380*/  IMAD.IADD R2, R0, 0x1, -R2 ;  /* 0x0000000100027824 */ /* 0x000fc800078e0a02 */
[----:B------:R-:W-:Y:S01]  /*2390*/  IMAD.IADD R14, R14, 0x1, R2 ;  /* 0x000000010e0e7824 */ /* 0x000fe200078e0202 */
[----:B------:R2:W-:Y:S03]  /*23a0*/  STS [R3+0x3410], R2 ;  /* 0x0034100203007388 */ /* 0x0005e60000000800 */
        /* <DEDUP_REMOVED lines=19> */
[----:B------:R2:W-:Y:S04]  /*24e0*/  STS [R3+0x3438], R5 ;  /* 0x0034380503007388 */ /* 0x0005e80000000800 */
[----:B------:R2:W-:Y:S02]  /*24f0*/  STS [R3+0x343c], R4 ;  /* 0x00343c0403007388 */ /* 0x0005e40000000800 */
.L_x_25:
[----:B------:R-:W3:Y:S01]  /*2500*/  LDL R0, [R1+0x8] ;  /* 0x0000080001007983 */ /* 0x000ee20000100800 */
[----:B------:R-:W-:Y:S05]  /*2510*/  WARPSYNC.ALL ;  /* 0x0000000000007948 */ /* 0x000fea0003800000 */
[----:B--2---:R-:W-:Y:S01]  /*2520*/  IMAD.MOV.U32 R2, RZ, RZ, RZ ;  /* 0x000000ffff027224 */ /* 0x004fe200078e00ff */
[----:B------:R-:W-:Y:S01]  /*2530*/  BSSY.RECONVERGENT B0, `(.L_x_27) ;  /* 0x000002d000007945 */ /* 0x000fe20003800200 */
[----:B0-----:R-:W-:Y:S02]  /*2540*/  IMAD.MOV.U32 R3, RZ, RZ, R39 ;  /* 0x000000ffff037224 */ /* 0x001fe400078e0027 */
[----:B------:R-:W-:-:S04]  /*2550*/  IMAD.HI.U32 R2, R39, 0x15555556, R2 ;  /* 0x1555555627027827 */ /* 0x000fc800078e0002 */
[--C-:B------:R-:W-:Y:S01]  /*2560*/  IMAD R2, R2, 0x4, R73.reuse ;  /* 0x0000000402027824 */ /* 0x100fe200078e0249 */
[----:B------:R-:W-:Y:S06]  /*2570*/  BAR.SYNC.DEFER_BLOCKING 0x0 ;  /* 0x0000000000007b1d */ /* 0x000fec0000010000 */
[----:B------:R0:W2:Y:S01]  /*2580*/  LDS R3, [R2+0x3410] ;  /* 0x0034100002037984 */ /* 0x0000a20000000800 */
[----:B---3--:R-:W-:Y:S01]  /*2590*/  ISETP.NE.AND P0, PT, R0, RZ, PT ;  /* 0x000000ff0000720c */ /* 0x008fe20003f05270 */
[----:B------:R-:W-:-:S12]  /*25a0*/  IMAD R0, R39, 0x4, R73 ;  /* 0x0000000427007824 */ /* 0x000fd800078e0249 */
[----:B0-2---:R-:W-:Y:S05]  /*25b0*/  @P0 BRA `(.L_x_28) ;  /* 0x0000000000900947 */ /* 0x005fea0003800000 */
[----:B------:R-:W0:Y:S04]  /*25c0*/  LDS R10, [R0] ;  /* 0x00000000000a7984 */ /* 0x000e280000000800 */
[----:B------:R-:W2:Y:S04]  /*25d0*/  LDS R9, [R0+0x400] ;  /* 0x0004000000097984 */ /* 0x000ea80000000800 */
[----:B------:R-:W3:Y:S04]  /*25e0*/  LDS R8, [R0+0x800] ;  /* 0x0008000000087984 */ /* 0x000ee80000000800 */
[----:B-1----:R-:W1:Y:S04]  /*25f0*/  LDS R6, [R0+0xc00] ;  /* 0x000c000000067984 */ /* 0x002e680000000800 */
[----:B------:R-:W4:Y:S04]  /*2600*/  LDS R4, [R0+0x1000] ;  /* 0x0010000000047984 */ /* 0x000f280000000800 */
[----:B------:R-:W5:Y:S04]  /*2610*/  LDS R2, [R0+0x1400] ;  /* 0x0014000000027984 */ /* 0x000f680000000800 */
[----:B------:R-:W5:Y:S04]  /*2620*/  LDS R5, [R0+0x1c00] ;  /* 0x001c000000057984 */ /* 0x000f680000000800 */
[----:B------:R-:W5:Y:S04]  /*2630*/  LDS R12, [R0+0x2000] ;  /* 0x00200000000c7984 */ /* 0x000f680000000800 */
[----:B------:R-:W5:Y:S04]  /*2640*/  LDS R76, [R0+0x2400] ;  /* 0x00240000004c7984 */ /* 0x000f680000000800 */
[----:B------:R-:W5:Y:S01]  /*2650*/  LDS R74, [R0+0x2800] ;  /* 0x00280000004a7984 */ /* 0x000f620000000800 */
[----:B0-----:R-:W-:-:S03]  /*2660*/  IMAD.IADD R7, R3, 0x1, R10 ;  /* 0x0000000103077824 */ /* 0x001fc600078e020a */
[----:B------:R-:W0:Y:S01]  /*2670*/  LDS R14, [R0+0x2c00] ;  /* 0x002c0000000e7984 */ /* 0x000e220000000800 */
[----:B--2---:R-:W-:-:S03]  /*2680*/  IMAD.IADD R9, R3, 0x1, R9 ;  /* 0x0000000103097824 */ /* 0x004fc600078e0209 */
[----:B------:R-:W2:Y:S01]  /*2690*/  LDS R10, [R0+0x1800] ;  /* 0x00180000000a7984 */ /* 0x000ea20000000800 */
[----:B---3--:R-:W-:-:S03]  /*26a0*/  IMAD.IADD R11, R3, 0x1, R8 ;  /* 0x00000001030b7824 */ /* 0x008fc600078e0208 */
[----:B------:R4:W-:Y:S01]  /*26b0*/  STS [R0], R7 ;  /* 0x0000000700007388 */ /* 0x0009e20000000800 */
[----:B-1----:R-:W-:-:S03]  /*26c0*/  IMAD.IADD R13, R3, 0x1, R6 ;  /* 0x00000001030d7824 */ /* 0x002fc600078e0206 */
[----:B------:R1:W-:Y:S04]  /*26d0*/  STS [R0+0x400], R9 ;  /* 0x0004000900007388 */ /* 0x0003e80000000800 */
[----:B------:R3:W-:Y:S01]  /*26e0*/  STS [R0+0x800], R11 ;  /* 0x0008000b00007388 */ /* 0x0007e20000000800 */
[----:B----4-:R-:W-:-:S03]  /*26f0*/  IMAD.IADD R7, R3, 0x1, R4 ;  /* 0x0000000103077824 */ /* 0x010fc600078e0204 */
[----:B------:R0:W-:Y:S01]  /*2700*/  STS [R0+0xc00], R13 ;  /* 0x000c000d00007388 */ /* 0x0001e20000000800 */
[C---:B-----5:R-:W-:Y:S02]  /*2710*/  IMAD.IADD R75, R3.reuse, 0x1, R2 ;  /* 0x00000001034b7824 */ /* 0x060fe400078e0202 */
[C---:B------:R-:W-:Y:S01]  /*2720*/  IMAD.IADD R5, R3.reuse, 0x1, R5 ;  /* 0x0000000103057824 */ /* 0x040fe200078e0205 */
[----:B------:R4:W-:Y:S01]  /*2730*/  STS [R0+0x1000], R7 ;  /* 0x0010000700007388 */ /* 0x0009e20000000800 */
[----:B------:R-:W-:-:S03]  /*2740*/  IMAD.IADD R12, R3, 0x1, R12 ;  /* 0x00000001030c7824 */ /* 0x000fc600078e020c */
[----:B------:R4:W-:Y:S01]  /*2750*/  STS [R0+0x1400], R75 ;  /* 0x0014004b00007388 */ /* 0x0009e20000000800 */
[----:B-1----:R-:W-:-:S03]  /*2760*/  IMAD.IADD R9, R3, 0x1, R76 ;  /* 0x0000000103097824 */ /* 0x002fc600078e024c */
[----:B------:R4:W-:Y:S01]  /*2770*/  STS [R0+0x1c00], R5 ;  /* 0x001c000500007388 */ /* 0x0009e20000000800 */
[----:B---3--:R-:W-:-:S03]  /*2780*/  IMAD.IADD R11, R3, 0x1, R74 ;  /* 0x00000001030b7824 */ /* 0x008fc600078e024a */
[----:B------:R4:W-:Y:S01]  /*2790*/  STS [R0+0x2000], R12 ;  /* 0x0020000c00007388 */ /* 0x0009e20000000800 */
[----:B0-----:R-:W-:-:S03]  /*27a0*/  IMAD.IADD R13, R3, 0x1, R14 ;  /* 0x00000001030d7824 */ /* 0x001fc600078e020e */
[----:B------:R4:W-:Y:S01]  /*27b0*/  STS [R0+0x2400], R9 ;  /* 0x0024000900007388 */ /* 0x0009e20000000800 */
[----:B--2---:R-:W-:-:S03]  /*27c0*/  IMAD.IADD R77, R3, 0x1, R10 ;  /* 0x00000001034d7824 */ /* 0x004fc600078e020a */
[----:B------:R4:W-:Y:S04]  /*27d0*/  STS [R0+0x2800], R11 ;  /* 0x0028000b00007388 */ /* 0x0009e80000000800 */
[----:B------:R4:W-:Y:S04]  /*27e0*/  STS [R0+0x1800], R77 ;  /* 0x0018004d00007388 */ /* 0x0009e80000000800 */
[----:B------:R4:W-:Y:S02]  /*27f0*/  STS [R0+0x2c00], R13 ;  /* 0x002c000d00007388 */ /* 0x0009e40000000800 */
.L_x_28:
[----:B------:R-:W-:Y:S05]  /*2800*/  BSYNC.RECONVERGENT B0 ;  /* 0x0000000000007941 */ /* 0x000fea0003800200 */
.L_x_27:
[----:B------:R-:W-:Y:S01]  /*2810*/  BAR.SYNC.DEFER_BLOCKING 0x0 ;  /* 0x0000000000007b1d */ /* 0x000fe20000010000 */
[----:B------:R-:W-:-:S05]  /*2820*/  R2P PR, R51, 0x7f ;  /* 0x0000007f33007804 */ /* 0x000fca0000000000 */
[----:B------:R-:W-:Y:S01]  /*2830*/  BSSY.RECONVERGENT B0, `(.L_x_29) ;  /* 0x0000022000007945 */ /* 0x000fe20003800200 */
[----:B------:R-:W0:Y:S07]  /*2840*/  S2R R4, SR_LANEID ;  /* 0x0000000000047919 */ /* 0x000e2e0000000000 */
[----:B------:R-:W-:Y:S02]  /*2850*/  VOTE.ANY R2, PT, P0 ;  /* 0x0000000000027806 */ /* 0x000fe400000e0100 */
[----:B----4-:R-:W-:-:S02]  /*2860*/  VOTE.ANY R5, PT, P1 ;  /* 0x0000000000057806 */ /* 0x010fc400008e0100 */
[----:B------:R-:W-:Y:S02]  /*2870*/  @!P0 LOP3.LUT R2, RZ, R2, RZ, 0x33, !PT ;  /* 0x00000002ff028212 */ /* 0x000fe400078e33ff */
[----:B-1----:R-:W-:Y:S02]  /*2880*/  VOTE.ANY R7, PT, P2 ;  /* 0x0000000000077806 */ /* 0x002fe400010e0100 */
[----:B------:R-:W-:Y:S02]  /*2890*/  @!P1 LOP3.LUT R5, RZ, R5, RZ, 0x33, !PT ;  /* 0x00000005ff059212 */ /* 0x000fe400078e33ff */
[----:B------:R-:W-:Y:S02]  /*28a0*/  VOTE.ANY R9, PT, P3 ;  /* 0x0000000000097806 */ /* 0x000fe400018e0100 */
[----:B------:R-:W-:Y:S02]  /*28b0*/  @!P2 LOP3.LUT R7, RZ, R7, RZ, 0x33, !PT ;  /* 0x00000007ff07a212 */ /* 0x000fe400078e33ff */
[----:B------:R-:W-:-:S02]  /*28c0*/  LOP3.LUT R2, R5, R2, RZ, 0xc0, !PT ;  /* 0x0000000205027212 */ /* 0x000fc400078ec0ff */
[----:B------:R-:W-:Y:S02]  /*28d0*/  @!P3 LOP3.LUT R9, RZ, R9, RZ, 0x33, !PT ;  /* 0x00000009ff09b212 */ /* 0x000fe400078e33ff */
[----:B------:R-:W-:Y:S02]  /*28e0*/  LOP3.LUT R2, R7, R2, RZ, 0xc0, !PT ;  /* 0x0000000207027212 */ /* 0x000fe400078ec0ff */
[----:B------:R-:W-:Y:S02]  /*28f0*/  VOTE.ANY R5, PT, P4 ;  /* 0x0000000000057806 */ /* 0x000fe400020e0100 */
[----:B------:R-:W-:Y:S02]  /*2900*/  LOP3.LUT R2, R9, R2, RZ, 0xc0, !PT ;  /* 0x0000000209027212 */ /* 0x000fe400078ec0ff */
[----:B------:R-:W-:Y:S02]  /*2910*/  @!P4 LOP3.LUT R5, RZ, R5, RZ, 0x33, !PT ;  /* 0x00000005ff05c212 */ /* 0x000fe400078e33ff */
[----:B------:R-:W-:-:S02]  /*2920*/  VOTE.ANY R7, PT, P5 ;  /* 0x0000000000077806 */ /* 0x000fc400028e0100 */
[----:B------:R-:W-:Y:S02]  /*2930*/  LOP3.LUT R2, R5, R2, RZ, 0xc0, !PT ;  /* 0x0000000205027212 */ /* 0x000fe400078ec0ff */
[----:B------:R-:W-:Y:S02]  /*2940*/  LOP3.LUT P0, RZ, R51, 0x80, RZ, 0xc0, !PT ;  /* 0x0000008033ff7812 */ /* 0x000fe4000780c0ff */
[----:B------:R-:W-:Y:S02]  /*2950*/  @!P5 LOP3.LUT R7, RZ, R7, RZ, 0x33, !PT ;  /* 0x00000007ff07d212 */ /* 0x000fe400078e33ff */
[----:B------:R-:W-:Y:S02]  /*2960*/  VOTE.ANY R6, PT, P6 ;  /* 0x0000000000067806 */ /* 0x000fe400030e0100 */
[----:B------:R-:W-:Y:S02]  /*2970*/  LOP3.LUT R7, R7, R2, RZ, 0xc0, !PT ;  /* 0x0000000207077212 */ /* 0x000fe400078ec0ff */
[----:B------:R-:W1:Y:S01]  /*2980*/  S2R R2, SR_LEMASK ;  /* 0x0000000000027919 */ /* 0x000e620000003a00 */
[----:B------:R-:W-:-:S04]  /*2990*/  @!P6 LOP3.LUT R6, RZ, R6, RZ, 0x33, !PT ;  /* 0x00000006ff06e212 */ /* 0x000fc800078e33ff */
[----:B------:R-:W-:Y:S02]  /*29a0*/  VOTE.ANY R8, PT, P0 ;  /* 0x0000000000087806 */ /* 0x000fe400000e0100 */
[----:B------:R-:W-:Y:S02]  /*29b0*/  LOP3.LUT R7, R6, R7, RZ, 0xc0, !PT ;  /* 0x0000000706077212 */ /* 0x000fe400078ec0ff */
[----:B------:R-:W-:-:S04]  /*29c0*/  @!P0 LOP3.LUT R8, RZ, R8, RZ, 0x33, !PT ;  /* 0x00000008ff088212 */ /* 0x000fc800078e33ff */
[----:B------:R-:W-:Y:S01]  /*29d0*/  LOP3.LUT R9, R8, R7, RZ, 0xc0, !PT ;  /* 0x0000000708097212 */ /* 0x000fe200078ec0ff */
[----:B------:R-:W-:-:S03]  /*29e0*/  IMAD.MOV.U32 R8, RZ, RZ, RZ ;  /* 0x000000ffff087224 */ /* 0x000fc600078e00ff */
[----:B------:R-:W0:Y:S01]  /*29f0*/  FLO.U32 R7, R9 ;  /* 0x0000000900077300 */ /* 0x000e2200000e0000 */
[----:B-1----:R-:W-:Y:S02]  /*2a00*/  LOP3.LUT R5, R2, R9, RZ, 0xc0, !PT ;  /* 0x0000000902057212 */ /* 0x002fe400078ec0ff */
[----:B0-----:R-:W-:-:S05]  /*2a10*/  ISETP.NE.AND P0, PT, R4, R7, PT ;  /* 0x000000070400720c */ /* 0x001fca0003f05270 */
[----:B------:R-:W0:Y:S08]  /*2a20*/  POPC R5, R5 ;  /* 0x0000000500057309 */ /* 0x000e300000000000 */
[----:B------:R-:W-:Y:S05]  /*2a30*/  @P0 BRA `(.L_x_30) ;  /* 0x0000000000040947 */ /* 0x000fea0003800000 */
[----:B0-----:R1:W2:Y:S02]  /*2a40*/  ATOMS.ADD R8, [R30], R5 ;  /* 0x000000051e08738c */ /* 0x0012a40000000000 */
.L_x_30:
[----:B------:R-:W-:Y:S05]  /*2a50*/  BSYNC.RECONVERGENT B0 ;  /* 0x0000000000007941 */ /* 0x000fea0003800200 */
.L_x_29:
[----:B------:R-:W3:Y:S01]  /*2a60*/  LDCU UR5, c[0x0][0x3c4] ;  /* 0x00007880ff0577ac */ /* 0x000ee20008000800 */
[----:B--2---:R2:W4:Y:S01]  /*2a70*/  SHFL.IDX PT, R8, R8, R7, 0x1f ;  /* 0x00001f0708087589 */ /* 0x00452200000e0000 */
[----:B------:R-:W-:Y:S01]  /*2a80*/  BSSY.RECONVERGENT B0, `(.L_x_31) ;  /* 0x0000023000007945 */ /* 0x000fe20003800200 */
[----:B------:R-:W-:Y:S01]  /*2a90*/  IMAD.MOV.U32 R12, RZ, RZ, RZ ;  /* 0x000000ffff0c7224 */ /* 0x000fe200078e00ff */
[----:B---3--:R-:W-:-:S04]  /*2aa0*/  SHF.R.U32.HI R6, RZ, UR5, R70 ;  /* 0x00000005ff067c19 */ /* 0x008fc80008011646 */
[----:B------:R-:W-:-:S04]  /*2ab0*/  LOP3.LUT R10, R6, UR4, RZ, 0x30, !PT ;  /* 0x00000004060a7c12 */ /* 0x000fc8000f8e30ff */
[----:B------:R-:W-:-:S13]  /*2ac0*/  R2P PR, R10, 0x7f ;  /* 0x0000007f0a007804 */ /* 0x000fda0000000000 */
[----:B------:R-:W-:Y:S02]  /*2ad0*/  VOTE.ANY R6, PT, P0 ;  /* 0x0000000000067806 */ /* 0x000fe400000e0100 */
[----:B------:R-:W-:Y:S02]  /*2ae0*/  VOTE.ANY R9, PT, P1 ;  /* 0x0000000000097806 */ /* 0x000fe400008e0100 */
[----:B------:R-:W-:Y:S02]  /*2af0*/  @!P0 LOP3.LUT R6, RZ, R6, RZ, 0x33, !PT ;  /* 0x00000006ff068212 */ /* 0x000fe400078e33ff */
[----:B------:R-:W-:Y:S02]  /*2b00*/  @!P1 LOP3.LUT R9, RZ, R9, RZ, 0x33, !PT ;  /* 0x00000009ff099212 */ /* 0x000fe400078e33ff */
[----:B------:R-:W-:Y:S02]  /*2b10*/  VOTE.ANY R11, PT, P2 ;  /* 0x00000000000b7806 */ /* 0x000fe400010e0100 */
[----:B------:R-:W-:-:S02]  /*2b20*/  LOP3.LUT R6, R9, R6, RZ, 0xc0, !PT ;  /* 0x0000000609067212 */ /* 0x000fc400078ec0ff */
[----:B------:R-:W-:Y:S02]  /*2b30*/  @!P2 LOP3.LUT R11, RZ, R11, RZ, 0x33, !PT ;  /* 0x0000000bff0ba212 */ /* 0x000fe400078e33ff */
[----:B------:R-:W-:Y:S02]  /*2b40*/  VOTE.ANY R9, PT, P3 ;  /* 0x0000000000097806 */ /* 0x000fe400018e0100 */
[----:B------:R-:W-:Y:S02]  /*2b50*/  LOP3.LUT R6, R11, R6, RZ, 0xc0, !PT ;  /* 0x000000060b067212 */ /* 0x000fe400078ec0ff */
[----:B------:R-:W-:Y:S02]  /*2b60*/  @!P3 LOP3.LUT R9, RZ, R9, RZ, 0x33, !PT ;  /* 0x00000009ff09b212 */ /* 0x000fe400078e33ff */
[----:B------:R-:W-:Y:S02]  /*2b70*/  LOP3.LUT P0, RZ, R10, 0x80, RZ, 0xc0, !PT ;  /* 0x000000800aff7812 */ /* 0x000fe4000780c0ff */
[----:B------:R-:W-:-:S02]  /*2b80*/  VOTE.ANY R11, PT, P4 ;  /* 0x00000000000b7806 */ /* 0x000fc400020e0100 */
[----:B------:R-:W-:Y:S02]  /*2b90*/  LOP3.LUT R6, R9, R6, RZ, 0xc0, !PT ;  /* 0x0000000609067212 */ /* 0x000fe400078ec0ff */
[----:B------:R-:W-:Y:S02]  /*2ba0*/  VOTE.ANY R9, PT, P5 ;  /* 0x0000000000097806 */ /* 0x000fe400028e0100 */
[----:B------:R-:W-:Y:S02]  /*2bb0*/  @!P4 LOP3.LUT R11, RZ, R11, RZ, 0x33, !PT ;  /* 0x0000000bff0bc212 */ /* 0x000fe400078e33ff */
[----:B------:R-:W-:Y:S02]  /*2bc0*/  @!P5 LOP3.LUT R9, RZ, R9, RZ, 0x33, !PT ;  /* 0x00000009ff09d212 */ /* 0x000fe400078e33ff */
[----:B------:R-:W-:Y:S02]  /*2bd0*/  LOP3.LUT R6, R11, R6, RZ, 0xc0, !PT ;  /* 0x000000060b067212 */ /* 0x000fe400078ec0ff */
[----:B------:R-:W-:-:S02]  /*2be0*/  VOTE.ANY R11, PT, P6 ;  /* 0x00000000000b7806 */ /* 0x000fc400030e0100 */
[----:B------:R-:W-:Y:S02]  /*2bf0*/  LOP3.LUT R6, R9, R6, RZ, 0xc0, !PT ;  /* 0x0000000609067212 */ /* 0x000fe400078ec0ff */
[----:B------:R-:W-:Y:S02]  /*2c00*/  VOTE.ANY R9, PT, P0 ;  /* 0x0000000000097806 */ /* 0x000fe400000e0100 */
[----:B------:R-:W-:Y:S02]  /*2c10*/  @!P6 LOP3.LUT R11, RZ, R11, RZ, 0x33, !PT ;  /* 0x0000000bff0be212 */ /* 0x000fe400078e33ff */
[----:B------:R-:W-:Y:S02]  /*2c20*/  @!P0 LOP3.LUT R9, RZ, R9, RZ, 0x33, !PT ;  /* 0x00000009ff098212 */ /* 0x000fe400078e33ff */
[----:B------:R-:W-:-:S04]  /*2c30*/  LOP3.LUT R6, R11, R6, RZ, 0xc0, !PT ;  /* 0x000000060b067212 */ /* 0x000fc800078ec0ff */
[----:B------:R-:W-:-:S04]  /*2c40*/  LOP3.LUT R11, R9, R6, RZ, 0xc0, !PT ;  /* 0x00000006090b7212 */ /* 0x000fc800078ec0ff */
[----:B------:R-:W3:Y:S01]  /*2c50*/  FLO.U32 R9, R11 ;  /* 0x0000000b00097300 */ /* 0x000ee200000e0000 */
[----:B------:R-:W-:-:S07]  /*2c60*/  LOP3.LUT R6, R2, R11, RZ, 0xc0, !PT ;  /* 0x0000000b02067212 */ /* 0x000fce00078ec0ff */
[----:B------:R-:W0:Y:S01]  /*2c70*/  POPC R6, R6 ;  /* 0x0000000600067309 */ /* 0x000e220000000000 */
[----:B---3--:R-:W-:-:S13]  /*2c80*/  ISETP.NE.AND P0, PT, R4, R9, PT ;  /* 0x000000090400720c */ /* 0x008fda0003f05270 */
[----:B0-2-4-:R-:W-:Y:S05]  /*2c90*/  @P0 BRA `(.L_x_32) ;  /* 0x0000000000040947 */ /* 0x015fea0003800000 */
[----:B------:R0:W2:Y:S02]  /*2ca0*/  ATOMS.ADD R12, [R31], R6 ;  /* 0x000000061f0c738c */ /* 0x0000a40000000000 */
.L_x_32:
[----:B------:R-:W-:Y:S05]  /*2cb0*/  BSYNC.RECONVERGENT B0 ;  /* 0x0000000000007941 */ /* 0x000fea0003800200 */
.L_x_31:
[----:B------:R-:W-:Y:S01]  /*2cc0*/  R2P PR, R50, 0x7f ;  /* 0x0000007f32007804 */ /* 0x000fe20000000000 */
[----:B------:R-:W-:-:S12]  /*2cd0*/  BSSY.RECONVERGENT B0, `(.L_x_33) ;  /* 0x0000021000007945 */ /* 0x000fd80003800200 */
        /* <DEDUP_REMOVED lines=22> */
[----:B------:R-:W-:Y:S01]  /*2e40*/  LOP3.LUT R7, R14, R7, RZ, 0xc0, !PT ;  /* 0x000000070e077212 */ /* 0x000fe200078ec0ff */
[----:B------:R-:W-:-:S03]  /*2e50*/  IMAD.MOV.U32 R14, RZ, RZ, RZ ;  /* 0x000000ffff0e7224 */ /* 0x000fc600078e00ff */
[----:B------:R-:W-:Y:S02]  /*2e60*/  LOP3.LUT R13, R10, R7, RZ, 0xc0, !PT ;  /* 0x000000070a0d7212 */ /* 0x000fe400078ec0ff */
[----:B--2---:R2:W3:Y:S02]  /*2e70*/  SHFL.IDX PT, R7, R12, R9, 0x1f ;  /* 0x00001f090c077589 */ /* 0x0044e400000e0000 */
[----:B------:R-:W4:Y:S01]  /*2e80*/  FLO.U32 R11, R13 ;  /* 0x0000000d000b7300 */ /* 0x000f2200000e0000 */
[----:B------:R-:W-:-:S07]  /*2e90*/  LOP3.LUT R10, R2, R13, RZ, 0xc0, !PT ;  /* 0x0000000d020a7212 */ /* 0x000fce00078ec0ff */
[----:B------:R-:W0:Y:S01]  /*2ea0*/  POPC R10, R10 ;  /* 0x0000000a000a7309 */ /* 0x000e220000000000 */
[----:B----4-:R-:W-:-:S13]  /*2eb0*/  ISETP.NE.AND P0, PT, R4, R11, PT ;  /* 0x0000000b0400720c */ /* 0x010fda0003f05270 */
[----:B0-23--:R-:W-:Y:S05]  /*2ec0*/  @P0 BRA `(.L_x_34) ;  /* 0x0000000000040947 */ /* 0x00dfea0003800000 */
[----:B------:R0:W2:Y:S02]  /*2ed0*/  ATOMS.ADD R14, [R29], R10 ;  /* 0x0000000a1d0e738c */ /* 0x0000a40000000000 */
.L_x_34:
[----:B------:R-:W-:Y:S05]  /*2ee0*/  BSYNC.RECONVERGENT B0 ;  /* 0x0000000000007941 */ /* 0x000fea0003800200 */
.L_x_33:
[----:B------:R-:W-:Y:S01]  /*2ef0*/  R2P PR, R49, 0x7f ;  /* 0x0000007f31007804 */ /* 0x000fe20000000000 */
[----:B--2---:R2:W3:Y:S01]  /*2f00*/  SHFL.IDX PT, R11, R14, R11, 0x1f ;  /* 0x00001f0b0e0b7589 */ /* 0x0044e200000e0000 */
[----:B------:R-:W-:Y:S11]  /*2f10*/  BSSY.RECONVERGENT B0, `(.L_x_35) ;  /* 0x0000020000007945 */ /* 0x000ff60003800200 */
[----:B------:R-:W-:-:S02]  /*2f20*/  VOTE.ANY R9, PT, P0 ;  /* 0x0000000000097806 */ /* 0x000fc400000e0100 */
[----:B------:R-:W-:Y:S02]  /*2f30*/  VOTE.ANY R12, PT, P1 ;  /* 0x00000000000c7806 */ /* 0x000fe400008e0100 */
[----:B------:R-:W-:Y:S02]  /*2f40*/  @!P0 LOP3.LUT R9, RZ, R9, RZ, 0x33, !PT ;  /* 0x00000009ff098212 */ /* 0x000fe400078e33ff */
[----:B------:R-:W-:Y:S02]  /*2f50*/  @!P1 LOP3.LUT R12, RZ, R12, RZ, 0x33, !PT ;  /* 0x0000000cff0c9212 */ /* 0x000fe400078e33ff */
[----:B-1----:R-:W-:Y:S02]  /*2f60*/  VOTE.ANY R30, PT, P2 ;  /* 0x00000000001e7806 */ /* 0x002fe400010e0100 */
[----:B------:R-:W-:Y:S02]  /*2f70*/  LOP3.LUT R9, R12, R9, RZ, 0xc0, !PT ;  /* 0x000000090c097212 */ /* 0x000fe400078ec0ff */
[----:B------:R-:W-:-:S02]  /*2f80*/  @!P2 LOP3.LUT R30, RZ, R30, RZ, 0x33, !PT ;  /* 0x0000001eff1ea212 */ /* 0x000fc400078e33ff */
[----:B------:R-:W-:Y:S02]  /*2f90*/  VOTE.ANY R12, PT, P3 ;  /* 0x00000000000c7806 */ /* 0x000fe400018e0100 */
[----:B------:R-:W-:Y:S02]  /*2fa0*/  LOP3.LUT R9, R30, R9, RZ, 0xc0, !PT ;  /* 0x000000091e097212 */ /* 0x000fe400078ec0ff */
[----:B------:R-:W-:Y:S02]  /*2fb0*/  @!P3 LOP3.LUT R12, RZ, R12, RZ, 0x33, !PT ;  /* 0x0000000cff0cb212 */ /* 0x000fe400078e33ff */
[----:B------:R-:W-:Y:S02]  /*2fc0*/  LOP3.LUT P0, RZ, R49, 0x80, RZ, 0xc0, !PT ;  /* 0x0000008031ff7812 */ /* 0x000fe4000780c0ff */
[----:B------:R-:W-:Y:S02]  /*2fd0*/  VOTE.ANY R30, PT, P4 ;  /* 0x00000000001e7806 */ /* 0x000fe400020e0100 */
[----:B------:R-:W-:-:S02]  /*2fe0*/  LOP3.LUT R9, R12, R9, RZ, 0xc0, !PT ;  /* 0x000000090c097212 */ /* 0x000fc400078ec0ff */
[----:B------:R-:W-:Y:S02]  /*2ff0*/  VOTE.ANY R12, PT, P5 ;  /* 0x00000000000c7806 */ /* 0x000fe400028e0100 */
[----:B------:R-:W-:Y:S02]  /*3000*/  @!P4 LOP3.LUT R30, RZ, R30, RZ, 0x33, !PT ;  /* 0x0000001eff1ec212 */ /* 0x000fe400078e33ff */
[----:B------:R-:W-:Y:S02]  /*3010*/  @!P5 LOP3.LUT R12, RZ, R12, RZ, 0x33, !PT ;  /* 0x0000000cff0cd212 */ /* 0x000fe400078e33ff */
[----:B------:R-:W-:Y:S02]  /*3020*/  LOP3.LUT R9, R30, R9, RZ, 0xc0, !PT ;  /* 0x000000091e097212 */ /* 0x000fe400078ec0ff */
[----:B------:R-:W-:Y:S02]  /*3030*/  VOTE.ANY R30, PT, P6 ;  /* 0x00000000001e7806 */ /* 0x000fe400030e0100 */
[----:B------:R-:W-:-:S02]  /*3040*/  LOP3.LUT R9, R12, R9, RZ, 0xc0, !PT ;  /* 0x000000090c097212 */ /* 0x000fc400078ec0ff */
[----:B------:R-:W-:Y:S02]  /*3050*/  VOTE.ANY R12, PT, P0 ;  /* 0x00000000000c7806 */ /* 0x000fe400000e0100 */
[----:B------:R-:W-:Y:S02]  /*3060*/  @!P6 LOP3.LUT R30, RZ, R30, RZ, 0x33, !PT ;  /* 0x0000001eff1ee212 */ /* 0x000fe400078e33ff */
[----:B------:R-:W-:Y:S02]  /*3070*/  @!P0 LOP3.LUT R12, RZ, R12, RZ, 0x33, !PT ;  /* 0x0000000cff0c8212 */ /* 0x000fe400078e33ff */
[----:B------:R-:W-:Y:S01]  /*3080*/  LOP3.LUT R9, R30, R9, RZ, 0xc0, !PT ;  /* 0x000000091e097212 */ /* 0x000fe200078ec0ff */
[----:B------:R-:W-:-:S03]  /*3090*/  IMAD.MOV.U32 R30, RZ, RZ, RZ ;  /* 0x000000ffff1e7224 */ /* 0x000fc600078e00ff */
[----:B0-----:R-:W-:-:S04]  /*30a0*/  LOP3.LUT R29, R12, R9, RZ, 0xc0, !PT ;  /* 0x000000090c1d7212 */ /* 0x001fc800078ec0ff */
[----:B------:R-:W0:Y:S01]  /*30b0*/  FLO.U32 R13, R29 ;  /* 0x0000001d000d7300 */ /* 0x000e2200000e0000 */
[----:B------:R-:W-:-:S07]  /*30c0*/  LOP3.LUT R9, R2, R29, RZ, 0xc0, !PT ;  /* 0x0000001d02097212 */ /* 0x000fce00078ec0ff */
[----:B------:R-:W1:Y:S01]  /*30d0*/  POPC R9, R9 ;  /* 0x0000000900097309 */ /* 0x000e620000000000 */
[----:B0-----:R-:W-:-:S13]  /*30e0*/  ISETP.NE.AND P0, PT, R4, R13, PT ;  /* 0x0000000d0400720c */ /* 0x001fda0003f05270 */
[----:B-123--:R-:W-:Y:S05]  /*30f0*/  @P0 BRA `(.L_x_36) ;  /* 0x0000000000040947 */ /* 0x00efea0003800000 */
[----:B------:R0:W1:Y:S02]  /*3100*/  ATOMS.ADD R30, [R28], R9 ;  /* 0x000000091c1e738c */ /* 0x0000640000000000 */
.L_x_36:
[----:B------:R-:W-:Y:S05]  /*3110*/  BSYNC.RECONVERGENT B0 ;  /* 0x0000000000007941 */ /* 0x000fea0003800200 */
.L_x_35:
[----:B------:R-:W-:Y:S01]  /*3120*/  R2P PR, R48, 0x7f ;  /* 0x0000007f30007804 */ /* 0x000fe20000000000 */
[----:B-1----:R1:W2:Y:S01]  /*3130*/  SHFL.IDX PT, R14, R30, R13, 0x1f ;  /* 0x00001f0d1e0e7589 */ /* 0x0022a200000e0000 */
[----:B------:R-:W-:Y:S01]  /*3140*/  BSSY.RECONVERGENT B0, `(.L_x_37) ;  /* 0x0000020000007945 */ /* 0x000fe20003800200 */
[----:B0-----:R-:W-:-:S10]  /*3150*/  IMAD.MOV.U32 R28, RZ, RZ, RZ ;  /* 0x000000ffff1c7224 */ /* 0x001fd400078e00ff */
        /* <DEDUP_REMOVED lines=24> */
[----:B------:R-:W0:Y:S01]  /*32e0*/  FLO.U32 R29, R31 ;  /* 0x0000001f001d7300 */ /* 0x000e2200000e0000 */
[----:B------:R-:W-:-:S07]  /*32f0*/  LOP3.LUT R12, R2, R31, RZ, 0xc0, !PT ;  /* 0x0000001f020c7212 */ /* 0x000fce00078ec0ff */
[----:B------:R-:W3:Y:S01]  /*3300*/  POPC R12, R12 ;  /* 0x0000000c000c7309 */ /* 0x000ee20000000000 */
[----:B0-----:R-:W-:-:S13]  /*3310*/  ISETP.NE.AND P0, PT, R4, R29, PT ;  /* 0x0000001d0400720c */ /* 0x001fda0003f05270 */
[----:B-123--:R-:W-:Y:S05]  /*3320*/  @P0 BRA `(.L_x_38) ;  /* 0x0000000000040947 */ /* 0x00efea0003800000 */
[----:B------:R0:W1:Y:S02]  /*3330*/  ATOMS.ADD R28, [R27], R12 ;  /* 0x0000000c1b1c738c */ /* 0x0000640000000000 */
.L_x_38:
[----:B------:R-:W-:Y:S05]  /*3340*/  BSYNC.RECONVERGENT B0 ;  /* 0x0000000000007941 */ /* 0x000fea0003800200 */
.L_x_37:
[----:B------:R-:W-:Y:S01]  /*3350*/  R2P PR, R47, 0x7f ;  /* 0x0000007f2f007804 */ /* 0x000fe20000000000 */
[----:B01----:R0:W1:Y:S01]  /*3360*/  SHFL.IDX PT, R27, R28, R29, 0x1f ;  /* 0x00001f1d1c1b7589 */ /* 0x00306200000e0000 */
[----:B------:R-:W-:Y:S11]  /*3370*/  BSSY.RECONVERGENT B0, `(.L_x_39) ;  /* 0x0000020000007945 */ /* 0x000ff60003800200 */
[----:B------:R-:W-:-:S02]  /*3380*/  VOTE.ANY R13, PT, P0 ;  /* 0x00000000000d7806 */ /* 0x000fc400000e0100 */
[----:B------:R-:W-:Y:S02]  /*3390*/  VOTE.ANY R30, PT, P1 ;  /* 0x00000000001e7806 */ /* 0x000fe400008e0100 */
[----:B------:R-:W-:Y:S02]  /*33a0*/  @!P0 LOP3.LUT R13, RZ, R13, RZ, 0x33, !PT ;  /* 0x0000000dff0d8212 */ /* 0x000fe400078e33ff */
[----:B------:R-:W-:Y:S02]  /*33b0*/  @!P1 LOP3.LUT R30, RZ, R30, RZ, 0x33, !PT ;  /* 0x0000001eff1e9212 */ /* 0x000fe400078e33ff */
[----:B------:R-:W-:Y:S02]  /*33c0*/  VOTE.ANY R48, PT, P2 ;  /* 0x0000000000307806 */ /* 0x000fe400010e0100 */
        /* <DEDUP_REMOVED lines=17> */
[----:B------:R-:W-:-:S04]  /*34e0*/  LOP3.LUT R13, R48, R13, RZ, 0xc0, !PT ;  /* 0x0000000d300d7212 */ /* 0x000fc800078ec0ff */
[----:B------:R-:W-:Y:S01]  /*34f0*/  LOP3.LUT R47, R30, R13, RZ, 0xc0, !PT ;  /* 0x0000000d1e2f7212 */ /* 0x000fe200078ec0ff */
[----:B------:R-:W-:-:S03]  /*3500*/  IMAD.MOV.U32 R30, RZ, RZ, RZ ;  /* 0x000000ffff1e7224 */ /* 0x000fc600078e00ff */
[----:B------:R-:W2:Y:S01]  /*3510*/  FLO.U32 R31, R47 ;  /* 0x0000002f001f7300 */ /* 0x000ea200000e0000 */
[----:B------:R-:W-:-:S07]  /*3520*/  LOP3.LUT R13, R2, R47, RZ, 0xc0, !PT ;  /* 0x0000002f020d7212 */ /* 0x000fce00078ec0ff */
[----:B------:R-:W3:Y:S01]  /*3530*/  POPC R13, R13 ;  /* 0x0000000d000d7309 */ /* 0x000ee20000000000 */
[----:B--2---:R-:W-:-:S13]  /*3540*/  ISETP.NE.AND P0, PT, R4, R31, PT ;  /* 0x0000001f0400720c */ /* 0x004fda0003f05270 */
[----:B01-3--:R-:W-:Y:S05]  /*3550*/  @P0 BRA `(.L_x_40) ;  /* 0x0000000000040947 */ /* 0x00bfea0003800000 */
[----:B------:R0:W1:Y:S02]  /*3560*/  ATOMS.ADD R30, [R26], R13 ;  /* 0x0000000d1a1e738c */ /* 0x0000640000000000 */
.L_x_40:
[----:B------:R-:W-:Y:S05]  /*3570*/  BSYNC.RECONVERGENT B0 ;  /* 0x0000000000007941 */ /* 0x000fea0003800200 */
.L_x_39:
[----:B------:R-:W-:Y:S01]  /*3580*/  R2P PR, R46, 0x7f ;  /* 0x0000007f2e007804 */ /* 0x000fe20000000000 */
[----:B-1----:R1:W2:Y:S01]  /*3590*/  SHFL.IDX PT, R28, R30, R31, 0x1f ;  /* 0x00001f1f1e1c7589 */ /* 0x0022a200000e0000 */
[----:B------:R-:W-:Y:S11]  /*35a0*/  BSSY.RECONVERGENT B0, `(.L_x_41) ;  /* 0x0000020000007945 */ /* 0x000ff60003800200 */
[----:B0-----:R-:W-:-:S02]  /*35b0*/  VOTE.ANY R26, PT, P0 ;  /* 0x00000000001a7806 */ /* 0x001fc400000e0100 */
        /* <DEDUP_REMOVED lines=9> */
[----:B------:R-:W-:Y:S01]  /*3650*/  LOP3.LUT P0, RZ, R46, 0x80, RZ, 0xc0, !PT ;  /* 0x000000802eff7812 */ /* 0x000fe2000780c0ff */
[----:B------:R-:W-:Y:S01]  /*3660*/  IMAD.MOV.U32 R46, RZ, RZ, RZ ;  /* 0x000000ffff2e7224 */ /* 0x000fe200078e00ff */
        /* <DEDUP_REMOVED lines=19> */
.L_x_42:
[----:B------:R-:W-:Y:S05]  /*37a0*/  BSYNC.RECONVERGENT B0 ;  /* 0x0000000000007941 */ /* 0x000fea0003800200 */
.L_x_41:
        /* <DEDUP_REMOVED lines=27> */
[----:B------:R-:W-:-:S04]  /*3960*/  LOP3.LUT R45, R30, R25, RZ, 0xc0, !PT ;  /* 0x000000191e2d7212 */ /* 0x000fc800078ec0ff */
[----:B------:R-:W0:Y:S01]  /*3970*/  FLO.U32 R31, R45 ;  /* 0x0000002d001f7300 */ /* 0x000e2200000e0000 */
[----:B------:R-:W-:-:S07]  /*3980*/  LOP3.LUT R25, R2, R45, RZ, 0xc0, !PT ;  /* 0x0000002d02197212 */ /* 0x000fce00078ec0ff */
[----:B------:R-:W3:Y:S01]  /*3990*/  POPC R25, R25 ;  /* 0x0000001900197309 */ /* 0x000ee20000000000 */
[----:B0-----:R-:W-:-:S13]  /*39a0*/  ISETP.NE.AND P0, PT, R4, R31, PT ;  /* 0x0000001f0400720c */ /* 0x001fda0003f05270 */
[----:B-123--:R-:W-:Y:S05]  /*39b0*/  @P0 BRA `(.L_x_44) ;  /* 0x0000000000080947 */ /* 0x00efea0003800000 */
[----:B------:R-:W2:Y:S04]  /*39c0*/  LDL.LU R47, [R1+0x4] ;  /* 0x00000400012f7983 */ /* 0x000ea80000300800 */
[----:B--2---:R0:W1:Y:S02]  /*39d0*/  ATOMS.ADD R48, [R47], R25 ;  /* 0x000000192f30738c */ /* 0x0040640000000000 */
.L_x_44:
[----:B------:R-:W-:Y:S05]  /*39e0*/  BSYNC.RECONVERGENT B0 ;  /* 0x0000000000007941 */ /* 0x000fea0003800200 */
.L_x_43:
[----:B------:R-:W-:Y:S01]  /*39f0*/  R2P PR, R44, 0x7f ;  /* 0x0000007f2c007804 */ /* 0x000fe20000000000 */
[----:B------:R-:W-:Y:S01]  /*3a00*/  BSSY.RECONVERGENT B0, `(.L_x_45) ;  /* 0x0000022000007945 */ /* 0x000fe20003800200 */
[----:B------:R-:W-:-:S11]  /*3a10*/  IMAD.MOV.U32 R46, RZ, RZ, RZ ;  /* 0x000000ffff2e7224 */ /* 0x000fd600078e00ff */
[----:B------:R-:W-:Y:S02]  /*3a20*/  VOTE.ANY R30, PT, P0 ;  /* 0x00000000001e7806 */ /* 0x000fe400000e0100 */
[----:B------:R-:W-:Y:S02]  /*3a30*/  VOTE.ANY R45, PT, P1 ;  /* 0x00000000002d7806 */ /* 0x000fe400008e0100 */
[----:B------:R-:W-:Y:S02]  /*3a40*/  @!P0 LOP3.LUT R30, RZ, R30, RZ, 0x33, !PT ;  /* 0x0000001eff1e8212 */ /* 0x000fe400078e33ff */
[----:B------:R-:W-:Y:S02]  /*3a50*/  @!P1 LOP3.LUT R45, RZ, R45, RZ, 0x33, !PT ;  /* 0x0000002dff2d9212 */ /* 0x000fe400078e33ff */
[----:B0-----:R-:W-:Y:S02]  /*3a60*/  VOTE.ANY R47, PT, P2 ;  /* 0x00000000002f7806 */ /* 0x001fe400010e0100 */
[----:B------:R-:W-:-:S02]  /*3a70*/  LOP3.LUT R30, R45, R30, RZ, 0xc0, !PT ;  /* 0x0000001e2d1e7212 */ /* 0x000fc400078ec0ff */
[----:B------:R-:W-:Y:S02]  /*3a80*/  @!P2 LOP3.LUT R47, RZ, R47, RZ, 0x33, !PT ;  /* 0x0000002fff2fa212 */ /* 0x000fe400078e33ff */
[----:B------:R-:W-:Y:S02]  /*3a90*/  VOTE.ANY R45, PT, P3 ;  /* 0x00000000002d7806 */ /* 0x000fe400018e0100 */
[----:B------:R-:W-:Y:S02]  /*3aa0*/  LOP3.LUT R30, R47, R30, RZ, 0xc0, !PT ;  /* 0x0000001e2f1e7212 */ /* 0x000fe400078ec0ff */
[----:B------:R-:W-:Y:S02]  /*3ab0*/  @!P3 LOP3.LUT R45, RZ, R45, RZ, 0x33, !PT ;  /* 0x0000002dff2db212 */ /* 0x000fe400078e33ff */
[----:B------:R-:W-:Y:S02]  /*3ac0*/  LOP3.LUT P0, RZ, R44, 0x80, RZ, 0xc0, !PT ;  /* 0x000000802cff7812 */ /* 0x000fe4000780c0ff */
[----:B------:R-:W-:Y:S01]  /*3ad0*/  VOTE.ANY R47, PT, P4 ;  /* 0x00000000002f7806 */ /* 0x000fe200020e0100 */
[----:B-1----:R0:W1:Y:S01]  /*3ae0*/  SHFL.IDX PT, R44, R48, R31, 0x1f ;  /* 0x00001f1f302c7589 */ /* 0x00206200000e0000 */
        /* <DEDUP_REMOVED lines=12> */
[----:B------:R-:W2:Y:S01]  /*3bb0*/  FLO.U32 R45, R47 ;  /* 0x0000002f002d7300 */ /* 0x000ea200000e0000 */
[----:B------:R-:W-:-:S07]  /*3bc0*/  LOP3.LUT R30, R2, R47, RZ, 0xc0, !PT ;  /* 0x0000002f021e7212 */ /* 0x000fce00078ec0ff */
[----:B------:R-:W3:Y:S01]  /*3bd0*/  POPC R30, R30 ;  /* 0x0000001e001e7309 */ /* 0x000ee20000000000 */
[----:B--2---:R-:W-:-:S13]  /*3be0*/  ISETP.NE.AND P0, PT, R4, R45, PT ;  /* 0x0000002d0400720c */ /* 0x004fda0003f05270 */
[----:B01-3--:R-:W-:Y:S05]  /*3bf0*/  @P0 BRA `(.L_x_46) ;  /* 0x0000000000080947 */ /* 0x00bfea0003800000 */
[----:B------:R-:W2:Y:S04]  /*3c00*/  LDL.LU R49, [R1] ;  /* 0x0000000001317983 */ /* 0x000ea80000300800 */
[----:B--2---:R0:W1:Y:S02]  /*3c10*/  ATOMS.ADD R46, [R49], R30 ;  /* 0x0000001e312e738c */ /* 0x0040640000000000 */
.L_x_46:
[----:B------:R-:W-:Y:S05]  /*3c20*/  BSYNC.RECONVERGENT B0 ;  /* 0x0000000000007941 */ /* 0x000fea0003800200 */
.L_x_45:
        /* <DEDUP_REMOVED lines=13> */
[----:B------:R-:W-:Y:S01]  /*3d00*/  VOTE.ANY R50, PT, P4 ;  /* 0x0000000000327806 */ /* 0x000fe200020e0100 */
[----:B-1----:R1:W2:Y:S01]  /*3d10*/  SHFL.IDX PT, R43, R46, R45, 0x1f ;  /* 0x00001f2d2e2b7589 */ /* 0x0022a200000e0000 */
        /* <DEDUP_REMOVED lines=11> */
[----:B0-----:R-:W-:Y:S01]  /*3dd0*/  LOP3.LUT R49, R48, R31, RZ, 0xc0, !PT ;  /* 0x0000001f30317212 */ /* 0x001fe200078ec0ff */
[----:B------:R-:W-:-:S03]  /*3de0*/  IMAD.MOV.U32 R48, RZ, RZ, RZ ;  /* 0x000000ffff307224 */ /* 0x000fc600078e00ff */
[----:B------:R-:W0:Y:S01]  /*3df0*/  FLO.U32 R47, R49 ;  /* 0x00000031002f7300 */ /* 0x000e2200000e0000 */
[----:B------:R-:W-:-:S07]  /*3e00*/  LOP3.LUT R31, R2, R49, RZ, 0xc0, !PT ;  /* 0x00000031021f7212 */ /* 0x000fce00078ec0ff */
[----:B------:R-:W3:Y:S01]  /*3e10*/  POPC R31, R31 ;  /* 0x0000001f001f7309 */ /* 0x000ee20000000000 */
[----:B0-----:R-:W-:-:S13]  /*3e20*/  ISETP.NE.AND P0, PT, R4, R47, PT ;  /* 0x0000002f0400720c */ /* 0x001fda0003f05270 */
[----:B-123--:R-:W-:Y:S05]  /*3e30*/  @P0 BRA `(.L_x_48) ;  /* 0x0000000000040947 */ /* 0x00efea0003800000 */
[----:B------:R0:W1:Y:S02]  /*3e40*/  ATOMS.ADD R48, [R24], R31 ;  /* 0x0000001f1830738c */ /* 0x0000640000000000 */
.L_x_48:
[----:B------:R-:W-:Y:S05]  /*3e50*/  BSYNC.RECONVERGENT B0 ;  /* 0x0000000000007941 */ /* 0x000fea0003800200 */
.L_x_47:
[----:B------:R-:W-:Y:S01]  /*3e60*/  R2P PR, R42, 0x7f ;  /* 0x0000007f2a007804 */ /* 0x000fe20000000000 */
[----:B------:R-:W-:Y:S01]  /*3e70*/  BSSY.RECONVERGENT B0, `(.L_x_49) ;  /* 0x0000021000007945 */ /* 0x000fe20003800200 */
[----:B------:R-:W-:-:S11]  /*3e80*/  IMAD.MOV.U32 R46, RZ, RZ, RZ ;  /* 0x000000ffff2e7224 */ /* 0x000fd600078e00ff */
[----:B0-----:R-:W-:Y:S02]  /*3e90*/  VOTE.ANY R24, PT, P0 ;  /* 0x0000000000187806 */ /* 0x001fe400000e0100 */
        /* <DEDUP_REMOVED lines=29> */
[----:B------:R0:W1:Y:S02]  /*4070*/  ATOMS.ADD R46, [R23], R24 ;  /* 0x00000018172e738c */ /* 0x0000640000000000 */
.L_x_50:
[----:B------:R-:W-:Y:S05]  /*4080*/  BSYNC.RECONVERGENT B0 ;  /* 0x0000000000007941 */ /* 0x000fea0003800200 */
.L_x_49:
[----:B------:R-:W-:Y:S01]  /*4090*/  R2P PR, R41, 0x7f ;  /* 0x0000007f29007804 */ /* 0x000fe20000000000 */
[----:B------:R-:W-:-:S12]  /*40a0*/  BSSY.RECONVERGENT B0, `(.L_x_51) ;  /* 0x0000021000007945 */ /* 0x000fd80003800200 */
        /* <DEDUP_REMOVED lines=23> */
[----:B------:R-:W-:Y:S01]  /*4220*/  LOP3.LUT R49, R48, R23, RZ, 0xc0, !PT ;  /* 0x0000001730317212 */ /* 0x000fe200078ec0ff */
[----:B------:R-:W-:Y:S01]  /*4230*/  IMAD.MOV.U32 R48, RZ, RZ, RZ ;  /* 0x000000ffff307224 */ /* 0x000fe200078e00ff */
[----:B-1----:R0:W1:Y:S02]  /*4240*/  SHFL.IDX PT, R23, R46, R45, 0x1f ;  /* 0x00001f2d2e177589 */ /* 0x00206400000e0000 */
[----:B------:R-:W2:Y:S01]  /*4250*/  FLO.U32 R47, R49 ;  /* 0x00000031002f7300 */ /* 0x000ea200000e0000 */
[----:B------:R-:W-:-:S07]  /*4260*/  LOP3.LUT R41, R2, R49, RZ, 0xc0, !PT ;  /* 0x0000003102297212 */ /* 0x000fce00078ec0ff */
[----:B------:R-:W3:Y:S01]  /*4270*/  POPC R41, R41 ;  /* 0x0000002900297309 */ /* 0x000ee20000000000 */
[----:B--2---:R-:W-:-:S13]  /*4280*/  ISETP.NE.AND P0, PT, R4, R47, PT ;  /* 0x0000002f0400720c */ /* 0x004fda0003f05270 */
[----:B01-3--:R-:W-:Y:S05]  /*4290*/  @P0 BRA `(.L_x_52) ;  /* 0x0000000000040947 */ /* 0x00bfea0003800000 */
[----:B------:R0:W1:Y:S02]  /*42a0*/  ATOMS.ADD R48, [R22], R41 ;  /* 0x000000291630738c */ /* 0x0000640000000000 */
.L_x_52:
[----:B------:R-:W-:Y:S05]  /*42b0*/  BSYNC.RECONVERGENT B0 ;  /* 0x0000000000007941 */ /* 0x000fea0003800200 */
.L_x_51:
        /* <DEDUP_REMOVED lines=34> */
.L_x_54:
[----:B------:R-:W-:Y:S05]  /*44e0*/  BSYNC.RECONVERGENT B0 ;  /* 0x0000000000007941 */ /* 0x000fea0003800200 */
.L_x_53:
        /* <DEDUP_REMOVED lines=34> */
.L_x_56:
[----:B------:R-:W-:Y:S05]  /*4710*/  BSYNC.RECONVERGENT B0 ;  /* 0x0000000000007941 */ /* 0x000fea0003800200 */
.L_x_55:
        /* <DEDUP_REMOVED lines=34> */
.L_x_58:
[----:B------:R-:W-:Y:S05]  /*4940*/  BSYNC.RECONVERGENT B0 ;  /* 0x0000000000007941 */ /* 0x000fea0003800200 */
.L_x_57:
        /* <DEDUP_REMOVED lines=34> */
.L_x_60:
[----:B------:R-:W-:Y:S05]  /*4b70*/  BSYNC.RECONVERGENT B0 ;  /* 0x0000000000007941 */ /* 0x000fea0003800200 */
.L_x_59:
        /* <DEDUP_REMOVED lines=26> */
[----:B------:R-:W-:Y:S02]  /*4d20*/  LOP3.LUT R49, R45, R18, RZ, 0xc0, !PT ;  /* 0x000000122d317212 */ /* 0x000fe400078ec0ff */
[----:B-1----:R0:W1:Y:S02]  /*4d30*/  SHFL.IDX PT, R18, R48, R47, 0x1f ;  /* 0x00001f2f30127589 */ /* 0x00206400000e0000 */
[----:B------:R-:W2:Y:S01]  /*4d40*/  FLO.U32 R45, R49 ;  /* 0x00000031002d7300 */ /* 0x000ea200000e0000 */
[----:B------:R-:W-:-:S07]  /*4d50*/  LOP3.LUT R34, R2, R49, RZ, 0xc0, !PT ;  /* 0x0000003102227212 */ /* 0x000fce00078ec0ff */
[----:B------:R-:W3:Y:S01]  /*4d60*/  POPC R34, R34 ;  /* 0x0000002200227309 */ /* 0x000ee20000000000 */
[----:B--2---:R-:W-:-:S13]  /*4d70*/  ISETP.NE.AND P0, PT, R4, R45, PT ;  /* 0x0000002d0400720c */ /* 0x004fda0003f05270 */
[----:B01-3--:R-:W-:Y:S05]  /*4d80*/  @P0 BRA `(.L_x_62) ;  /* 0x0000000000040947 */ /* 0x00bfea0003800000 */
[----:B------:R0:W1:Y:S02]  /*4d90*/  ATOMS.ADD R46, [R17], R34 ;  /* 0x00000022112e738c */ /* 0x0000640000000000 */
.L_x_62:
[----:B------:R-:W-:Y:S05]  /*4da0*/  BSYNC.RECONVERGENT B0 ;  /* 0x0000000000007941 */ /* 0x000fea0003800200 */
.L_x_61:
        /* <DEDUP_REMOVED lines=28> */
[----:B------:R-:W0:Y:S01]  /*4f70*/  FLO.U32 R33, R47 ;  /* 0x0000002f00217300 */ /* 0x000e2200000e0000 */
[----:B------:R-:W-:-:S07]  /*4f80*/  LOP3.LUT R17, R2, R47, RZ, 0xc0, !PT ;  /* 0x0000002f02117212 */ /* 0x000fce00078ec0ff */
[----:B------:R-:W3:Y:S01]  /*4f90*/  POPC R17, R17 ;  /* 0x0000001100117309 */ /* 0x000ee20000000000 */
[----:B0-----:R-:W-:-:S13]  /*4fa0*/  ISETP.NE.AND P0, PT, R4, R33, PT ;  /* 0x000000210400720c */ /* 0x001fda0003f05270 */
[----:B-123--:R-:W-:Y:S05]  /*4fb0*/  @P0 BRA `(.L_x_64) ;  /* 0x0000000000040947 */ /* 0x00efea0003800000 */
[----:B------:R0:W1:Y:S02]  /*4fc0*/  ATOMS.ADD R48, [R16], R17 ;  /* 0x000000111030738c */ /* 0x0000640000000000 */
.L_x_64:
[----:B------:R-:W-:Y:S05]  /*4fd0*/  BSYNC.RECONVERGENT B0 ;  /* 0x0000000000007941 */ /* 0x000fea0003800200 */
.L_x_63:
[----:B------:R-:W-:Y:S01]  /*4fe0*/  R2P PR, R32, 0x7f ;  /* 0x0000007f20007804 */ /* 0x000fe20000000000 */
[----:B-1----:R1:W2:Y:S01]  /*4ff0*/  SHFL.IDX PT, R48, R48, R33, 0x1f ;  /* 0x00001f2130307589 */ /* 0x0022a200000e0000 */
[----:B------:R-:W-:Y:S01]  /*5000*/  BSSY.RECONVERGENT B0, `(.L_x_65) ;  /* 0x0000021000007945 */ /* 0x000fe20003800200 */
[----:B------:R-:W-:Y:S02]  /*5010*/  IMAD.IADD R8, R5, 0x1, R8 ;  /* 0x0000000105087824 */ /* 0x000fe400078e0208 */
[----:B------:R-:W-:-:S08]  /*5020*/  IMAD.MOV.U32 R5, RZ, RZ, RZ ;  /* 0x000000ffff057224 */ /* 0x000fd000078e00ff */
        /* <DEDUP_REMOVED lines=30> */
.L_x_66:
[----:B------:R-:W-:Y:S05]  /*5210*/  BSYNC.RECONVERGENT B0 ;  /* 0x0000000000007941 */ /* 0x000fea0003800200 */
.L_x_65:
[----:B------:R-:W2:Y:S01]  /*5220*/  LDL.LU R4, [R1+0x8] ;  /* 0x0000080001047983 */ /* 0x000ea20000300800 */
[----:B------:R-:W-:Y:S01]  /*5230*/  IMAD.IADD R6, R6, 0x1, R7 ;  /* 0x0000000106067824 */ /* 0x000fe200078e0207 */
[----:B------:R-:W-:Y:S01]  /*5240*/  BSSY B1, `(.L_x_67) ;  /* 0x000006c000017945 */ /* 0x000fe20003800000 */
[----:B------:R-:W-:Y:S01]  /*5250*/  IMAD.IADD R10, R10, 0x1, R11 ;  /* 0x000000010a0a7824 */ /* 0x000fe200078e020b */
[----:B-1----:R-:W0:Y:S01]  /*5260*/  SHFL.IDX PT, R5, R5, R16, 0x1f ;  /* 0x00001f1005057589 */ /* 0x002e2200000e0000 */
[----:B------:R-:W-:Y:S02]  /*5270*/  IMAD.IADD R14, R9, 0x1, R14 ;  /* 0x00000001090e7824 */ /* 0x000fe400078e020e */
[--C-:B------:R-:W-:Y:S01]  /*5280*/  IMAD R8, R8, 0x4, R73.reuse ;  /* 0x0000000408087824 */ /* 0x100fe200078e0249 */
[----:B------:R-:W-:Y:S01]  /*5290*/  BAR.SYNC.DEFER_BLOCKING 0x0 ;  /* 0x0000000000007b1d */ /* 0x000fe20000010000 */
[----:B------:R-:W-:Y:S02]  /*52a0*/  IMAD.IADD R28, R13, 0x1, R28 ;  /* 0x000000010d1c7824 */ /* 0x000fe400078e021c */
[----:B------:R-:W-:-:S02]  /*52b0*/  IMAD R7, R6, 0x4, R73 ;  /* 0x0000000406077824 */ /* 0x000fc400078e0249 */
[----:B------:R-:W-:Y:S02]  /*52c0*/  IMAD.IADD R26, R26, 0x1, R29 ;  /* 0x000000011a1a7824 */ /* 0x000fe400078e021d */
[--C-:B------:R-:W-:Y:S02]  /*52d0*/  IMAD R10, R10, 0x4, R73.reuse ;  /* 0x000000040a0a7824 */ /* 0x100fe400078e0249 */
[----:B------:R-:W-:Y:S02]  /*52e0*/  IMAD.IADD R44, R25, 0x1, R44 ;  /* 0x00000001192c7824 */ /* 0x000fe400078e022c */
[----:B------:R-:W-:Y:S02]  /*52f0*/  IMAD R9, R14, 0x4, R73 ;  /* 0x000000040e097824 */ /* 0x000fe400078e0249 */
[----:B------:R-:W-:Y:S02]  /*5300*/  IMAD.IADD R42, R31, 0x1, R42 ;  /* 0x000000011f2a7824 */ /* 0x000fe400078e022a */
[----:B------:R-:W-:-:S02]  /*5310*/  IMAD.IADD R24, R24, 0x1, R23 ;  /* 0x0000000118187824 */ /* 0x000fc400078e0217 */
[----:B------:R-:W-:Y:S02]  /*5320*/  IMAD R6, R26, 0x4, R73 ;  /* 0x000000041a067824 */ /* 0x000fe400078e0249 */
[----:B------:R-:W-:Y:S02]  /*5330*/  IMAD.IADD R40, R41, 0x1, R40 ;  /* 0x0000000129287824 */ /* 0x000fe400078e0228 */
[----:B0-----:R-:W-:Y:S02]  /*5340*/  IMAD.IADD R2, R2, 0x1, R5 ;  /* 0x0000000102027824 */ /* 0x001fe400078e0205 */
[--C-:B------:R-:W-:Y:S01]  /*5350*/  IMAD R5, R28, 0x4, R73.reuse ;  /* 0x000000041c057824 */ /* 0x100fe200078e0249 */
[----:B------:R0:W-:Y:S01]  /*5360*/  STS [R8+-0x4], R71 ;  /* 0xfffffc4708007388 */ /* 0x0001e20000000800 */
[----:B------:R-:W-:Y:S02]  /*5370*/  IMAD R11, R44, 0x4, R73 ;  /* 0x000000042c0b7824 */ /* 0x000fe400078e0249 */
[----:B------:R-:W-:Y:S01]  /*5380*/  IMAD.IADD R22, R22, 0x1, R37 ;  /* 0x0000000116167824 */ /* 0x000fe200078e0225 */
[----:B------:R1:W-:Y:S01]  /*5390*/  STS [R7+-0x4], R70 ;  /* 0xfffffc4607007388 */ /* 0x0003e20000000800 */
[----:B------:R-:W-:-:S02]  /*53a0*/  IMAD.IADD R36, R21, 0x1, R36 ;  /* 0x0000000115247824 */ /* 0x000fc400078e0224 */
[----:B------:R-:W-:Y:S01]  /*53b0*/  IMAD.IADD R20, R20, 0x1, R35 ;  /* 0x0000000114147824 */ /* 0x000fe200078e0223 */
[----:B------:R3:W-:Y:S01]  /*53c0*/  STS [R10+-0x4], R69 ;  /* 0xfffffc450a007388 */ /* 0x0007e20000000800 */
[----:B------:R-:W-:Y:S02]  /*53d0*/  IMAD.IADD R18, R19, 0x1, R18 ;  /* 0x0000000113127824 */ /* 0x000fe400078e0212 */
[----:B0-----:R-:W-:Y:S01]  /*53e0*/  IMAD R8, R24, 0x4, R73 ;  /* 0x0000000418087824 */ /* 0x001fe200078e0249 */
[----:B------:R0:W-:Y:S01]  /*53f0*/  STS [R9+-0x4], R68 ;  /* 0xfffffc4409007388 */ /* 0x0001e20000000800 */
[----:B------:R-:W-:Y:S02]  /*5400*/  IMAD.IADD R34, R34, 0x1, R45 ;  /* 0x0000000122227824 */ /* 0x000fe400078e022d */
[----:B-1----:R-:W-:Y:S02]  /*5410*/  IMAD R7, R42, 0x4, R73 ;  /* 0x000000042a077824 */ /* 0x002fe400078e0249 */
[----:B------:R-:W-:-:S02]  /*5420*/  IMAD.IADD R48, R17, 0x1, R48 ;  /* 0x0000000111307824 */ /* 0x000fc400078e0230 */
[--C-:B---3--:R-:W-:Y:S02]  /*5430*/  IMAD R10, R22, 0x4, R73.reuse ;  /* 0x00000004160a7824 */ /* 0x108fe400078e0249 */
[--C-:B------:R-:W-:Y:S02]  /*5440*/  IMAD R13, R36, 0x4, R73.reuse ;  /* 0x00000004240d7824 */ /* 0x100fe400078e0249 */
[--C-:B0-----:R-:W-:Y:S02]  /*5450*/  IMAD R9, R40, 0x4, R73.reuse ;  /* 0x0000000428097824 */ /* 0x101fe400078e0249 */
[----:B------:R-:W-:Y:S01]  /*5460*/  IMAD R2, R2, 0x4, R73 ;  /* 0x0000000402027824 */ /* 0x000fe200078e0249 */
[----:B--2---:R-:W-:Y:S01]  /*5470*/  ISETP.NE.AND P0, PT, R4, RZ, PT ;  /* 0x000000ff0400720c */ /* 0x004fe20003f05270 */
[----:B------:R-:W-:Y:S02]  /*5480*/  IMAD.IADD R4, R12, 0x1, R27 ;  /* 0x000000010c047824 */ /* 0x000fe400078e021b */
[----:B------:R-:W-:-:S02]  /*5490*/  IMAD.IADD R12, R30, 0x1, R43 ;  /* 0x000000011e0c7824 */ /* 0x000fc400078e022b */
[--C-:B------:R-:W-:Y:S02]  /*54a0*/  IMAD R4, R4, 0x4, R73.reuse ;  /* 0x0000000404047824 */ /* 0x100fe400078e0249 */
[----:B------:R-:W-:-:S03]  /*54b0*/  IMAD R12, R12, 0x4, R73 ;  /* 0x000000040c0c7824 */ /* 0x000fc600078e0249 */
[----:B------:R0:W-:Y:S04]  /*54c0*/  STS [R4+-0x4], R67 ;  /* 0xfffffc4304007388 */ /* 0x0001e80000000800 */
[----:B------:R1:W-:Y:S04]  /*54d0*/  STS [R5+-0x4], R66 ;  /* 0xfffffc4205007388 */ /* 0x0003e80000000800 */
[----:B------:R2:W-:Y:S01]  /*54e0*/  STS [R6+-0x4], R65 ;  /* 0xfffffc4106007388 */ /* 0x0005e20000000800 */
[----:B0-----:R-:W-:-:S03]  /*54f0*/  IMAD R4, R20, 0x4, R73 ;  /* 0x0000000414047824 */ /* 0x001fc600078e0249 */
[----:B------:R0:W-:Y:S01]  /*5500*/  STS [R11+-0x4], R64 ;  /* 0xfffffc400b007388 */ /* 0x0001e20000000800 */
[----:B-1----:R-:W-:-:S03]  /*5510*/  IMAD R5, R18, 0x4, R73 ;  /* 0x0000000412057824 */ /* 0x002fc600078e0249 */
[----:B------:R-:W-:Y:S01]  /*5520*/  STS [R12+-0x4], R63 ;  /* 0xfffffc3f0c007388 */ /* 0x000fe20000000800 */
[----:B--2---:R-:W-:-:S03]  /*5530*/  IMAD R6, R34, 0x4, R73 ;  /* 0x0000000422067824 */ /* 0x004fc600078e0249 */
[----:B------:R-:W-:Y:S01]  /*5540*/  STS [R7+-0x4], R62 ;  /* 0xfffffc3e07007388 */ /* 0x000fe20000000800 */
[----:B0-----:R-:W-:-:S03]  /*5550*/  IMAD R11, R48, 0x4, R73 ;  /* 0x00000004300b7824 */ /* 0x001fc600078e0249 */
[----:B------:R-:W-:Y:S04]  /*5560*/  STS [R8+-0x4], R61 ;  /* 0xfffffc3d08007388 */ /* 0x000fe80000000800 */
[----:B------:R-:W-:Y:S04]  /*5570*/  STS [R9+-0x4], R60 ;  /* 0xfffffc3c09007388 */ /* 0x000fe80000000800 */
[----:B------:R-:W-:Y:S04]  /*5580*/  STS [R10+-0x4], R59 ;  /* 0xfffffc3b0a007388 */ /* 0x000fe80000000800 */
[----:B------:R0:W-:Y:S04]  /*5590*/  STS [R13+-0x4], R58 ;  /* 0xfffffc3a0d007388 */ /* 0x0001e80000000800 */
[----:B------:R1:W-:Y:S04]  /*55a0*/  STS [R4+-0x4], R57 ;  /* 0xfffffc3904007388 */ /* 0x0003e80000000800 */
[----:B------:R1:W-:Y:S01]  /*55b0*/  STS [R5+-0x4], R56 ;  /* 0xfffffc3805007388 */ /* 0x0003e20000000800 */
[----:B0-----:R-:W-:-:S03]  /*55c0*/  IMAD R13, R39, 0x8, R73 ;  /* 0x00000008270d7824 */ /* 0x001fc600078e0249 */
[----:B------:R1:W-:Y:S04]  /*55d0*/  STS [R6+-0x4], R55 ;  /* 0xfffffc3706007388 */ /* 0x0003e80000000800 */
[----:B------:R1:W-:Y:S04]  /*55e0*/  STS [R11+-0x4], R54 ;  /* 0xfffffc360b007388 */ /* 0x0003e80000000800 */
[----:B------:R1:W-:Y:S01]  /*55f0*/  STS [R2+-0x4], R53 ;  /* 0xfffffc3502007388 */ /* 0x0003e20000000800 */
[----:B------:R-:W-:Y:S05]  /*5600*/  @P0 BRA `(.L_x_68) ;  /* 0x0000000000bc0947 */ /* 0x000fea0003800000 */
[----:B------:R-:W1:Y:S02]  /*5610*/  LDCU.64 UR8, c[0x0][0x398] ;  /* 0x00007300ff0877ac */ /* 0x000e640008000a00 */
[----:B-1----:R-:W-:-:S04]  /*5620*/  LEA R6, P0, R39, UR8, 0x3 ;  /* 0x0000000827067c11 */ /* 0x002fc8000f8018ff */
[----:B------:R-:W-:-:S05]  /*5630*/  LEA.HI.X R7, R39, UR9, RZ, 0x3, P0 ;  /* 0x0000000927077c11 */ /* 0x000fca00080f1cff */
[----:B------:R-:W2:Y:S01]  /*5640*/  LDG.E.64 R4, desc[UR6][R6.64] ;  /* 0x0000000606047981 */ /* 0x000ea2000c1e1b00 */
[----:B------:R-:W-:Y:S02]  /*5650*/  SHF.R.S32.HI R9, RZ, 0x1f, R3 ;  /* 0x0000001fff097819 */ /* 0x000fe40000011403 */
[----:B--2---:R-:W-:-:S05]  /*5660*/  IADD3 R4, P0, PT, -R3, R4, RZ ;  /* 0x0000000403047210 */ /* 0x004fca0007f1e1ff */
[----:B------:R-:W-:Y:S01]  /*5670*/  IMAD.X R5, R5, 0x1, ~R9, P0 ;  /* 0x0000000105057824 */ /* 0x000fe200000e0e09 */
[----:B------:R-:W-:Y:S01]  /*5680*/  ISETP.GE.AND P0, PT, R72, 0x1, PT ;  /* 0x000000014800780c */ /* 0x000fe20003f06270 */
[----:B------:R-:W-:-:S03]  /*5690*/  IMAD.MOV.U32 R9, RZ, RZ, R52 ;  /* 0x000000ffff097224 */ /* 0x000fc600078e0034 */
[----:B------:R0:W-:Y:S09]  /*56a0*/  STS.64 [R13+0x7200], R4 ;  /* 0x007200040d007388 */ /* 0x0001f20000000a00 */
[----:B------:R-:W-:Y:S05]  /*56b0*/  @!P0 BRA `(.L_x_69) ;  /* 0x00000000006c8947 */ /* 0x000fea0003800000 */
[----:B------:R-:W-:Y:S01]  /*56c0*/  BSSY B0, `(.L_x_70) ;  /* 0x0000019000007945 */ /* 0x000fe20003800000 */
[----:B------:R-:W-:Y:S02]  /*56d0*/  IMAD.MOV.U32 R2, RZ, RZ, -0x1 ;  /* 0xffffffffff027424 */ /* 0x000fe400078e00ff */
[----:B------:R-:W-:Y:S02]  /*56e0*/  IMAD.MOV.U32 R6, RZ, RZ, R72 ;  /* 0x000000ffff067224 */ /* 0x000fe400078e0048 */
[----:B------:R-:W-:-:S07]  /*56f0*/  IMAD.MOV.U32 R9, RZ, RZ, R52 ;  /* 0x000000ffff097224 */ /* 0x000fce00078e0034 */
.L_x_74:
[----:B0-----:R-:W0:Y:S01]  /*5700*/  LDC.64 R4, c[0x0][0x380] ;  /* 0x0000e000ff047b82 */ /* 0x001e220000000a00 */
[----:B------:R-:W-:Y:S01]  /*5710*/  VIADD R11, R6, 0xffffffff ;  /* 0xffffffff060b7836 */ /* 0x000fe20000000000 */
[----:B------:R-:W-:Y:S03]  /*5720*/  BSSY B2, `(.L_x_71) ;  /* 0x0000008000027945 */ /* 0x000fe60003800000 */
[----:B------:R-:W-:-:S04]  /*5730*/  IMAD R7, R11, 0x100, R39 ;  /* 0x000001000b077824 */ /* 0x000fc800078e0227 */
[----:B0-----:R-:W-:-:S07]  /*5740*/  IMAD.WIDE R4, R7, 0x4, R4 ;  /* 0x0000000407047825 */ /* 0x001fce00078e0204 */
.L_x_72:
[----:B------:R-:W-:Y:S05]  /*5750*/  YIELD ;  /* 0x0000000000007946 */ /* 0x000fea0003800000 */
[----:B------:R0:W-:Y:S06]  /*5760*/  MEMBAR.SC.CTA ;  /* 0x0000000000007992 */ /* 0x0001ec0000000000 */
[----:B0-----:R-:W2:Y:S02]  /*5770*/  LDG.E.STRONG.SYS R7, desc[UR6][R4.64] ;  /* 0x0000000604077981 */ /* 0x001ea4000c1f5900 */
[----:B--2---:R-:W-:-:S13]  /*5780*/  ISETP.NE.AND P0, PT, R7, RZ, PT ;  /* 0x000000ff0700720c */ /* 0x004fda0003f05270 */
[----:B------:R-:W-:Y:S05]  /*5790*/  @!P0 BRA `(.L_x_72) ;  /* 0xfffffffc00ec8947 */ /* 0x000fea000383ffff */
[----:B------:R-:W-:Y:S05]  /*57a0*/  BSYNC B2 ;  /* 0x0000000000027941 */ /* 0x000fea0003800000 */
.L_x_71:
[----:B------:R-:W-:Y:S01]  /*57b0*/  BSSY.RECONVERGENT B2, `(.L_x_73) ;  /* 0x0000006000027945 */ /* 0x000fe20003800200 */
[C---:B------:R-:W-:Y:S02]  /*57c0*/  ISETP.GT.AND P0, PT, R7.reuse, -0x1, PT ;  /* 0xffffffff0700780c */ /* 0x040fe40003f04270 */
[----:B------:R-:W-:Y:S01]  /*57d0*/  LOP3.LUT R4, R7, 0x3fffffff, RZ, 0xc0, !PT ;  /* 0x3fffffff07047812 */ /* 0x000fe200078ec0ff */
[----:B------:R-:W-:Y:S05]  /*57e0*/  WARPSYNC.EXCLUSIVE R2 ;  /* 0x0000000002007348 */ /* 0x000fea0003a00000 */
[----:B------:R-:W-:-:S05]  /*57f0*/  IMAD.IADD R9, R4, 0x1, R9 ;  /* 0x0000000104097824 */ /* 0x000fca00078e0209 */
[----:B------:R-:W-:-:S07]  /*5800*/  VOTE.ANY R2, PT, P0 ;  /* 0x0000000000027806 */ /* 0x000fce00000e0100 */
[----:B------:R-:W-:Y:S05]  /*5810*/  BSYNC.RECONVERGENT B2 ;  /* 0x0000000000027941 */ /* 0x000fea0003800200 */
.L_x_73:
[----:B------:R-:W-:Y:S01]  /*5820*/  ISETP.GT.U32.AND P1, PT, R6, 0x1, PT ;  /* 0x000000010600780c */ /* 0x000fe20003f24070 */
[----:B------:R-:W-:-:S12]  /*5830*/  IMAD.MOV.U32 R6, RZ, RZ, R11 ;  /* 0x000000ffff067224 */ /* 0x000fd800078e000b */
[----:B------:R-:W-:Y:S05]  /*5840*/  @P0 BRA P1, `(.L_x_74) ;  /* 0xfffffffc00ac0947 */ /* 0x000fea000083ffff */
[----:B------:R-:W-:Y:S05]  /*5850*/  BSYNC B0 ;  /* 0x0000000000007941 */ /* 0x000fea0003800000 */
.L_x_70:
[----:B------:R1:W2:Y:S02]  /*5860*/  LDS.64 R4, [R13+0x7200] ;  /* 0x007200000d047984 */ /* 0x0002a40000000a00 */
.L_x_69:
        /* <DEDUP_REMOVED lines=9> */
.L_x_68:
[----:B------:R-:W-:Y:S05]  /*5900*/  BSYNC B1 ;  /* 0x0000000000017941 */ /* 0x000fea0003800000 */
.L_x_67:
[----:B0-----:R-:W0:Y:S01]  /*5910*/  LDC.64 R8, c[0x0][0x390] ;  /* 0x0000e400ff087b82 */ /* 0x001e220000000a00 */
[----:B-1----:R-:W-:-:S04]  /*5920*/  IMAD.MOV.U32 R5, RZ, RZ, 0x1c80 ;  /* 0x00001c80ff057424 */ /* 0x002fc800078e00ff */
[----:B------:R-:W-:-:S03]  /*5930*/  IMAD R5, R72, R5, 0x1c80 ;  /* 0x00001c8048057424 */ /* 0x000fc600078e0205 */
[----:B------:R-:W1:Y:S01]  /*5940*/  LDC R6, c[0x0][0x3c0] ;  /* 0x0000f000ff067b82 */ /* 0x000e620000000800 */
[----:B0-----:R-:W-:Y:S02]  /*5950*/  ISETP.EQ.U32.AND P1, PT, R8, RZ, PT ;  /* 0x000000ff0800720c */ /* 0x001fe40003f22070 */
[CC--:B-1----:R-:W-:Y:S02]  /*5960*/  ISETP.GE.AND P0, PT, R5.reuse, R6.reuse, PT ;  /* 0x000000060500720c */ /* 0x0c2fe40003f06270 */
[----:B------:R-:W-:Y:S02]  /*5970*/  ISETP.GT.AND P3, PT, R5, R6, PT ;  /* 0x000000060500720c */ /* 0x000fe40003f64270 */
[----:B------:R-:W-:-:S04]  /*5980*/  ISETP.EQ.OR.EX P0, PT, R9, RZ, !P0, P1 ;  /* 0x000000ff0900720c */ /* 0x000fc80004702710 */
[----:B------:R-:W-:-:S13]  /*5990*/  ISETP.GT.U32.OR P0, PT, R39, 0xff, P0 ;  /* 0x000000ff2700780c */ /* 0x000fda0000704470 */
[----:B------:R-:W-:Y:S05]  /*59a0*/  @P0 BRA `(.L_x_75) ;  /* 0x0000000000200947 */ /* 0x000fea0003800000 */
[----:B------:R-:W0:Y:S01]  /*59b0*/  LDS.64 R4, [R13+0x7200] ;  /* 0x007200000d047984 */ /* 0x000e220000000a00 */
[--C-:B------:R-:W-:Y:S02]  /*59c0*/  SHF.R.S32.HI R7, RZ, 0x1f, R52.reuse ;  /* 0x0000001fff077819 */ /* 0x100fe40000011434 */
[C---:B------:R-:W-:Y:S02]  /*59d0*/  LEA R2, P2, R39.reuse, R8, 0x3 ;  /* 0x0000000827027211 */ /* 0x040fe400078418ff */
[----:B0-----:R-:W-:Y:S02]  /*59e0*/  IADD3 R52, P0, P1, R4, R3, R52 ;  /* 0x0000000304347210 */ /* 0x001fe4000791e034 */
[----:B------:R-:W-:Y:S02]  /*59f0*/  SHF.R.S32.HI R4, RZ, 0x1f, R3 ;  /* 0x0000001fff047819 */ /* 0x000fe40000011403 */
[----:B------:R-:W-:Y:S02]  /*5a00*/  LEA.HI.X R3, R39, R9, RZ, 0x3, P2 ;  /* 0x0000000927037211 */ /* 0x000fe400010f1cff */
[----:B------:R-:W-:-:S05]  /*5a10*/  IADD3.X R53, PT, PT, R5, R4, R7, P0, P1 ;  /* 0x0000000405357210 */ /* 0x000fca00007e2407 */
[----:B------:R0:W-:Y:S02]  /*5a20*/  STG.E.64 desc[UR6][R2.64], R52 ;  /* 0x0000003402007986 */ /* 0x0001e4000c101b06 */
.L_x_75:
[----:B------:R-:W-:Y:S05]  /*5a30*/  WARPSYNC.ALL ;  /* 0x0000000000007948 */ /* 0x000fea0003800000 */
[----:B------:R-:W-:Y:S06]  /*5a40*/  BAR.SYNC.DEFER_BLOCKING 0x0 ;  /* 0x0000000000007b1d */ /* 0x000fec0000010000 */
[----:B------:R-:W-:Y:S05]  /*5a50*/  @P3 BRA `(.L_x_76) ;  /* 0x0000000c00503947 */ /* 0x000fea0003800000 */
[----:B------:R-:W0:Y:S01]  /*5a60*/  LDS R9, [R0] ;  /* 0x0000000000097984 */ /* 0x000e220000000800 */
[----:B------:R-:W0:Y:S01]  /*5a70*/  LDCU UR5, c[0x0][0x3c4] ;  /* 0x00007880ff0577ac */ /* 0x000e220008000800 */
[----:B------:R-:W1:Y:S01]  /*5a80*/  LDCU.64 UR8, c[0x0][0x3a0] ;  /* 0x00007400ff0877ac */ /* 0x000e620008000a00 */
[----:B0-----:R-:W-:-:S04]  /*5a90*/  SHF.R.U32.HI R2, RZ, UR5, R9 ;  /* 0x00000005ff027c19 */ /* 0x001fc80008011609 */
[----:B------:R-:W-:-:S05]  /*5aa0*/  LOP3.LUT R2, R2, UR4, RZ, 0x30, !PT ;  /* 0x0000000402027c12 */ /* 0x000fca000f8e30ff */
[----:B------:R-:W-:-:S06]  /*5ab0*/  IMAD R3, R2, 0x8, R73 ;  /* 0x0000000802037824 */ /* 0x000fcc00078e0249 */
[----:B------:R-:W0:Y:S02]  /*5ac0*/  LDS.64 R2, [R3+0x7200] ;  /* 0x0072000003027984 */ /* 0x000e240000000a00 */
[----:B0-----:R-:W-:-:S05]  /*5ad0*/  IADD3 R2, P0, PT, R2, R39, RZ ;  /* 0x0000002702027210 */ /* 0x001fca0007f1e0ff */
[----:B------:R-:W-:Y:S01]  /*5ae0*/  IMAD.X R5, RZ, RZ, R3, P0 ;  /* 0x000000ffff057224 */ /* 0x000fe200000e0603 */
[----:B-1----:R-:W-:-:S04]  /*5af0*/  LEA R4, P0, R2, UR8, 0x2 ;  /* 0x0000000802047c11 */ /* 0x002fc8000f8010ff */
[----:B------:R-:W-:-:S05]  /*5b00*/  LEA.HI.X R5, R2, UR9, R5, 0x2, P0 ;  /* 0x0000000902057c11 */ /* 0x000fca00080f1405 */
[----:B------:R-:W-:Y:S01]  /*5b10*/  STG.E desc[UR6][R4.64], R9 ;  /* 0x0000000904007986 */ /* 0x000fe2000c101906 */
[----:B------:R-:W-:-:S03]  /*5b20*/  NOP ;  /* 0x0000000000007918 */ /* 0x000fc60000000000 */
[----:B------:R-:W0:Y:S02]  /*5b30*/  LDS R11, [R0+0x600] ;  /* 0x00060000000b7984 */ /* 0x000e240000000800 */
[----:B0-----:R-:W-:-:S04]  /*5b40*/  SHF.R.U32.HI R2, RZ, UR5, R11 ;  /* 0x00000005ff027c19 */ /* 0x001fc8000801160b */
[----:B------:R-:W-:-:S05]  /*5b50*/  LOP3.LUT R2, R2, UR4, RZ, 0x30, !PT ;  /* 0x0000000402027c12 */ /* 0x000fca000f8e30ff */
[----:B------:R-:W-:-:S06]  /*5b60*/  IMAD R3, R2, 0x8, R73 ;  /* 0x0000000802037824 */ /* 0x000fcc00078e0249 */
[----:B------:R-:W0:Y:S02]  /*5b70*/  LDS.64 R2, [R3+0x7200] ;  /* 0x0072000003027984 */ /* 0x000e240000000a00 */
[----:B0-----:R-:W-:-:S05]  /*5b80*/  IADD3 R2, P0, PT, R2, R39, RZ ;  /* 0x0000002702027210 */ /* 0x001fca0007f1e0ff */
[----:B------:R-:W-:Y:S01]  /*5b90*/  IMAD.X R7, RZ, RZ, R3, P0 ;  /* 0x000000ffff077224 */ /* 0x000fe200000e0603 */
[----:B------:R-:W-:-:S04]  /*5ba0*/  LEA R6, P0, R2, UR8, 0x2 ;  /* 0x0000000802067c11 */ /* 0x000fc8000f8010ff */
[----:B------:R-:W-:-:S05]  /*5bb0*/  LEA.HI.X R7, R2, UR9, R7, 0x2, P0 ;  /* 0x0000000902077c11 */ /* 0x000fca00080f1407 */
[----:B------:R-:W-:Y:S01]  /*5bc0*/  STG.E desc[UR6][R6.64+0x600], R11 ;  /* 0x0006000b06007986 */ /* 0x000fe2000c101906 */
[----:B------:R-:W-:-:S03]  /*5bd0*/  NOP ;  /* 0x0000000000007918 */ /* 0x000fc60000000000 */
[----:B------:R-:W0:Y:S02]  /*5be0*/  LDS R9, [R0+0xc00] ;  /* 0x000c000000097984 */ /* 0x000e240000000800 */
[----:B0-----:R-:W-:-:S04]  /*5bf0*/  SHF.R.U32.HI R2, RZ, UR5, R9 ;  /* 0x00000005ff027c19 */ /* 0x001fc80008011609 */
[----:B------:R-:W-:-:S05]  /*5c00*/  LOP3.LUT R2, R2, UR4, RZ, 0x30, !PT ;  /* 0x0000000402027c12 */ /* 0x000fca000f8e30ff */
[----:B------:R-:W-:-:S05]  /*5c10*/  IMAD R8, R2, 0x8, R73 ;  /* 0x0000000802087824 */ /* 0x000fca00078e0249 */
        /* <DEDUP_REMOVED lines=182> */
[----:B------:R-:W-:Y:S01]  /*6780*/  NOP ;  /* 0x0000000000007918 */ /* 0x000fe20000000000 */
[----:B------:R-:W-:Y:S05]  /*6790*/  EXIT ;  /* 0x000000000000794d */ /* 0x000fea0003800000 */
.L_x_76:
[----:B0-----:R-:W-:Y:S01]  /*67a0*/  IMAD R3, R72, -0x1c80, R6 ;  /* 0xffffe38048037824 */ /* 0x001fe200078e0206 */
[----:B------:R-:W-:Y:S01]  /*67b0*/  BSSY.RECONVERGENT B0, `(.L_x_77) ;  /* 0x000001c000007945 */ /* 0x000fe20003800200 */
[C---:B------:R-:W-:Y:S02]  /*67c0*/  VIADD R6, R39.reuse, 0x480 ;  /* 0x0000048027067836 */ /* 0x040fe40000000000 */
[C---:B------:R-:W-:Y:S01]  /*67d0*/  VIADD R2, R39.reuse, 0x180 ;  /* 0x0000018027027836 */ /* 0x040fe20000000000 */
[CC--:B------:R-:W-:Y:S01]  /*67e0*/  ISETP.GE.AND P1, PT, R39.reuse, R3.reuse, PT ;  /* 0x000000032700720c */ /* 0x0c0fe20003f26270 */
[C---:B------:R-:W-:Y:S01]  /*67f0*/  VIADD R4, R39.reuse, 0x300 ;  /* 0x0000030027047836 */ /* 0x040fe20000000000 */
[-C--:B------:R-:W-:Y:S01]  /*6800*/  ISETP.GE.AND P4, PT, R6, R3.reuse, PT ;  /* 0x000000030600720c */ /* 0x080fe20003f86270 */
[C---:B------:R-:W-:Y:S01]  /*6810*/  VIADD R6, R39.reuse, 0x900 ;  /* 0x0000090027067836 */ /* 0x040fe20000000000 */
[-C--:B------:R-:W-:Y:S01]  /*6820*/  ISETP.GE.AND P2, PT, R2, R3.reuse, PT ;  /* 0x000000030200720c */ /* 0x080fe20003f46270 */
[C---:B------:R-:W-:Y:S01]  /*6830*/  VIADD R2, R39.reuse, 0x600 ;  /* 0x0000060027027836 */ /* 0x040fe20000000000 */
[-C--:B------:R-:W-:Y:S01]  /*6840*/  ISETP.GE.AND P3, PT, R4, R3.reuse, PT ;  /* 0x000000030400720c */ /* 0x080fe20003f66270 */
[C---:B------:R-:W-:Y:S01]  /*6850*/  VIADD R4, R39.reuse, 0x780 ;  /* 0x0000078027047836 */ /* 0x040fe20000000000 */
[-C--:B------:R-:W-:Y:S01]  /*6860*/  ISETP.GE.AND P0, PT, R6, R3.reuse, PT ;  /* 0x000000030600720c */ /* 0x080fe20003f06270 */
[----:B------:R-:W-:Y:S01]  /*6870*/  VIADD R6, R39, 0xa80 ;  /* 0x00000a8027067836 */ /* 0x000fe20000000000 */
[----:B------:R-:W-:-:S02]  /*6880*/  ISETP.GE.AND P5, PT, R2, R3, PT ;  /* 0x000000030200720c */ /* 0x000fc40003fa6270 */
[----:B------:R-:W-:Y:S01]  /*6890*/  ISETP.GE.AND P6, PT, R4, R3, PT ;  /* 0x000000030400720c */ /* 0x000fe20003fc6270 */
[----:B------:R-:W-:-:S12]  /*68a0*/  @P1 BRA `(.L_x_78) ;  /* 0x0000000000301947 */ /* 0x000fd80003800000 */
[----:B------:R-:W0:Y:S01]  /*68b0*/  LDS R7, [R0] ;  /* 0x0000000000077984 */ /* 0x000e220000000800 */
[----:B------:R-:W0:Y:S01]  /*68c0*/  LDCU UR5, c[0x0][0x3c4] ;  /* 0x00007880ff0577ac */ /* 0x000e220008000800 */
[----:B------:R-:W1:Y:S01]  /*68d0*/  LDCU.64 UR8, c[0x0][0x3a0] ;  /* 0x00007400ff0877ac */ /* 0x000e620008000a00 */
[----:B0-----:R-:W-:-:S04]  /*68e0*/  SHF.R.U32.HI R2, RZ, UR5, R7 ;  /* 0x00000005ff027c19 */ /* 0x001fc80008011607 */
[----:B------:R-:W-:-:S05]  /*68f0*/  LOP3.LUT R2, R2, UR4, RZ, 0x30, !PT ;  /* 0x0000000402027c12 */ /* 0x000fca000f8e30ff */
[----:B------:R-:W-:-:S05]  /*6900*/  IMAD R2, R2, 0x8, R73 ;  /* 0x0000000802027824 */ /* 0x000fca00078e0249 */
[----:B------:R-:W0:Y:S02]  /*6910*/  LDS.64 R4, [R2+0x7200] ;  /* 0x0072000002047984 */ /* 0x000e240000000a00 */
[----:B0-----:R-:W-:-:S05]  /*6920*/  IADD3 R8, P1, PT, R4, R39, RZ ;  /* 0x0000002704087210 */ /* 0x001fca0007f3e0ff */
[----:B------:R-:W-:Y:S01]  /*6930*/  IMAD.X R5, RZ, RZ, R5, P1 ;  /* 0x000000ffff057224 */ /* 0x000fe200008e0605 */
[----:B-1----:R-:W-:-:S04]  /*6940*/  LEA R4, P1, R8, UR8, 0x2 ;  /* 0x0000000808047c11 */ /* 0x002fc8000f8210ff */
[----:B------:R-:W-:-:S05]  /*6950*/  LEA.HI.X R5, R8, UR9, R5, 0x2, P1 ;  /* 0x0000000908057c11 */ /* 0x000fca00088f1405 */
[----:B------:R0:W-:Y:S04]  /*6960*/  STG.E desc[UR6][R4.64], R7 ;  /* 0x0000000704007986 */ /* 0x0001e8000c101906 */
.L_x_78:
[----:B------:R-:W-:Y:S05]  /*6970*/  BSYNC.RECONVERGENT B0 ;  /* 0x0000000000007941 */ /* 0x000fea0003800200 */
.L_x_77:
[----:B------:R-:W-:Y:S01]  /*6980*/  NOP ;  /* 0x0000000000007918 */ /* 0x000fe20000000000 */
[----:B------:R-:W-:Y:S01]  /*6990*/  BSSY.RECONVERGENT B0, `(.L_x_79) ;  /* 0x0000010000007945 */ /* 0x000fe20003800200 */
[----:B------:R-:W-:Y:S02]  /*69a0*/  ISETP.GE.AND P1, PT, R6, R3, PT ;  /* 0x000000030600720c */ /* 0x000fe40003f26270 */
[----:B------:R-:W-:Y:S01]  /*69b0*/  LOP3.LUT R6, R39, 0xc00, RZ, 0xfc, !PT ;  /* 0x00000c0027067812 */ /* 0x000fe200078efcff */
[----:B------:R-:W-:Y:S10]  /*69c0*/  @P2 BRA `(.L_x_80) ;  /* 0x0000000000302947 */ /* 0x000ff40003800000 */
[----:B0-----:R-:W0:Y:S01]  /*69d0*/  LDS R7, [R0+0x600] ;  /* 0x0006000000077984 */ /* 0x001e220000000800 */
        /* <DEDUP_REMOVED lines=11> */
.L_x_80:
[----:B------:R-:W-:Y:S05]  /*6a90*/  BSYNC.RECONVERGENT B0 ;  /* 0x0000000000007941 */ /* 0x000fea0003800200 */
.L_x_79:
[----:B------:R-:W-:Y:S01]  /*6aa0*/  NOP ;  /* 0x0000000000007918 */ /* 0x000fe20000000000 */
[----:B------:R-:W-:Y:S01]  /*6ab0*/  BSSY.RECONVERGENT B0, `(.L_x_81) ;  /* 0x0000010000007945 */ /* 0x000fe20003800200 */
[----:B------:R-:W-:Y:S01]  /*6ac0*/  ISETP.GE.AND P2, PT, R6, R3, PT ;  /* 0x000000030600720c */ /* 0x000fe20003f46270 */
[----:B------:R-:W-:Y:S02]  /*6ad0*/  VIADD R6, R39, 0xd80 ;  /* 0x00000d8027067836 */ /* 0x000fe40000000000 */
[----:B------:R-:W-:Y:S10]  /*6ae0*/  @P3 BRA `(.L_x_82) ;  /* 0x0000000000303947 */ /* 0x000ff40003800000 */
[----:B01----:R-:W0:Y:S01]  /*6af0*/  LDS R7, [R0+0xc00] ;  /* 0x000c000000077984 */ /* 0x003e220000000800 */
        /* <DEDUP_REMOVED lines=11> */
.L_x_82:
[----:B------:R-:W-:Y:S05]  /*6bb0*/  BSYNC.RECONVERGENT B0 ;  /* 0x0000000000007941 */ /* 0x000fea0003800200 */
.L_x_81:
[----:B------:R-:W-:Y:S01]  /*6bc0*/  NOP ;  /* 0x0000000000007918 */ /* 0x000fe20000000000 */
[----:B------:R-:W-:Y:S01]  /*6bd0*/  BSSY.RECONVERGENT B0, `(.L_x_83) ;  /* 0x0000010000007945 */ /* 0x000fe20003800200 */
[----:B------:R-:W-:Y:S01]  /*6be0*/  ISETP.GE.AND P3, PT, R6, R3, PT ;  /* 0x000000030600720c */ /* 0x000fe20003f66270 */
[----:B------:R-:W-:Y:S02]  /*6bf0*/  VIADD R6, R39, 0xf00 ;  /* 0x00000f0027067836 */ /* 0x000fe40000000000 */
[----:B------:R-:W-:Y:S10]  /*6c00*/  @P4 BRA `(.L_x_84) ;  /* 0x0000000000304947 */ /* 0x000ff40003800000 */
[----:B012---:R-:W0:Y:S01]  /*6c10*/  LDS R7, [R0+0x1200] ;  /* 0x0012000000077984 */ /* 0x007e220000000800 */
        /* <DEDUP_REMOVED lines=11> */
.L_x_84:
[----:B------:R-:W-:Y:S05]  /*6cd0*/  BSYNC.RECONVERGENT B0 ;  /* 0x0000000000007941 */ /* 0x000fea0003800200 */
.L_x_83:
[----:B------:R-:W-:Y:S01]  /*6ce0*/  NOP ;  /* 0x0000000000007918 */ /* 0x000fe20000000000 */
[----:B------:R-:W-:Y:S01]  /*6cf0*/  BSSY.RECONVERGENT B0, `(.L_x_85) ;  /* 0x0000010000007945 */ /* 0x000fe20003800200 */
[----:B------:R-:W-:Y:S01]  /*6d00*/  ISETP.GE.AND P4, PT, R6, R3, PT ;  /* 0x000000030600720c */ /* 0x000fe20003f86270 */
[----:B------:R-:W-:Y:S02]  /*6d10*/  VIADD R6, R39, 0x1080 ;  /* 0x0000108027067836 */ /* 0x000fe40000000000 */
[----:B------:R-:W-:Y:S10]  /*6d20*/  @P5 BRA `(.L_x_86) ;  /* 0x0000000000305947 */ /* 0x000ff40003800000 */
[----:B0123--:R-:W0:Y:S01]  /*6d30*/  LDS R7, [R0+0x1800] ;  /* 0x0018000000077984 */ /* 0x00fe220000000800 */
        /* <DEDUP_REMOVED lines=11> */
.L_x_86:
[----:B------:R-:W-:Y:S05]  /*6df0*/  BSYNC.RECONVERGENT B0 ;  /* 0x0000000000007941 */ /* 0x000fea0003800200 */
.L_x_85:
[----:B------:R-:W-:Y:S01]  /*6e00*/  NOP ;  /* 0x0000000000007918 */ /* 0x000fe20000000000 */
[----:B------:R-:W-:Y:S01]  /*6e10*/  BSSY.RECONVERGENT B0, `(.L_x_87) ;  /* 0x0000010000007945 */ /* 0x000fe20003800200 */
[----:B------:R-:W-:Y:S01]  /*6e20*/  ISETP.GE.AND P5, PT, R6, R3, PT ;  /* 0x000000030600720c */ /* 0x000fe20003fa6270 */
[----:B------:R-:W-:Y:S02]  /*6e30*/  VIADD R6, R39, 0x1200 ;  /* 0x0000120027067836 */ /* 0x000fe40000000000 */
[----:B------:R-:W-:Y:S10]  /*6e40*/  @P6 BRA `(.L_x_88) ;  /* 0x0000000000306947 */ /* 0x000ff40003800000 */
[----:B01234-:R-:W0:Y:S01]  /*6e50*/  LDS R7, [R0+0x1e00] ;  /* 0x001e000000077984 */ /* 0x01fe220000000800 */
        /* <DEDUP_REMOVED lines=11> */
.L_x_88:
[----:B------:R-:W-:Y:S05]  /*6f10*/  BSYNC.RECONVERGENT B0 ;  /* 0x0000000000007941 */ /* 0x000fea0003800200 */
.L_x_87:
        /* <DEDUP_REMOVED lines=17> */
.L_x_90:
[----:B------:R-:W-:Y:S05]  /*7030*/  BSYNC.RECONVERGENT B0 ;  /* 0x0000000000007941 */ /* 0x000fea0003800200 */
.L_x_89:
        /* <DEDUP_REMOVED lines=17> */
.L_x_92:
[----:B------:R-:W-:Y:S05]  /*7150*/  BSYNC.RECONVERGENT B0 ;  /* 0x0000000000007941 */ /* 0x000fea0003800200 */
.L_x_91:
        /* <DEDUP_REMOVED lines=17> */
.L_x_94:
[----:B------:R-:W-:Y:S05]  /*7270*/  BSYNC.RECONVERGENT B0 ;  /* 0x0000000000007941 */ /* 0x000fea0003800200 */
.L_x_93:
[----:B------:R-:W-:Y:S01]  /*7280*/  NOP ;  /* 0x0000000000007918 */ /* 0x000fe20000000000 */
[----:B------:R-:W-:Y:S01]  /*7290*/  BSSY.RECONVERGENT B0, `(.L_x_95) ;  /* 0x0000010000007945 */ /* 0x000fe20003800200 */
[----:B------:R-:W-:Y:S02]  /*72a0*/  ISETP.GE.AND P2, PT, R6, R3, PT ;  /* 0x000000030600720c */ /* 0x000fe40003f46270 */
[----:B------:R-:W-:Y:S01]  /*72b0*/  LOP3.LUT R6, R39, 0x1800, RZ, 0xfc, !PT ;  /* 0x0000180027067812 */ /* 0x000fe200078efcff */
        /* <DEDUP_REMOVED lines=13> */
.L_x_96:
[----:B------:R-:W-:Y:S05]  /*7390*/  BSYNC.RECONVERGENT B0 ;  /* 0x0000000000007941 */ /* 0x000fea0003800200 */
.L_x_95:
        /* <DEDUP_REMOVED lines=17> */
.L_x_98:
[----:B------:R-:W-:Y:S05]  /*74b0*/  BSYNC.RECONVERGENT B0 ;  /* 0x0000000000007941 */ /* 0x000fea0003800200 */
.L_x_97:
[----:B------:R-:W-:Y:S01]  /*74c0*/  NOP ;  /* 0x0000000000007918 */ /* 0x000fe20000000000 */
[----:B------:R-:W-:Y:S01]  /*74d0*/  BSSY.RECONVERGENT B0, `(.L_x_99) ;  /* 0x000000f000007945 */ /* 0x000fe20003800200 */
[----:B------:R-:W-:-:S03]  /*74e0*/  ISETP.GE.AND P4, PT, R6, R3, PT ;  /* 0x000000030600720c */ /* 0x000fc60003f86270 */
        /* <DEDUP_REMOVED lines=13> */
.L_x_100:
[----:B------:R-:W-:Y:S05]  /*75c0*/  BSYNC.RECONVERGENT B0 ;  /* 0x0000000000007941 */ /* 0x000fea0003800200 */
.L_x_99:
[----:B------:R-:W-:Y:S01]  /*75d0*/  NOP ;  /* 0x0000000000007918 */ /* 0x000fe20000000000 */
[----:B------:R-:W-:Y:S04]  /*75e0*/  BSSY.RECONVERGENT B0, `(.L_x_101) ;  /* 0x000000e000007945 */ /* 0x000fe80003800200 */
[----:B------:R-:W-:Y:S05]  /*75f0*/  @P6 BRA `(.L_x_102) ;  /* 0x0000000000306947 */ /* 0x000fea0003800000 */
        /* <DEDUP_REMOVED lines=12> */
.L_x_102:
[----:B------:R-:W-:Y:S05]  /*76c0*/  BSYNC.RECONVERGENT B0 ;  /* 0x0000000000007941 */ /* 0x000fea0003800200 */
.L_x_101:
        /* <DEDUP_REMOVED lines=15> */
.L_x_104:
[----:B------:R-:W-:Y:S05]  /*77c0*/  BSYNC.RECONVERGENT B0 ;  /* 0x0000000000007941 */ /* 0x000fea0003800200 */
.L_x_103:
        /* <DEDUP_REMOVED lines=15> */
.L_x_106:
[----:B------:R-:W-:Y:S05]  /*78c0*/  BSYNC.RECONVERGENT B0 ;  /* 0x0000000000007941 */ /* 0x000fea0003800200 */
.L_x_105:
        /* <DEDUP_REMOVED lines=15> */
.L_x_108:
[----:B------:R-:W-:Y:S05]  /*79c0*/  BSYNC.RECONVERGENT B0 ;  /* 0x0000000000007941 */ /* 0x000fea0003800200 */
.L_x_107:
        /* <DEDUP_REMOVED lines=15> */
.L_x_110:
[----:B------:R-:W-:Y:S05]  /*7ac0*/  BSYNC.RECONVERGENT B0 ;  /* 0x0000000000007941 */ /* 0x000fea0003800200 */
.L_x_109:
        /* <DEDUP_REMOVED lines=15> */
.L_x_112:
[----:B------:R-:W-:Y:S05]  /*7bc0*/  BSYNC.RECONVERGENT B0 ;  /* 0x0000000000007941 */ /* 0x000fea0003800200 */
.L_x_111:
[----:B------:R-:W-:Y:S01]  /*7bd0*/  NOP ;  /* 0x0000000000007918 */ /* 0x000fe20000000000 */
[----:B01234-:R-:W0:Y:S01]  /*7be0*/  LDS R7, [R0+0x6c00] ;  /* 0x006c000000077984 */ /* 0x01fe220000000800 */
[----:B------:R-:W0:Y:S02]  /*7bf0*/  LDCU UR5, c[0x0][0x3c4] ;  /* 0x00007880ff0577ac */ /* 0x000e240008000800 */
[----:B0-----:R-:W-:-:S04]  /*7c00*/  SHF.R.U32.HI R2, RZ, UR5, R7 ;  /* 0x00000005ff027c19 */ /* 0x001fc80008011607 */
[----:B------:R-:W-:-:S05]  /*7c10*/  LOP3.LUT R2, R2, UR4, RZ, 0x30, !PT ;  /* 0x0000000402027c12 */ /* 0x000fca000f8e30ff */
[----:B------:R-:W-:Y:S02]  /*7c20*/  IMAD R4, R2, 0x8, R73 ;  /* 0x0000000802047824 */ /* 0x000fe400078e0249 */
[----:B------:R-:W-:-:S04]  /*7c30*/  VIADD R2, R39, 0x1b00 ;  /* 0x00001b0027027836 */ /* 0x000fc80000000000 */
[----:B------:R-:W0:Y:S01]  /*7c40*/  LDS.64 R4, [R4+0x7200] ;  /* 0x0072000004047984 */ /* 0x000e220000000a00 */
[----:B------:R-:W-:-:S13]  /*7c50*/  ISETP.GE.AND P0, PT, R2, R3, PT ;  /* 0x000000030200720c */ /* 0x000fda0003f06270 */
[----:B------:R-:W1:Y:S01]  /*7c60*/  @!P0 LDC.64 R2, c[0x0][0x3a0] ;  /* 0x0000e800ff028b82 */ /* 0x000e620000000a00 */
[----:B0-----:R-:W-:-:S05]  /*7c70*/  IADD3 R38, P1, PT, R4, R39, RZ ;  /* 0x0000002704267210 */ /* 0x001fca0007f3e0ff */
[----:B------:R-:W-:Y:S01]  /*7c80*/  IMAD.X R5, RZ, RZ, R5, P1 ;  /* 0x000000ffff057224 */ /* 0x000fe200008e0605 */
[----:B-1----:R-:W-:-:S04]  /*7c90*/  @!P0 LEA R2, P1, R38, R2, 0x2 ;  /* 0x0000000226028211 */ /* 0x002fc800078210ff */
[----:B------:R-:W-:-:S05]  /*7ca0*/  @!P0 LEA.HI.X R3, R38, R3, R5, 0x2, P1 ;  /* 0x0000000326038211 */ /* 0x000fca00008f1405 */
[----:B------:R-:W-:Y:S01]  /*7cb0*/  @!P0 STG.E desc[UR6][R2.64+0x6c00], R7 ;  /* 0x006c000702008986 */ /* 0x000fe2000c101906 */
[----:B------:R-:W-:Y:S01]  /*7cc0*/  NOP ;  /* 0x0000000000007918 */ /* 0x000fe20000000000 */
[----:B------:R-:W-:Y:S05]  /*7cd0*/  EXIT ;  /* 0x000000000000794d */ /* 0x000fea0003800000 */
.L_x_26:
[----:B------:R-:W-:Y:S02]  /*7ce0*/  IMAD.MOV.U32 R0, RZ, RZ, 0x1 ;  /* 0x00000001ff007424 */ /* 0x000fe400078e00ff */
[----:B------:R-:W-:Y:S02]  /*7cf0*/  IMAD.MOV.U32 R77, RZ, RZ, R2 ;  /* 0x000000ffff4d7224 */ /* 0x000fe400078e0002 */
[----:B------:R-:W-:Y:S02]  /*7d00*/  IMAD.MOV.U32 R75, RZ, RZ, RZ ;  /* 0x000000ffff4b7224 */ /* 0x000fe400078e00ff */
[----:B------:R-:W-:-:S07]  /*7d10*/  IMAD.MOV.U32 R76, RZ, RZ, -0x1 ;  /* 0xffffffffff4c7424 */ /* 0x000fce00078e00ff */
[----:B------:R-:W-:Y:S05]  /*7d20*/  WARPSYNC.COLLECTIVE R76, `(.L_x_113) ;  /* 0x000000004c087348 */ /* 0x000fea0003c00000 */
[----:B------:R0:W1:Y:S02]  /*7d30*/  SHFL.UP P0, R0, R77, R0, R75 ;  /* 0x040000004d007389 */ /* 0x000064000000004b */
[----:B01----:R-:W-:Y:S05]  /*7d40*/  ENDCOLLECTIVE ;  /* 0x000000000000791b */ /* 0x003fea0003800000 */
.L_x_113:
[----:B------:R-:W-:Y:S02]  /*7d50*/  IMAD.MOV.U32 R77, RZ, RZ, R0 ;  /* 0x000000ffff4d7224 */ /* 0x000fe400078e0000 */
[----:B------:R-:W-:Y:S02]  /*7d60*/  IMAD.MOV.U32 R0, RZ, RZ, 0x2 ;  /* 0x00000002ff007424 */ /* 0x000fe400078e00ff */
[----:B------:R-:W-:-:S07]  /*7d70*/  @P0 IMAD.IADD R77, R2, 0x1, R77 ;  /* 0x00000001024d0824 */ /* 0x000fce00078e024d */
[----:B------:R-:W-:Y:S05]  /*7d80*/  WARPSYNC.COLLECTIVE R76, `(.L_x_114) ;  /* 0x000000004c087348 */ /* 0x000fea0003c00000 */
[----:B------:R0:W1:Y:S02]  /*7d90*/  SHFL.UP P0, R0, R77, R0, R75 ;  /* 0x040000004d007389 */ /* 0x000064000000004b */
[----:B01----:R-:W-:Y:S05]  /*7da0*/  ENDCOLLECTIVE ;  /* 0x000000000000791b */ /* 0x003fea0003800000 */
.L_x_114:
[----:B------:R-:W-:Y:S02]  /*7db0*/  IMAD.MOV.U32 R74, RZ, RZ, R0 ;  /* 0x000000ffff4a7224 */ /* 0x000fe400078e0000 */
[----:B------:R-:W-:Y:S02]  /*7dc0*/  IMAD.MOV.U32 R0, RZ, RZ, 0x4 ;  /* 0x00000004ff007424 */ /* 0x000fe400078e00ff */
[----:B------:R-:W-:-:S04]  /*7dd0*/  @P0 IMAD.IADD R74, R77, 0x1, R74 ;  /* 0x000000014d4a0824 */ /* 0x000fc800078e024a */
[----:B------:R-:W-:-:S07]  /*7de0*/  IMAD.MOV.U32 R77, RZ, RZ, R74 ;  /* 0x000000ffff4d7224 */ /* 0x000fce00078e004a */
[----:B------:R-:W-:Y:S05]  /*7df0*/  WARPSYNC.COLLECTIVE R76, `(.L_x_115) ;  /* 0x000000004c087348 */ /* 0x000fea0003c00000 */
[----:B------:R0:W1:Y:S02]  /*7e00*/  SHFL.UP P0, R0, R77, R0, R75 ;  /* 0x040000004d007389 */ /* 0x000064000000004b */
[----:B01----:R-:W-:Y:S05]  /*7e10*/  ENDCOLLECTIVE ;  /* 0x000000000000791b */ /* 0x003fea0003800000 */
.L_x_115:
[----:B------:R-:W-:Y:S02]  /*7e20*/  IMAD.MOV.U32 R77, RZ, RZ, R0 ;  /* 0x000000ffff4d7224 */ /* 0x000fe400078e0000 */
[----:B------:R-:W-:Y:S02]  /*7e30*/  IMAD.MOV.U32 R0, RZ, RZ, 0x8 ;  /* 0x00000008ff007424 */ /* 0x000fe400078e00ff */
[----:B------:R-:W-:-:S07]  /*7e40*/  @P0 IMAD.IADD R77, R74, 0x1, R77 ;  /* 0x000000014a4d0824 */ /* 0x000fce00078e024d */
[----:B------:R-:W-:Y:S05]  /*7e50*/  WARPSYNC.COLLECTIVE R76, `(.L_x_116) ;  /* 0x000000004c087348 */ /* 0x000fea0003c00000 */
[----:B------:R0:W1:Y:S02]  /*7e60*/  SHFL.UP P0, R0, R77, R0, R75 ;  /* 0x040000004d007389 */ /* 0x000064000000004b */
[----:B01----:R-:W-:Y:S05]  /*7e70*/  ENDCOLLECTIVE ;  /* 0x000000000000791b */ /* 0x003fea0003800000 */
.L_x_116:
[----:B------:R-:W-:Y:S02]  /*7e80*/  IMAD.MOV.U32 R74, RZ, RZ, R0 ;  /* 0x000000ffff4a7224 */ /* 0x000fe400078e0000 */
[----:B------:R-:W-:Y:S02]  /*7e90*/  IMAD.MOV.U32 R0, RZ, RZ, 0x10 ;  /* 0x00000010ff007424 */ /* 0x000fe400078e00ff */
[----:B------:R-:W-:-:S04]  /*7ea0*/  @P0 IMAD.IADD R74, R77, 0x1, R74 ;  /* 0x000000014d4a0824 */ /* 0x000fc800078e024a */
[----:B------:R-:W-:-:S07]  /*7eb0*/  IMAD.MOV.U32 R77, RZ, RZ, R74 ;  /* 0x000000ffff4d7224 */ /* 0x000fce00078e004a */
[----:B------:R-:W-:Y:S05]  /*7ec0*/  WARPSYNC.COLLECTIVE R76, `(.L_x_117) ;  /* 0x000000004c087348 */ /* 0x000fea0003c00000 */
[----:B------:R0:W1:Y:S02]  /*7ed0*/  SHFL.UP P0, R0, R77, R0, R75 ;  /* 0x040000004d007389 */ /* 0x000064000000004b */
[----:B01----:R-:W-:Y:S05]  /*7ee0*/  ENDCOLLECTIVE ;  /* 0x000000000000791b */ /* 0x003fea0003800000 */
.L_x_117:
[----:B------:R-:W-:Y:S05]  /*7ef0*/  BRA `(.L_x_118) ;  /* 0xffffffa4001c7947 */ /* 0x000fea000383ffff */
.L_x_119:
[----:B------:R-:W-:-:S00]  /*7f00*/  BRA `(.L_x_119) ;  /* 0xfffffffc00fc7947 */ /* 0x000fc0000383ffff */
[----:B------:R-:W-:-:S00]  /*7f10*/  NOP ;  /* 0x0000000000007918 */ /* 0x000fc00000000000 */
        /* <DEDUP_REMOVED lines=14> */
.L_x_242:


//--------------------- .text._ZN3cub18CUB_300001_SM_10006detail10radix_sort33DeviceRadixSortExclusiveSumKernelINS1_5radix10policy_hubIjNS0_8NullTypeEyE10Policy1000EyEEvPT0_ --------------------------
	.section	.text._ZN3cub18CUB_300001_SM_10006detail10radix_sort33DeviceRadixSortExclusiveSumKernelINS1_5radix10policy_hubIjNS0_8NullTypeEyE10Policy1000EyEEvPT0_,"ax",@progbits
	.align	128
        .global         _ZN3cub18CUB_300001_SM_10006detail10radix_sort33DeviceRadixSortExclusiveSumKernelINS1_5radix10policy_hubIjNS0_8NullTypeEyE10Policy1000EyEEvPT0_
        .type           _ZN3cub18CUB_300001_SM_10006detail10radix_sort33DeviceRadixSortExclusiveSumKernelINS1_5radix10policy_hubIjNS0_8NullTypeEyE10Policy1000EyEEvPT0_,@function
        .size           _ZN3cub18CUB_300001_SM_10006detail10radix_sort33DeviceRadixSortExclusiveSumKernelINS1_5radix10policy_hubIjNS0_8NullTypeEyE10Policy1000EyEEvPT0_,(.L_x_243 - _ZN3cub18CUB_300001_SM_10006detail10radix_sort33DeviceRadixSortExclusiveSumKernelINS1_5radix10policy_hubIjNS0_8NullTypeEyE10Policy1000EyEEvPT0_)
        .other          _ZN3cub18CUB_300001_SM_10006detail10radix_sort33DeviceRadixSortExclusiveSumKernelINS1_5radix10policy_hubIjNS0_8NullTypeEyE10Policy1000EyEEvPT0_,@"STO_CUDA_ENTRY STV_DEFAULT"
_ZN3cub18CUB_300001_SM_10006detail10radix_sort33DeviceRadixSortExclusiveSumKernelINS1_5radix10policy_hubIjNS0_8NullTypeEyE10Policy1000EyEEvPT0_:
.text._ZN3cub18CUB_300001_SM_10006detail10radix_sort33DeviceRadixSortExclusiveSumKernelINS1_5radix10policy_hubIjNS0_8NullTypeEyE10Policy1000EyEEvPT0_:
[----:B------:R-:W-:Y:S01]  /*0000*/  LDC R1, c[0x0][0x37c] ;  /* 0x0000df00ff017b82 */ /* 0x000fe20000000800 */
[----:B------:R-:W0:Y:S07]  /*0010*/  S2R R18, SR_TID.X ;  /* 0x0000000000127919 */ /* 0x000e2e0000002100 */
[----:B------:R-:W1:Y:S01]  /*0020*/  LDC.64 R16, c[0x0][0x380] ;  /* 0x0000e000ff107b82 */ /* 0x000e620000000a00 */
[----:B------:R-:W2:Y:S01]  /*0030*/  LDCU.64 UR4, c[0x0][0x358] ;  /* 0x00006b00ff0477ac */ /* 0x000ea20008000a00 */
[----:B------:R-:W3:Y:S01]  /*0040*/  S2R R5, SR_CTAID.X ;  /* 0x0000000000057919 */ /* 0x000ee20000002500 */
[----:B0-----:R-:W-:Y:S01]  /*0050*/  ISETP.GT.U32.AND P1, PT, R18, 0xff, PT ;  /* 0x000000ff1200780c */ /* 0x001fe20003f24070 */
[----:B---3--:R-:W-:-:S04]  /*0060*/  IMAD R5, R5, 0x100, R18 ;  /* 0x0000010005057824 */ /* 0x008fc800078e0212 */
[----:B-1----:R-:W-:-:S08]  /*0070*/  IMAD.WIDE R16, R5, 0x8, R16 ;  /* 0x0000000805107825 */ /* 0x002fd000078e0210 */
[----:B--2---:R-:W2:Y:S01]  /*0080*/  @!P1 LDG.E.64 R2, desc[UR4][R16.64] ;  /* 0x0000000410029981 */ /* 0x004ea2000c1e1b00 */
[----:B------:R-:W-:Y:S02]  /*0090*/  MOV R0, 0x400 ;  /* 0x0000040000007802 */ /* 0x000fe40000000f00 */
[C---:B------:R-:W-:Y:S01]  /*00a0*/  ISETP.GT.U32.AND P0, PT, R18.reuse, 0x1f, PT ;  /* 0x0000001f1200780c */ /* 0x040fe20003f04070 */
[----:B------:R-:W0:Y:S02]  /*00b0*/  S2R R5, SR_CgaCtaId ;  /* 0x0000000000057919 */ /* 0x000e240000008800 */
[----:B0-----:R-:W-:Y:S02]  /*00c0*/  LEA R5, R5, R0, 0x18 ;  /* 0x0000000005057211 */ /* 0x001fe400078ec0ff */
[----:B------:R-:W-:-:S05]  /*00d0*/  LEA.HI R0, R18, R18, RZ, 0x1d ;  /* 0x0000001212007211 */ /* 0x000fca00078fe8ff */
[----:B------:R-:W-:-:S05]  /*00e0*/  IMAD R0, R0, 0x8, R5 ;  /* 0x0000000800007824 */ /* 0x000fca00078e0205 */
[----:B--2---:R0:W-:Y:S01]  /*00f0*/  STS.64 [R0+0x10], R2 ;  /* 0x0000100200007388 */ /* 0x0041e20000000a00 */
[----:B------:R-:W-:Y:S06]  /*0100*/  BAR.SYNC.DEFER_BLOCKING 0x0 ;  /* 0x0000000000007b1d */ /* 0x000fec0000010000 */
[----:B------:R-:W-:Y:S05]  /*0110*/  @P0 BRA `(.L_x_120) ;  /* 0x0000000400240947 */ /* 0x000fea0003800000 */
[----:B------:R-:W-:Y:S01]  /*0120*/  IMAD R18, R18, 0x48, R5 ;  /* 0x0000004812127824 */ /* 0x000fe200078e0205 */
[----:B------:R-:W-:-:S04]  /*0130*/  UMOV UR6, 0xffffffff ;  /* 0xffffffff00067882 */ /* 0x000fc80000000000 */
[----:B------:R-:W-:Y:S04]  /*0140*/  LDS.64 R14, [R18+0x10] ;  /* 0x00001000120e7984 */ /* 0x000fe80000000a00 */
[----:B------:R-:W-:Y:S04]  /*0150*/  LDS.64 R12, [R18+0x18] ;  /* 0x00001800120c7984 */ /* 0x000fe80000000a00 */
[----:B------:R-:W1:Y:S04]  /*0160*/  LDS.64 R10, [R18+0x20] ;  /* 0x00002000120a7984 */ /* 0x000e680000000a00 */
[----:B------:R-:W-:Y:S04]  /*0170*/  LDS.64 R8, [R18+0x28] ;  /* 0x0000280012087984 */ /* 0x000fe80000000a00 */
[----:B------:R-:W2:Y:S04]  /*0180*/  LDS.64 R6, [R18+0x30] ;  /* 0x0000300012067984 */ /* 0x000ea80000000a00 */
[----:B------:R-:W-:Y:S04]  /*0190*/  LDS.64 R4, [R18+0x38] ;  /* 0x0000380012047984 */ /* 0x000fe80000000a00 */
[----:B0-----:R-:W0:Y:S04]  /*01a0*/  LDS.64 R2, [R18+0x40] ;  /* 0x0000400012027984 */ /* 0x001e280000000a00 */
[----:B------:R-:W3:Y:S01]  /*01b0*/  LDS.64 R20, [R18+0x48] ;  /* 0x0000480012147984 */ /* 0x000ee20000000a00 */
[----:B-1----:R-:W-:-:S04]  /*01c0*/  IADD3 R19, P3, P4, R10, R12, R14 ;  /* 0x0000000c0a137210 */ /* 0x002fc80007c7e00e */
[----:B------:R-:W-:Y:S02]  /*01d0*/  IADD3.X R23, PT, PT, R11, R13, R15, P3, P4 ;  /* 0x0000000d0b177210 */ /* 0x000fe40001fe840f */
[----:B--2---:R-:W-:-:S04]  /*01e0*/  IADD3 R19, P0, P2, R6, R19, R8 ;  /* 0x0000001306137210 */ /* 0x004fc80007a1e008 */
[----:B------:R-:W-:Y:S02]  /*01f0*/  IADD3.X R23, PT, PT, R7, R23, R9, P0, P2 ;  /* 0x0000001707177210 */ /* 0x000fe400007e4409 */
[----:B0-----:R-:W-:-:S04]  /*0200*/  IADD3 R19, P3, P4, R2, R19, R4 ;  /* 0x0000001302137210 */ /* 0x001fc80007c7e004 */
[----:B---3--:R-:W-:Y:S02]  /*0210*/  IADD3 R20, P0, PT, R20, R19, RZ ;  /* 0x0000001314147210 */ /* 0x008fe40007f1e0ff */
[----:B------:R-:W-:-:S05]  /*0220*/  IADD3.X R19, PT, PT, R3, R23, R5, P3, P4 ;  /* 0x0000001703137210 */ /* 0x000fca0001fe8405 */
[----:B------:R-:W-:Y:S01]  /*0230*/  IMAD.X R19, R21, 0x1, R19, P0 ;  /* 0x0000000115137824 */ /* 0x000fe200000e0613 */
[----:B------:R-:W-:Y:S06]  /*0240*/  BRA.DIV UR6, `(.L_x_121) ;  /* 0x0000000206f07947 */ /* 0x000fec000b800000 */
[----:B------:R-:W0:Y:S04]  /*0250*/  SHFL.UP PT, R27, R20, 0x1, RZ ;  /* 0x04200000141b7989 */ /* 0x000e2800000e00ff */
[----:B------:R-:W1:Y:S01]  /*0260*/  SHFL.UP P0, R25, R19, 0x1, RZ ;  /* 0x0420000013197989 */ /* 0x000e6200000000ff */
[----:B0-----:R-:W-:-:S04]  /*0270*/  IADD3 R22, P2, PT, R27, R20, RZ ;  /* 0x000000141b167210 */ /* 0x001fc80007f5e0ff */
[----:B-1----:R-:W-:Y:S01]  /*0280*/  SEL R27, R22, R27, P0 ;  /* 0x0000001b161b7207 */ /* 0x002fe20000000000 */
[----:B------:R-:W-:-:S04]  /*0290*/  IMAD.X R26, R25, 0x1, R19, P2 ;  /* 0x00000001191a7824 */ /* 0x000fc800010e0613 */
[----:B------:R-:W0:Y:S01]  /*02a0*/  SHFL.UP PT, R28, R27, 0x2, RZ ;  /* 0x044000001b1c7989 */ /* 0x000e2200000e00ff */
[----:B------:R-:W-:-:S05]  /*02b0*/  SEL R26, R26, R25, P0 ;  /* 0x000000191a1a7207 */ /* 0x000fca0000000000 */
[----:B------:R-:W1:Y:S01]  /*02c0*/  SHFL.UP P0, R25, R26, 0x2, RZ ;  /* 0x044000001a197989 */ /* 0x000e6200000000ff */
[----:B0-----:R-:W-:-:S05]  /*02d0*/  IADD3 R21, P2, PT, R28, R27, RZ ;  /* 0x0000001b1c157210 */ /* 0x001fca0007f5e0ff */
[----:B-1----:R-:W-:Y:S01]  /*02e0*/  IMAD.X R22, R25, 0x1, R26, P2 ;  /* 0x0000000119167824 */ /* 0x002fe200010e061a */
[----:B------:R-:W-:-:S04]  /*02f0*/  SEL R28, R21, R28, P0 ;  /* 0x0000001c151c7207 */ /* 0x000fc80000000000 */
[----:B------:R-:W-:Y:S01]  /*0300*/  SEL R29, R22, R25, P0 ;  /* 0x00000019161d7207 */ /* 0x000fe20000000000 */
        /* <DEDUP_REMOVED lines=12> */
[----:B------:R0:W1:Y:S04]  /*03d0*/  SHFL.UP PT, R28, R27, 0x10, RZ ;  /* 0x060000001b1c7989 */ /* 0x00006800000e00ff */
[----:B------:R0:W2:Y:S02]  /*03e0*/  SHFL.UP P0, R25, R26, 0x10, RZ ;  /* 0x060000001a197989 */ /* 0x0000a400000000ff */
.L_x_132:
[----:B-1----:R-:W-:-:S04]  /*03f0*/  IADD3 R21, P2, PT, R28, R27, RZ ;  /* 0x0000001b1c157210 */ /* 0x002fc80007f5e0ff */
[----:B--2---:R-:W-:Y:S01]  /*0400*/  SEL R21, R21, R28, P0 ;  /* 0x0000001c15157207 */ /* 0x004fe20000000000 */
[----:B------:R-:W-:-:S05]  /*0410*/  IMAD.X R22, R25, 0x1, R26, P2 ;  /* 0x0000000119167824 */ /* 0x000fca00010e061a */
[----:B------:R-:W-:Y:S02]  /*0420*/  SEL R22, R22, R25, P0 ;  /* 0x0000001916167207 */ /* 0x000fe40000000000 */
[----:B------:R-:W-:-:S05]  /*0430*/  IADD3 R20, P0, PT, R21, -R20, RZ ;  /* 0x8000001415147210 */ /* 0x000fca0007f1e0ff */
[----:B------:R-:W-:Y:S01]  /*0440*/  IMAD.X R21, R22, 0x1, ~R19, P0 ;  /* 0x0000000116157824 */ /* 0x000fe200000e0e13 */
[----:B------:R-:W-:-:S04]  /*0450*/  IADD3 R14, P0, PT, R14, R20, RZ ;  /* 0x000000140e0e7210 */ /* 0x000fc80007f1e0ff */
[----:B------:R1:W-:Y:S01]  /*0460*/  STS.64 [R18+0x10], R20 ;  /* 0x0000101412007388 */ /* 0x0003e20000000a00 */
[----:B------:R-:W-:Y:S01]  /*0470*/  IMAD.X R15, R15, 0x1, R21, P0 ;  /* 0x000000010f0f7824 */ /* 0x000fe200000e0615 */
        /* <DEDUP_REMOVED lines=17> */
[----:B------:R-:W-:-:S05]  /*0590*/  IMAD.X R3, R3, 0x1, R5, P0 ;  /* 0x0000000103037824 */ /* 0x000fca00000e0605 */
[----:B------:R1:W-:Y:S03]  /*05a0*/  STS.64 [R18+0x48], R2 ;  /* 0x0000480212007388 */ /* 0x0003e60000000a00 */
.L_x_120:
[----:B------:R-:W-:Y:S05]  /*05b0*/  WARPSYNC.ALL ;  /* 0x0000000000007948 */ /* 0x000fea0003800000 */
[----:B------:R-:W-:Y:S06]  /*05c0*/  BAR.SYNC.DEFER_BLOCKING 0x0 ;  /* 0x0000000000007b1d */ /* 0x000fec0000010000 */
[----:B------:R-:W-:Y:S05]  /*05d0*/  @P1 EXIT ;  /* 0x000000000000194d */ /* 0x000fea0003800000 */
[----:B01----:R-:W0:Y:S04]  /*05e0*/  LDS.64 R2, [R0+0x10] ;  /* 0x0000100000027984 */ /* 0x003e280000000a00 */
[----:B0-----:R-:W-:Y:S01]  /*05f0*/  STG.E.64 desc[UR4][R16.64], R2 ;  /* 0x0000000210007986 */ /* 0x001fe2000c101b04 */
[----:B------:R-:W-:Y:S05]  /*0600*/  EXIT ;  /* 0x000000000000794d */ /* 0x000fea0003800000 */
.L_x_121:
[----:B------:R-:W-:Y:S02]  /*0610*/  IMAD.MOV.U32 R24, RZ, RZ, R20 ;  /* 0x000000ffff187224 */ /* 0x000fe400078e0014 */
[----:B------:R-:W-:Y:S02]  /*0620*/  IMAD.MOV.U32 R23, RZ, RZ, 0x1 ;  /* 0x00000001ff177424 */ /* 0x000fe400078e00ff */
[----:B------:R-:W-:Y:S02]  /*0630*/  IMAD.MOV.U32 R22, RZ, RZ, RZ ;  /* 0x000000ffff167224 */ /* 0x000fe400078e00ff */
[----:B------:R-:W-:-:S07]  /*0640*/  IMAD.MOV.U32 R21, RZ, RZ, -0x1 ;  /* 0xffffffffff157424 */ /* 0x000fce00078e00ff */
[----:B------:R-:W-:Y:S05]  /*0650*/  WARPSYNC.COLLECTIVE R21, `(.L_x_122) ;  /* 0x0000000015087348 */ /* 0x000fea0003c00000 */
[----:B------:R0:W1:Y:S02]  /*0660*/  SHFL.UP P0, R25, R24, R23, R22 ;  /* 0x0400001718197389 */ /* 0x0000640000000016 */
[----:B01----:R-:W-:Y:S05]  /*0670*/  ENDCOLLECTIVE ;  /* 0x000000000000791b */ /* 0x003fea0003800000 */
.L_x_122:
[----:B------:R-:W-:Y:S02]  /*0680*/  IMAD.MOV.U32 R24, RZ, RZ, R19 ;  /* 0x000000ffff187224 */ /* 0x000fe400078e0013 */
[----:B------:R-:W-:-:S07]  /*0690*/  IMAD.MOV.U32 R27, RZ, RZ, R25 ;  /* 0x000000ffff1b7224 */ /* 0x000fce00078e0019 */
[----:B------:R-:W-:Y:S05]  /*06a0*/  WARPSYNC.COLLECTIVE R21, `(.L_x_123) ;  /* 0x0000000015087348 */ /* 0x000fea0003c00000 */
[----:B------:R0:W1:Y:S02]  /*06b0*/  SHFL.UP P0, R25, R24, R23, R22 ;  /* 0x0400001718197389 */ /* 0x0000640000000016 */
[----:B01----:R-:W-:Y:S05]  /*06c0*/  ENDCOLLECTIVE ;  /* 0x000000000000791b */ /* 0x003fea0003800000 */
.L_x_123:
[----:B------:R-:W-:Y:S01]  /*06d0*/  IADD3 R26, P2, PT, R27, R20, RZ ;  /* 0x000000141b1a7210 */ /* 0x000fe20007f5e0ff */
[----:B------:R-:W-:-:S03]  /*06e0*/  IMAD.MOV.U32 R23, RZ, RZ, 0x2 ;  /* 0x00000002ff177424 */ /* 0x000fc600078e00ff */
[----:B------:R-:W-:Y:S01]  /*06f0*/  SEL R27, R26, R27, P0 ;  /* 0x0000001b1a1b7207 */ /* 0x000fe20000000000 */
[----:B------:R-:W-:-:S04]  /*0700*/  IMAD.X R26, R25, 0x1, R19, P2 ;  /* 0x00000001191a7824 */ /* 0x000fc800010e0613 */
[----:B------:R-:W-:Y:S01]  /*0710*/  IMAD.MOV.U32 R24, RZ, RZ, R27 ;  /* 0x000000ffff187224 */ /* 0x000fe200078e001b */
[----:B------:R-:W-:-:S07]  /*0720*/  SEL R26, R26, R25, P0 ;  /* 0x000000191a1a7207 */ /* 0x000fce0000000000 */
[----:B------:R-:W-:Y:S05]  /*0730*/  WARPSYNC.COLLECTIVE R21, `(.L_x_124) ;  /* 0x0000000015087348 */ /* 0x000fea0003c00000 */
[----:B------:R0:W1:Y:S02]  /*0740*/  SHFL.UP P0, R25, R24, R23, R22 ;  /* 0x0400001718197389 */ /* 0x0000640000000016 */
[----:B01----:R-:W-:Y:S05]  /*0750*/  ENDCOLLECTIVE ;  /* 0x000000000000791b */ /* 0x003fea0003800000 */
.L_x_124:
[----:B------:R-:W-:Y:S02]  /*0760*/  IMAD.MOV.U32 R24, RZ, RZ, R26 ;  /* 0x000000ffff187224 */ /* 0x000fe400078e001a */
[----:B------:R-:W-:-:S07]  /*0770*/  IMAD.MOV.U32 R28, RZ, RZ, R25 ;  /* 0x000000ffff1c7224 */ /* 0x000fce00078e0019 */
[----:B------:R-:W-:Y:S05]  /*0780*/  WARPSYNC.COLLECTIVE R21, `(.L_x_125) ;  /* 0x0000000015087348 */ /* 0x000fea0003c00000 */
[----:B------:R0:W1:Y:S02]  /*0790*/  SHFL.UP P0, R25, R24, R23, R22 ;  /* 0x0400001718197389 */ /* 0x0000640000000016 */
[----:B01----:R-:W-:Y:S05]  /*07a0*/  ENDCOLLECTIVE ;  /* 0x000000000000791b */ /* 0x003fea0003800000 */
.L_x_125:
        /* <DEDUP_REMOVED lines=9> */
.L_x_126:
[----:B------:R-:W-:Y:S02]  /*0840*/  IMAD.MOV.U32 R24, RZ, RZ, R29 ;  /* 0x000000ffff187224 */ /* 0x000fe400078e001d */
[----:B------:R-:W-:-:S07]  /*0850*/  IMAD.MOV.U32 R27, RZ, RZ, R25 ;  /* 0x000000ffff1b7224 */ /* 0x000fce00078e0019 */
[----:B------:R-:W-:Y:S05]  /*0860*/  WARPSYNC.COLLECTIVE R21, `(.L_x_127) ;  /* 0x0000000015087348 */ /* 0x000fea0003c00000 */
[----:B------:R0:W1:Y:S02]  /*0870*/  SHFL.UP P0, R25, R24, R23, R22 ;  /* 0x0400001718197389 */ /* 0x0000640000000016 */
[----:B01----:R-:W-:Y:S05]  /*0880*/  ENDCOLLECTIVE ;  /* 0x000000000000791b */ /* 0x003fea0003800000 */
.L_x_127:
        /* <DEDUP_REMOVED lines=9> */
.L_x_128:
[----:B------:R-:W-:Y:S02]  /*0920*/  IMAD.MOV.U32 R24, RZ, RZ, R29 ;  /* 0x000000ffff187224 */ /* 0x000fe400078e001d */
[----:B------:R-:W-:-:S07]  /*0930*/  IMAD.MOV.U32 R27, RZ, RZ, R25 ;  /* 0x000000ffff1b7224 */ /* 0x000fce00078e0019 */
[----:B------:R-:W-:Y:S05]  /*0940*/  WARPSYNC.COLLECTIVE R21, `(.L_x_129) ;  /* 0x0000000015087348 */ /* 0x000fea0003c00000 */
[----:B------:R0:W1:Y:S02]  /*0950*/  SHFL.UP P0, R25, R24, R23, R22 ;  /* 0x0400001718197389 */ /* 0x0000640000000016 */
[----:B01----:R-:W-:Y:S05]  /*0960*/  ENDCOLLECTIVE ;  /* 0x000000000000791b */ /* 0x003fea0003800000 */
.L_x_129:
        /* <DEDUP_REMOVED lines=9> */
.L_x_130:
[----:B------:R-:W-:Y:S02]  /*0a00*/  IMAD.MOV.U32 R24, RZ, RZ, R26 ;  /* 0x000000ffff187224 */ /* 0x000fe400078e001a */
[----:B------:R-:W-:-:S07]  /*0a10*/  IMAD.MOV.U32 R28, RZ, RZ, R25 ;  /* 0x000000ffff1c7224 */ /* 0x000fce00078e0019 */
[----:B------:R-:W-:Y:S05]  /*0a20*/  WARPSYNC.COLLECTIVE R21, `(.L_x_131) ;  /* 0x0000000015087348 */ /* 0x000fea0003c00000 */
[----:B------:R0:W1:Y:S02]  /*0a30*/  SHFL.UP P0, R25, R24, R23, R22 ;  /* 0x0400001718197389 */ /* 0x0000640000000016 */
[----:B01----:R-:W-:Y:S05]  /*0a40*/  ENDCOLLECTIVE ;  /* 0x000000000000791b */ /* 0x003fea0003800000 */
.L_x_131:
[----:B------:R-:W-:Y:S05]  /*0a50*/  BRA `(.L_x_132) ;  /* 0xfffffff800647947 */ /* 0x000fea000383ffff */
.L_x_133:
        /* <DEDUP_REMOVED lines=10> */
.L_x_243:


//--------------------- .text._ZN3cub18CUB_300001_SM_10006detail10radix_sort30DeviceRadixSortHistogramKernelINS1_5radix10policy_hubIjNS0_8NullTypeEyE10Policy1000ELNS0_9SortOrderE0EjyNS1_21identity_decomposer_tEEEvPT2_PKT1_SB_iiT3_ --------------------------
	.section	.text._ZN3cub18CUB_300001_SM_10006detail10radix_sort30DeviceRadixSortHistogramKernelINS1_5radix10policy_hubIjNS0_8NullTypeEyE10Policy1000ELNS0_9SortOrderE0EjyNS1_21identity_decomposer_tEEEvPT2_PKT1_SB_iiT3_,"ax",@progbits
	.align	128
        .global         _ZN3cub18CUB_300001_SM_10006detail10radix_sort30DeviceRadixSortHistogramKernelINS1_5radix10policy_hubIjNS0_8NullTypeEyE10Policy1000ELNS0_9SortOrderE0EjyNS1_21identity_decomposer_tEEEvPT2_PKT1_SB_iiT3_
        .type           _ZN3cub18CUB_300001_SM_10006detail10radix_sort30DeviceRadixSortHistogramKernelINS1_5radix10policy_hubIjNS0_8NullTypeEyE10Policy1000ELNS0_9SortOrderE0EjyNS1_21identity_decomposer_tEEEvPT2_PKT1_SB_iiT3_,@function
        .size           _ZN3cub18CUB_300001_SM_10006detail10radix_sort30DeviceRadixSortHistogramKernelINS1_5radix10policy_hubIjNS0_8NullTypeEyE10Policy1000ELNS0_9SortOrderE0EjyNS1_21identity_decomposer_tEEEvPT2_PKT1_SB_iiT3_,(.L_x_244 - _ZN3cub18CUB_300001_SM_10006detail10radix_sort30DeviceRadixSortHistogramKernelINS1_5radix10policy_hubIjNS0_8NullTypeEyE10Policy1000ELNS0_9SortOrderE0EjyNS1_21identity_decomposer_tEEEvPT2_PKT1_SB_iiT3_)
        .other          _ZN3cub18CUB_300001_SM_10006detail10radix_sort30DeviceRadixSortHistogramKernelINS1_5radix10policy_hubIjNS0_8NullTypeEyE10Policy1000ELNS0_9SortOrderE0EjyNS1_21identity_decomposer_tEEEvPT2_PKT1_SB_iiT3_,@"STO_CUDA_ENTRY STV_DEFAULT"
_ZN3cub18CUB_300001_SM_10006detail10radix_sort30DeviceRadixSortHistogramKernelINS1_5radix10policy_hubIjNS0_8NullTypeEyE10Policy1000ELNS0_9SortOrderE0EjyNS1_21identity_decomposer_tEEEvPT2_PKT1_SB_iiT3_:
.text._ZN3cub18CUB_300001_SM_10006detail10radix_sort30DeviceRadixSortHistogramKernelINS1_5radix10policy_hubIjNS0_8NullTypeEyE10Policy1000ELNS0_9SortOrderE0EjyNS1_21identity_decomposer_tEEEvPT2_PKT1_SB_iiT3_:
[----:B------:R-:W-:Y:S01]  /*0000*/  LDC R1, c[0x0][0x37c] ;  /* 0x0000df00ff017b82 */ /* 0x000fe20000000800 */
[----:B------:R-:W0:Y:S02]  /*0010*/  LDCU.64 UR4, c[0x0][0x390] ;  /* 0x00007200ff0477ac */ /* 0x000e240008000a00 */
[----:B0-----:R-:W-:-:S04]  /*0020*/  ISETP.NE.U32.AND P0, PT, RZ, UR4, PT ;  /* 0x00000004ff007c0c */ /* 0x001fc8000bf05070 */
[----:B------:R-:W-:-:S13]  /*0030*/  ISETP.NE.AND.EX P0, PT, RZ, UR5, PT, P0 ;  /* 0x00000005ff007c0c */ /* 0x000fda000bf05300 */
[----:B------:R-:W-:Y:S05]  /*0040*/  @!P0 EXIT ;  /* 0x000000000000894d */ /* 0x000fea0003800000 */
[----:B------:R-:W0:Y:S01]  /*0050*/  S2R R18, SR_TID.X ;  /* 0x0000000000127919 */ /* 0x000e220000002100 */
[----:B------:R-:W1:Y:S01]  /*0060*/  LDCU.64 UR4, c[0x0][0x398] ;  /* 0x00007300ff0477ac */ /* 0x000e620008000a00 */
[----:B------:R-:W2:Y:S01]  /*0070*/  S2UR UR7, SR_CgaCtaId ;  /* 0x00000000000779c3 */ /* 0x000ea20000008800 */
[----:B------:R-:W-:Y:S01]  /*0080*/  UMOV UR6, 0x400 ;  /* 0x0000040000067882 */ /* 0x000fe20000000000 */
[----:B------:R-:W3:Y:S06]  /*0090*/  LDCU.64 UR18, c[0x0][0x358] ;  /* 0x00006b00ff1277ac */ /* 0x000eec0008000a00 */
[----:B------:R-:W4:Y:S01]  /*00a0*/  S2UR UR8, SR_CTAID.X ;  /* 0x00000000000879c3 */ /* 0x000f220000002500 */
[----:B------:R-:W0:Y:S01]  /*00b0*/  LDCU UR21, c[0x0][0x370] ;  /* 0x00006e00ff1577ac */ /* 0x000e220008000800 */
[----:B-1----:R-:W-:-:S04]  /*00c0*/  UIADD3 UR4, UPT, UPT, UR5, 0x7, -UR4 ;  /* 0x0000000705047890 */ /* 0x002fc8000fffe804 */
[----:B------:R-:W-:Y:S02]  /*00d0*/  UISETP.GE.AND UP0, UPT, UR4, 0x8, UPT ;  /* 0x000000080400788c */ /* 0x000fe4000bf06270 */
[----:B------:R-:W-:Y:S02]  /*00e0*/  USHF.R.S32.HI UR5, URZ, 0x1f, UR4 ;  /* 0x0000001fff057899 */ /* 0x000fe40008011404 */
[----:B--2---:R-:W-:Y:S02]  /*00f0*/  ULEA UR6, UR7, UR6, 0x18 ;  /* 0x0000000607067291 */ /* 0x004fe4000f8ec0ff */
[----:B------:R-:W-:Y:S01]  /*0100*/  PLOP3.LUT P0, PT, PT, PT, UP0, 0x80, 0x8 ;  /* 0x000000000008781c */ /* 0x000fe20003f0f008 */
[----:B------:R-:W-:Y:S01]  /*0110*/  ULEA.HI UR5, UR5, UR4, URZ, 0x3 ;  /* 0x0000000405057291 */ /* 0x000fe2000f8f18ff */
[C---:B0-----:R-:W-:Y:S02]  /*0120*/  VIADD R19, R18.reuse, 0x80 ;  /* 0x0000008012137836 */ /* 0x041fe40000000000 */
[C---:B------:R-:W-:Y:S01]  /*0130*/  ISETP.GT.U32.OR P0, PT, R18.reuse, 0xff, !P0 ;  /* 0x000000ff1200780c */ /* 0x040fe20004704470 */
[----:B------:R-:W-:Y:S01]  /*0140*/  USHF.R.S32.HI UR5, URZ, 0x3, UR5 ;  /* 0x00000003ff057899 */ /* 0x000fe20008011405 */
[C---:B------:R-:W-:Y:S01]  /*0150*/  VIADD R20, R18.reuse, 0x100 ;  /* 0x0000010012147836 */ /* 0x040fe20000000000 */
[C---:B------:R-:W-:Y:S01]  /*0160*/  IADD3 R25, PT, PT, R18.reuse, 0x500, RZ ;  /* 0x0000050012197810 */ /* 0x040fe20007ffe0ff */
[C---:B------:R-:W-:Y:S01]  /*0170*/  VIADD R21, R18.reuse, 0x180 ;  /* 0x0000018012157836 */ /* 0x040fe20000000000 */
[----:B------:R-:W-:Y:S01]  /*0180*/  P2R R28, PR, RZ, 0x1 ;  /* 0x00000001ff1c7803 */ /* 0x000fe20000000000 */
[C---:B------:R-:W-:Y:S01]  /*0190*/  VIADD R22, R18.reuse, 0x200 ;  /* 0x0000020012167836 */ /* 0x040fe20000000000 */
[C---:B------:R-:W-:Y:S01]  /*01a0*/  LEA R27, R18.reuse, UR6, 0x2 ;  /* 0x00000006121b7c11 */ /* 0x040fe2000f8e10ff */
[C---:B------:R-:W-:Y:S01]  /*01b0*/  VIADD R23, R18.reuse, 0x280 ;  /* 0x0000028012177836 */ /* 0x040fe20000000000 */
[----:B----4-:R-:W-:Y:S01]  /*01c0*/  USHF.L.U32 UR8, UR8, 0xb, URZ ;  /* 0x0000000b08087899 */ /* 0x010fe200080006ff */
[C---:B------:R-:W-:Y:S01]  /*01d0*/  VIADD R24, R18.reuse, 0x300 ;  /* 0x0000030012187836 */ /* 0x040fe20000000000 */
[----:B------:R-:W-:Y:S01]  /*01e0*/  ULOP3.LUT UR20, UR5, 0x7, URZ, 0xc0, !UPT ;  /* 0x0000000705147892 */ /* 0x000fe2000f8ec0ff */
[----:B------:R-:W-:Y:S01]  /*01f0*/  VIADD R26, R18, 0x780 ;  /* 0x00000780121a7836 */ /* 0x000fe20000000000 */
[----:B------:R-:W-:Y:S01]  /*0200*/  ULOP3.LUT UR9, UR5, 0x3, URZ, 0xc0, !UPT ;  /* 0x0000000305097892 */ /* 0x000fe2000f8ec0ff */
[----:B------:R-:W-:Y:S01]  /*0210*/  UMOV UR6, URZ ;  /* 0x000000ff00067c82 */ /* 0x000fe20008000000 */
[----:B---3--:R-:W-:-:S10]  /*0220*/  UMOV UR7, URZ ;  /* 0x000000ff00077c82 */ /* 0x008fd40008000000 */
.L_x_217:
[----:B------:R-:W-:Y:S01]  /*0230*/  ISETP.NE.AND P0, PT, R28, RZ, PT ;  /* 0x000000ff1c00720c */ /* 0x000fe20003f05270 */
[----:B------:R-:W-:-:S12]  /*0240*/  BSSY.RECONVERGENT B0, `(.L_x_134) ;  /* 0x0000082000007945 */ /* 0x000fd80003800200 */
[----:B0-2345:R-:W-:Y:S05]  /*0250*/  @P0 BRA `(.L_x_135) ;  /* 0x0000000800000947 */ /* 0x03dfea0003800000 */
[----:B------:R-:W0:Y:S02]  /*0260*/  LDC.64 R2, c[0x0][0x398] ;  /* 0x0000e600ff027b82 */ /* 0x000e240000000a00 */
[----:B0-----:R-:W-:-:S04]  /*0270*/  IADD3 R2, PT, PT, R3, 0x7, -R2 ;  /* 0x0000000703027810 */ /* 0x001fc80007ffe802 */
[----:B------:R-:W-:-:S04]  /*0280*/  SHF.R.S32.HI R3, RZ, 0x1f, R2 ;  /* 0x0000001fff037819 */ /* 0x000fc80000011402 */
[----:B------:R-:W-:-:S04]  /*0290*/  LEA.HI R3, R3, R2, RZ, 0x3 ;  /* 0x0000000203037211 */ /* 0x000fc800078f18ff */
[----:B------:R-:W-:-:S04]  /*02a0*/  SHF.R.S32.HI R3, RZ, 0x3, R3 ;  /* 0x00000003ff037819 */ /* 0x000fc80000011403 */
[C---:B------:R-:W-:Y:S01]  /*02b0*/  LOP3.LUT R5, R3.reuse, 0xffffff0, RZ, 0xc0, !PT ;  /* 0x0ffffff003057812 */ /* 0x040fe200078ec0ff */
[----:B------:R-:W-:-:S05]  /*02c0*/  VIADD R0, R3, 0xffffffff ;  /* 0xffffffff03007836 */ /* 0x000fca0000000000 */
[----:B------:R-:W-:Y:S01]  /*02d0*/  ISETP.GE.U32.AND P0, PT, R0, 0xf, PT ;  /* 0x0000000f0000780c */ /* 0x000fe20003f06070 */
[----:B------:R-:W-:-:S12]  /*02e0*/  IMAD.MOV.U32 R0, RZ, RZ, RZ ;  /* 0x000000ffff007224 */ /* 0x000fd800078e00ff */
[----:B------:R-:W-:Y:S05]  /*02f0*/  @!P0 BRA `(.L_x_136) ;  /* 0x00000000005c8947 */ /* 0x000fea0003800000 */
[----:B------:R-:W-:Y:S02]  /*0300*/  IMAD.MOV R2, RZ, RZ, -R5 ;  /* 0x000000ffff027224 */ /* 0x000fe400078e0a05 */
[----:B------:R-:W-:-:S07]  /*0310*/  VIADD R0, R27, 0x2000 ;  /* 0x000020001b007836 */ /* 0x000fce0000000000 */
.L_x_137:
[----:B------:R-:W-:Y:S01]  /*0320*/  VIADD R2, R2, 0x10 ;  /* 0x0000001002027836 */ /* 0x000fe20000000000 */
[----:B------:R-:W-:Y:S04]  /*0330*/  STS [R0+-0x2000], RZ ;  /* 0xffe000ff00007388 */ /* 0x000fe80000000800 */
        /* <DEDUP_REMOVED lines=16> */
[----:B0-----:R-:W-:Y:S01]  /*0440*/  IADD3 R0, PT, PT, R0, 0x4000, RZ ;  /* 0x0000400000007810 */ /* 0x001fe20007ffe0ff */
[----:B------:R-:W-:Y:S06]  /*0450*/  @P1 BRA `(.L_x_137) ;  /* 0xfffffffc00b01947 */ /* 0x000fec000383ffff */
[----:B------:R-:W-:-:S07]  /*0460*/  IMAD.MOV.U32 R0, RZ, RZ, R5 ;  /* 0x000000ffff007224 */ /* 0x000fce00078e0005 */
.L_x_136:
[----:B------:R-:W-:Y:S01]  /*0470*/  LOP3.LUT R2, R3, 0xf, RZ, 0xc0, !PT ;  /* 0x0000000f03027812 */ /* 0x000fe200078ec0ff */
[----:B------:R-:W-:-:S03]  /*0480*/  IMAD.U32 R4, RZ, RZ, UR20 ;  /* 0x00000014ff047e24 */ /* 0x000fc6000f8e00ff */
[C---:B------:R-:W-:Y:S01]  /*0490*/  ISETP.NE.AND P1, PT, R2.reuse, RZ, PT ;  /* 0x000000ff0200720c */ /* 0x040fe20003f25270 */
[----:B------:R-:W-:Y:S02]  /*04a0*/  VIADD R2, R2, 0xffffffff ;  /* 0xffffffff02027836 */ /* 0x000fe40000000000 */
[----:B------:R-:W-:-:S10]  /*04b0*/  VIADD R4, R4, 0xffffffff ;  /* 0xffffffff04047836 */ /* 0x000fd40000000000 */
[----:B------:R-:W-:Y:S05]  /*04c0*/  @!P1 BRA `(.L_x_138) ;  /* 0x00000000007c9947 */ /* 0x000fea0003800000 */
[----:B------:R-:W-:Y:S01]  /*04d0*/  ISETP.GE.U32.AND P2, PT, R2, 0x7, PT ;  /* 0x000000070200780c */ /* 0x000fe20003f46070 */
[----:B------:R-:W-:-:S12]  /*04e0*/  UISETP.NE.AND UP0, UPT, UR20, URZ, UPT ;  /* 0x000000ff1400728c */ /* 0x000fd8000bf05270 */
[----:B------:R-:W-:Y:S05]  /*04f0*/  @!P2 BRA `(.L_x_139) ;  /* 0x000000000028a947 */ /* 0x000fea0003800000 */
        /* <DEDUP_REMOVED lines=10> */
.L_x_139:
[----:B------:R-:W-:Y:S05]  /*05a0*/  BRA.U !UP0, `(.L_x_138) ;  /* 0x0000000108447547 */ /* 0x000fea000b800000 */
[----:B------:R-:W-:Y:S01]  /*05b0*/  ISETP.GE.U32.AND P2, PT, R4, 0x3, PT ;  /* 0x000000030400780c */ /* 0x000fe20003f46070 */
[----:B------:R-:W-:-:S12]  /*05c0*/  UISETP.NE.AND UP0, UPT, UR9, URZ, UPT ;  /* 0x000000ff0900728c */ /* 0x000fd8000bf05270 */
[C---:B0-----:R-:W-:Y:S01]  /*05d0*/  @P2 LEA R3, R0.reuse, R27, 0xa ;  /* 0x0000001b00032211 */ /* 0x041fe200078e50ff */
[----:B------:R-:W-:-:S04]  /*05e0*/  @P2 VIADD R0, R0, 0x4 ;  /* 0x0000000400002836 */ /* 0x000fc80000000000 */
[----:B------:R1:W-:Y:S04]  /*05f0*/  @P2 STS [R3], RZ ;  /* 0x000000ff03002388 */ /* 0x0003e80000000800 */
[----:B------:R1:W-:Y:S04]  /*0600*/  @P2 STS [R3+0x400], RZ ;  /* 0x000400ff03002388 */ /* 0x0003e80000000800 */
[----:B------:R1:W-:Y:S04]  /*0610*/  @P2 STS [R3+0x800], RZ ;  /* 0x000800ff03002388 */ /* 0x0003e80000000800 */
[----:B------:R1:W-:Y:S01]  /*0620*/  @P2 STS [R3+0xc00], RZ ;  /* 0x000c00ff03002388 */ /* 0x0003e20000000800 */
[----:B------:R-:W-:Y:S05]  /*0630*/  BRA.U !UP0, `(.L_x_138) ;  /* 0x0000000108207547 */ /* 0x000fea000b800000 */
[----:B------:R-:W-:Y:S01]  /*0640*/  IMAD R0, R0, 0x400, R27 ;  /* 0x0000040000007824 */ /* 0x000fe200078e021b */
[----:B------:R-:W-:-:S04]  /*0650*/  UISETP.NE.AND UP0, UPT, UR9, 0x1, UPT ;  /* 0x000000010900788c */ /* 0x000fc8000bf05270 */
[----:B------:R2:W-:Y:S05]  /*0660*/  STS [R0], RZ ;  /* 0x000000ff00007388 */ /* 0x0005ea0000000800 */
[----:B------:R-:W-:Y:S05]  /*0670*/  BRA.U !UP0, `(.L_x_138) ;  /* 0x0000000108107547 */ /* 0x000fea000b800000 */
[----:B------:R-:W-:Y:S01]  /*0680*/  UISETP.NE.AND UP0, UPT, UR9, 0x2, UPT ;  /* 0x000000020900788c */ /* 0x000fe2000bf05270 */
[----:B------:R3:W-:Y:S05]  /*0690*/  STS [R0+0x400], RZ ;  /* 0x000400ff00007388 */ /* 0x0007ea0000000800 */
[----:B------:R-:W-:-:S13]  /*06a0*/  PLOP3.LUT P2, PT, PT, PT, UP0, 0x80, 0x8 ;  /* 0x000000000008781c */ /* 0x000fda0003f4f008 */
[----:B------:R3:W-:Y:S02]  /*06b0*/  @P2 STS [R0+0x800], RZ ;  /* 0x000800ff00002388 */ /* 0x0007e40000000800 */
.L_x_138:
[----:B------:R-:W-:-:S13]  /*06c0*/  ISETP.GT.U32.AND P2, PT, R18, 0x7f, PT ;  /* 0x0000007f1200780c */ /* 0x000fda0003f44070 */
[----:B------:R-:W-:Y:S05]  /*06d0*/  @P2 BRA `(.L_x_135) ;  /* 0x0000000000e02947 */ /* 0x000fea0003800000 */
[----:B--23--:R-:W-:Y:S01]  /*06e0*/  IMAD.MOV.U32 R0, RZ, RZ, RZ ;  /* 0x000000ffff007224 */ /* 0x00cfe200078e00ff */
[----:B------:R-:W-:Y:S06]  /*06f0*/  @!P0 BRA `(.L_x_140) ;  /* 0x0000000000588947 */ /* 0x000fec0003800000 */
[----:B------:R-:W-:-:S07]  /*0700*/  IMAD.MOV.U32 R0, RZ, RZ, RZ ;  /* 0x000000ffff007224 */ /* 0x000fce00078e00ff */
.L_x_141:
[C---:B012---:R-:W-:Y:S02]  /*0710*/  IMAD R3, R0.reuse, 0x400, R27 ;  /* 0x0000040000037824 */ /* 0x047fe400078e021b */
[----:B------:R-:W-:-:S03]  /*0720*/  VIADD R0, R0, 0x10 ;  /* 0x0000001000007836 */ /* 0x000fc60000000000 */
[----:B------:R2:W-:Y:S02]  /*0730*/  STS [R3+0x200], RZ ;  /* 0x000200ff03007388 */ /* 0x0005e40000000800 */
[----:B------:R-:W-:Y:S02]  /*0740*/  ISETP.NE.AND P0, PT, R0, R5, PT ;  /* 0x000000050000720c */ /* 0x000fe40003f05270 */
[----:B------:R2:W-:Y:S04]  /*0750*/  STS [R3+0x600], RZ ;  /* 0x000600ff03007388 */ /* 0x0005e80000000800 */
        /* <DEDUP_REMOVED lines=13> */
[----:B------:R2:W-:Y:S01]  /*0830*/  STS [R3+0x3e00], RZ ;  /* 0x003e00ff03007388 */ /* 0x0005e20000000800 */
[----:B------:R-:W-:Y:S05]  /*0840*/  @P0 BRA `(.L_x_141) ;  /* 0xfffffffc00b00947 */ /* 0x000fea000383ffff */
[----:B------:R-:W-:-:S07]  /*0850*/  MOV R0, R5 ;  /* 0x0000000500007202 */ /* 0x000fce0000000f00 */
.L_x_140:
[----:B------:R-:W-:Y:S05]  /*0860*/  @!P1 BRA `(.L_x_135) ;  /* 0x00000000007c9947 */ /* 0x000fea0003800000 */
[----:B------:R-:W-:Y:S01]  /*0870*/  ISETP.GE.U32.AND P0, PT, R2, 0x7, PT ;  /* 0x000000070200780c */ /* 0x000fe20003f06070 */
[----:B------:R-:W-:-:S12]  /*0880*/  UISETP.NE.AND UP0, UPT, UR20, URZ, UPT ;  /* 0x000000ff1400728c */ /* 0x000fd8000bf05270 */
[----:B------:R-:W-:Y:S05]  /*0890*/  @!P0 BRA `(.L_x_142) ;  /* 0x0000000000288947 */ /* 0x000fea0003800000 */
[C---:B------:R-:W-:Y:S02]  /*08a0*/  IMAD R2, R0.reuse, 0x400, R27 ;  /* 0x0000040000027824 */ /* 0x040fe400078e021b */
[----:B------:R-:W-:-:S03]  /*08b0*/  VIADD R0, R0, 0x8 ;  /* 0x0000000800007836 */ /* 0x000fc60000000000 */
[----:B------:R3:W-:Y:S04]  /*08c0*/  STS [R2+0x200], RZ ;  /* 0x000200ff02007388 */ /* 0x0007e80000000800 */
[----:B------:R3:W-:Y:S04]  /*08d0*/  STS [R2+0x600], RZ ;  /* 0x000600ff02007388 */ /* 0x0007e80000000800 */
[----:B------:R3:W-:Y:S04]  /*08e0*/  STS [R2+0xa00], RZ ;  /* 0x000a00ff02007388 */ /* 0x0007e80000000800 */
[----:B------:R3:W-:Y:S04]  /*08f0*/  STS [R2+0xe00], RZ ;  /* 0x000e00ff02007388 */ /* 0x0007e80000000800 */
[----:B------:R3:W-:Y:S04]  /*0900*/  STS [R2+0x1200], RZ ;  /* 0x001200ff02007388 */ /* 0x0007e80000000800 */
[----:B------:R3:W-:Y:S04]  /*0910*/  STS [R2+0x1600], RZ ;  /* 0x001600ff02007388 */ /* 0x0007e80000000800 */
[----:B------:R3:W-:Y:S04]  /*0920*/  STS [R2+0x1a00], RZ ;  /* 0x001a00ff02007388 */ /* 0x0007e80000000800 */
[----:B------:R3:W-:Y:S02]  /*0930*/  STS [R2+0x1e00], RZ ;  /* 0x001e00ff02007388 */ /* 0x0007e40000000800 */
.L_x_142:
[----:B------:R-:W-:Y:S05]  /*0940*/  BRA.U !UP0, `(.L_x_135) ;  /* 0x0000000108447547 */ /* 0x000fea000b800000 */
[----:B------:R-:W-:Y:S01]  /*0950*/  ISETP.GE.U32.AND P0, PT, R4, 0x3, PT ;  /* 0x000000030400780c */ /* 0x000fe20003f06070 */
[----:B------:R-:W-:-:S12]  /*0960*/  UISETP.NE.AND UP0, UPT, UR9, URZ, UPT ;  /* 0x000000ff0900728c */ /* 0x000fd8000bf05270 */
[C---:B---3--:R-:W-:Y:S02]  /*0970*/  @P0 IMAD R2, R0.reuse, 0x400, R27 ;  /* 0x0000040000020824 */ /* 0x048fe400078e021b */
[----:B------:R-:W-:-:S03]  /*0980*/  @P0 VIADD R0, R0, 0x4 ;  /* 0x0000000400000836 */ /* 0x000fc60000000000 */
[----:B------:R4:W-:Y:S04]  /*0990*/  @P0 STS [R2+0x200], RZ ;  /* 0x000200ff02000388 */ /* 0x0009e80000000800 */
[----:B------:R4:W-:Y:S04]  /*09a0*/  @P0 STS [R2+0x600], RZ ;  /* 0x000600ff02000388 */ /* 0x0009e80000000800 */
[----:B------:R4:W-:Y:S04]  /*09b0*/  @P0 STS [R2+0xa00], RZ ;  /* 0x000a00ff02000388 */ /* 0x0009e80000000800 */
[----:B------:R4:W-:Y:S01]  /*09c0*/  @P0 STS [R2+0xe00], RZ ;  /* 0x000e00ff02000388 */ /* 0x0009e20000000800 */
[----:B------:R-:W-:Y:S05]  /*09d0*/  BRA.U !UP0, `(.L_x_135) ;  /* 0x0000000108207547 */ /* 0x000fea000b800000 */
[----:B------:R-:W-:Y:S01]  /*09e0*/  IMAD R0, R0, 0x400, R27 ;  /* 0x0000040000007824 */ /* 0x000fe200078e021b */
[----:B------:R-:W-:-:S04]  /*09f0*/  UISETP.NE.AND UP0, UPT, UR9, 0x1, UPT ;  /* 0x000000010900788c */ /* 0x000fc8000bf05270 */
[----:B------:R3:W-:Y:S05]  /*0a00*/  STS [R0+0x200], RZ ;  /* 0x000200ff00007388 */ /* 0x0007ea0000000800 */
[----:B------:R-:W-:Y:S05]  /*0a10*/  BRA.U !UP0, `(.L_x_135) ;  /* 0x0000000108107547 */ /* 0x000fea000b800000 */
[----:B------:R-:W-:Y:S01]  /*0a20*/  UISETP.NE.AND UP0, UPT, UR9, 0x2, UPT ;  /* 0x000000020900788c */ /* 0x000fe2000bf05270 */
[----:B------:R0:W-:Y:S05]  /*0a30*/  STS [R0+0x600], RZ ;  /* 0x000600ff00007388 */ /* 0x0001ea0000000800 */
[----:B------:R-:W-:-:S13]  /*0a40*/  PLOP3.LUT P0, PT, PT, PT, UP0, 0x80, 0x8 ;  /* 0x000000000008781c */ /* 0x000fda0003f0f008 */
[----:B------:R0:W-:Y:S02]  /*0a50*/  @P0 STS [R0+0xa00], RZ ;  /* 0x000a00ff00000388 */ /* 0x0001e40000000800 */
.L_x_135:
[----:B------:R-:W-:Y:S05]  /*0a60*/  BSYNC.RECONVERGENT B0 ;  /* 0x0000000000007941 */ /* 0x000fea0003800200 */
.L_x_134:
[----:B------:R-:W5:Y:S01]  /*0a70*/  LDCU.64 UR10, c[0x0][0x390] ;  /* 0x00007200ff0a77ac */ /* 0x000f620008000a00 */
[----:B------:R-:W-:Y:S02]  /*0a80*/  USHF.L.U32 UR4, UR6, 0x1e, URZ ;  /* 0x0000001e06047899 */ /* 0x000fe400080006ff */
[----:B------:R-:W-:Y:S02]  /*0a90*/  USHF.L.U64.HI UR5, UR6, 0x1e, UR7 ;  /* 0x0000001e06057899 */ /* 0x000fe40008010207 */
[----:B-----5:R-:W-:-:S04]  /*0aa0*/  UIADD3 UR4, UP0, UPT, -UR4, UR10, URZ ;  /* 0x0000000a04047290 */ /* 0x020fc8000ff1e1ff */
[----:B------:R-:W-:Y:S02]  /*0ab0*/  UIADD3.X UR5, UPT, UPT, ~UR5, UR11, URZ, UP0, !UPT ;  /* 0x0000000b05057290 */ /* 0x000fe400087fe5ff */
[----:B------:R-:W-:-:S04]  /*0ac0*/  UISETP.LT.U32.AND UP0, UPT, UR4, 0x40000000, UPT ;  /* 0x400000000400788c */ /* 0x000fc8000bf01070 */
[----:B------:R-:W-:-:S04]  /*0ad0*/  UISETP.LT.U32.AND.EX UP0, UPT, UR5, URZ, UPT, UP0 ;  /* 0x000000ff0500728c */ /* 0x000fc8000bf01100 */
[----:B------:R-:W-:Y:S02]  /*0ae0*/  USEL UR11, UR4, 0x40000000, UP0 ;  /* 0x40000000040b7887 */ /* 0x000fe40008000000 */
[----:B------:R-:W-:Y:S02]  /*0af0*/  USEL UR12, UR5, URZ, UP0 ;  /* 0x000000ff050c7287 */ /* 0x000fe40008000000 */
[----:B------:R-:W-:-:S04]  /*0b00*/  UISETP.GT.U32.AND UP0, UPT, UR11, UR8, UPT ;  /* 0x000000080b00728c */ /* 0x000fc8000bf04070 */
[----:B------:R-:W-:Y:S01]  /*0b10*/  UISETP.GT.U32.AND.EX UP0, UPT, UR12, URZ, UPT, UP0 ;  /* 0x000000ff0c00728c */ /* 0x000fe2000bf04100 */
[----:B------:R-:W-:Y:S08]  /*0b20*/  BAR.SYNC.DEFER_BLOCKING 0x0 ;  /* 0x0000000000007b1d */ /* 0x000ff00000010000 */
[----:B------:R-:W-:Y:S06]  /*0b30*/  BAR.SYNC.DEFER_BLOCKING 0x0 ;  /* 0x0000000000007b1d */ /* 0x000fec0000010000 */
[----:B------:R-:W-:Y:S05]  /*0b40*/  BRA.U !UP0, `(.L_x_143) ;  /* 0x0000000908d87547 */ /* 0x000fea000b800000 */
[----:B------:R-:W-:Y:S01]  /*0b50*/  UMOV UR10, UR8 ;  /* 0x00000008000a7c82 */ /* 0x000fe20008000000 */
[----:B------:R-:W-:-:S05]  /*0b60*/  UMOV UR5, URZ ;  /* 0x000000ff00057c82 */ /* 0x000fca0008000000 */
.L_x_148:
[----:B-----5:R-:W5:Y:S01]  /*0b70*/  LDCU.64 UR16, c[0x0][0x390] ;  /* 0x00007200ff1077ac */ /* 0x020f620008000a00 */
[----:B------:R-:W-:Y:S02]  /*0b80*/  USHF.L.U32 UR13, UR6, 0x1e, URZ ;  /* 0x0000001e060d7899 */ /* 0x000fe400080006ff */
[----:B------:R-:W-:Y:S02]  /*0b90*/  USHF.L.U64.HI UR14, UR6, 0x1e, UR7 ;  /* 0x0000001e060e7899 */ /* 0x000fe40008010207 */
[----:B------:R-:W-:-:S04]  /*0ba0*/  UIADD3 UR13, UP0, UPT, UR10, UR13, URZ ;  /* 0x0000000d0a0d7290 */ /* 0x000fc8000ff1e0ff */
[----:B------:R-:W-:Y:S02]  /*0bb0*/  UIADD3.X UR14, UPT, UPT, UR5, UR14, URZ, UP0, !UPT ;  /* 0x0000000e050e7290 */ /* 0x000fe400087fe4ff */
[----:B------:R-:W-:Y:S02]  /*0bc0*/  ULEA UR10, UP0, UR21, UR10, 0xb ;  /* 0x0000000a150a7291 */ /* 0x000fe4000f8058ff */
[----:B-----5:R-:W-:Y:S02]  /*0bd0*/  UIADD3 UR15, UP1, UPT, -UR13, UR16, URZ ;  /* 0x000000100d0f7290 */ /* 0x020fe4000ff3e1ff */
[----:B------:R-:W-:Y:S02]  /*0be0*/  UIADD3.X UR5, UPT, UPT, URZ, UR5, URZ, UP0, !UPT ;  /* 0x00000005ff057290 */ /* 0x000fe400087fe4ff */
[----:B------:R-:W-:Y:S02]  /*0bf0*/  UIADD3.X UR4, UPT, UPT, ~UR14, UR17, URZ, UP1, !UPT ;  /* 0x000000110e047290 */ /* 0x000fe40008ffe5ff */
[----:B------:R-:W-:-:S02]  /*0c00*/  UISETP.GE.U32.AND UP1, UPT, UR15, 0x800, UPT ;  /* 0x000008000f00788c */ /* 0x000fc4000bf26070 */
[----:B------:R-:W-:Y:S02]  /*0c10*/  UISETP.GE.U32.AND UP0, UPT, UR10, UR11, UPT ;  /* 0x0000000b0a00728c */ /* 0x000fe4000bf06070 */
[----:B------:R-:W-:Y:S02]  /*0c20*/  UISETP.GE.U32.AND.EX UP1, UPT, UR4, URZ, UPT, UP1 ;  /* 0x000000ff0400728c */ /* 0x000fe4000bf26110 */
[----:B------:R-:W-:-:S07]  /*0c30*/  UISETP.GE.U32.AND.EX UP0, UPT, UR5, UR12, UPT, UP0 ;  /* 0x0000000c0500728c */ /* 0x000fce000bf06100 */
[----:B012---:R-:W-:Y:S05]  /*0c40*/  BRA.U !UP1, `(.L_x_144) ;  /* 0x0000000109587547 */ /* 0x007fea000b800000 */
[----:B------:R-:W4:Y:S01]  /*0c50*/  LDCU.64 UR16, c[0x0][0x388] ;  /* 0x00007100ff1077ac */ /* 0x000f220008000a00 */
[----:B0-23--:R-:W-:-:S05]  /*0c60*/  IADD3 R0, P0, PT, R18, UR13, RZ ;  /* 0x0000000d12007c10 */ /* 0x00dfca000ff1e0ff */
[----:B-1----:R-:W-:Y:S01]  /*0c70*/  IMAD.X R3, RZ, RZ, UR14, P0 ;  /* 0x0000000eff037e24 */ /* 0x002fe200080e06ff */
[----:B----4-:R-:W-:-:S04]  /*0c80*/  LEA R14, P0, R0, UR16, 0x2 ;  /* 0x00000010000e7c11 */ /* 0x010fc8000f8010ff */
        /* <DEDUP_REMOVED lines=18> */
.L_x_144:
[C---:B------:R-:W-:Y:S01]  /*0db0*/  ISETP.GE.AND P5, PT, R18.reuse, UR15, PT ;  /* 0x0000000f12007c0c */ /* 0x040fe2000bfa6270 */
[----:B------:R-:W4:Y:S01]  /*0dc0*/  LDCU.64 UR16, c[0x0][0x388] ;  /* 0x00007100ff1077ac */ /* 0x000f220008000a00 */
[----:B0-23--:R-:W-:Y:S01]  /*0dd0*/  IADD3 R0, P0, PT, R18, UR13, RZ ;  /* 0x0000000d12007c10 */ /* 0x00dfe2000ff1e0ff */
[----:B------:R-:W-:Y:S01]  /*0de0*/  IMAD.MOV.U32 R17, RZ, RZ, -0x1 ;  /* 0xffffffffff117424 */ /* 0x000fe200078e00ff */
[----:B------:R-:W0:Y:S01]  /*0df0*/  S2R R18, SR_TID.X ;  /* 0x0000000000127919 */ /* 0x000e220000002100 */
[----:B------:R-:W-:Y:S01]  /*0e00*/  ISETP.GE.AND P2, PT, R19, UR15, PT ;  /* 0x0000000f13007c0c */ /* 0x000fe2000bf46270 */
[----:B------:R-:W-:Y:S01]  /*0e10*/  IMAD.MOV.U32 R16, RZ, RZ, -0x1 ;  /* 0xffffffffff107424 */ /* 0x000fe200078e00ff */
[----:B-1----:R-:W-:Y:S02]  /*0e20*/  IADD3.X R3, PT, PT, RZ, UR14, RZ, P0, !PT ;  /* 0x0000000eff037c10 */ /* 0x002fe400087fe4ff */
[----:B------:R-:W-:Y:S02]  /*0e30*/  ISETP.GE.AND P3, PT, R20, UR15, PT ;  /* 0x0000000f14007c0c */ /* 0x000fe4000bf66270 */
[----:B------:R-:W-:-:S02]  /*0e40*/  ISETP.GE.AND P4, PT, R21, UR15, PT ;  /* 0x0000000f15007c0c */ /* 0x000fc4000bf86270 */
[----:B----4-:R-:W-:-:S04]  /*0e50*/  LEA R14, P0, R0, UR16, 0x2 ;  /* 0x00000010000e7c11 */ /* 0x010fc8000f8010ff */
[----:B------:R-:W-:Y:S01]  /*0e60*/  LEA.HI.X R15, R0, UR17, R3, 0x2, P0 ;  /* 0x00000011000f7c11 */ /* 0x000fe200080f1403 */
[----:B------:R-:W-:Y:S02]  /*0e70*/  IMAD.MOV.U32 R13, RZ, RZ, -0x1 ;  /* 0xffffffffff0d7424 */ /* 0x000fe400078e00ff */
[----:B------:R-:W-:Y:S02]  /*0e80*/  IMAD.MOV.U32 R12, RZ, RZ, -0x1 ;  /* 0xffffffffff0c7424 */ /* 0x000fe400078e00ff */
[----:B------:R1:W5:Y:S01]  /*0e90*/  @!P5 LDG.E R17, desc[UR18][R14.64] ;  /* 0x000000120e11d981 */ /* 0x000362000c1e1900 */
[----:B------:R-:W-:-:S03]  /*0ea0*/  ISETP.GE.AND P5, PT, R22, UR15, PT ;  /* 0x0000000f16007c0c */ /* 0x000fc6000bfa6270 */
[----:B------:R1:W5:Y:S01]  /*0eb0*/  @!P2 LDG.E R16, desc[UR18][R14.64+0x200] ;  /* 0x000200120e10a981 */ /* 0x000362000c1e1900 */
[C---:B0-----:R-:W-:Y:S01]  /*0ec0*/  LOP3.LUT R0, R18.reuse, 0x400, RZ, 0xfc, !PT ;  /* 0x0000040012007812 */ /* 0x041fe200078efcff */
[----:B------:R-:W-:Y:S01]  /*0ed0*/  VIADD R2, R18, 0x380 ;  /* 0x0000038012027836 */ /* 0x000fe20000000000 */
[----:B------:R-:W-:Y:S01]  /*0ee0*/  ISETP.GE.AND P2, PT, R23, UR15, PT ;  /* 0x0000000f17007c0c */ /* 0x000fe2000bf46270 */
[----:B------:R1:W5:Y:S01]  /*0ef0*/  @!P3 LDG.E R13, desc[UR18][R14.64+0x400] ;  /* 0x000400120e0db981 */ /* 0x000362000c1e1900 */
[----:B------:R-:W-:Y:S01]  /*0f00*/  ISETP.GE.AND P1, PT, R0, UR15, PT ;  /* 0x0000000f00007c0c */ /* 0x000fe2000bf26270 */
[----:B------:R-:W-:Y:S01]  /*0f10*/  VIADD R0, R18, 0x480 ;  /* 0x0000048012007836 */ /* 0x000fe20000000000 */
[----:B------:R-:W-:Y:S01]  /*0f20*/  ISETP.GE.AND P0, PT, R2, UR15, PT ;  /* 0x0000000f02007c0c */ /* 0x000fe2000bf06270 */
[----:B------:R1:W5:Y:S01]  /*0f30*/  @!P4 LDG.E R12, desc[UR18][R14.64+0x600] ;  /* 0x000600120e0cc981 */ /* 0x000362000c1e1900 */
[----:B------:R-:W-:Y:S01]  /*0f40*/  ISETP.GE.AND P3, PT, R24, UR15, PT ;  /* 0x0000000f18007c0c */ /* 0x000fe2000bf66270 */
[----:B------:R-:W-:Y:S01]  /*0f50*/  IMAD.MOV.U32 R10, RZ, RZ, -0x1 ;  /* 0xffffffffff0a7424 */ /* 0x000fe200078e00ff */
[----:B------:R-:W-:-:S02]  /*0f60*/  ISETP.GE.AND P4, PT, R0, UR15, PT ;  /* 0x0000000f00007c0c */ /* 0x000fc4000bf86270 */
[----:B------:R-:W-:Y:S01]  /*0f70*/  MOV R11, 0xffffffff ;  /* 0xffffffff000b7802 */ /* 0x000fe20000000f00 */
[C---:B------:R-:W-:Y:S02]  /*0f80*/  VIADD R0, R18.reuse, 0x580 ;  /* 0x0000058012007836 */ /* 0x040fe40000000000 */
[----:B------:R-:W-:Y:S01]  /*0f90*/  VIADD R2, R18, 0x600 ;  /* 0x0000060012027836 */ /* 0x000fe20000000000 */
[----:B------:R1:W5:Y:S01]  /*0fa0*/  @!P2 LDG.E R10, desc[UR18][R14.64+0xa00] ;  /* 0x000a00120e0aa981 */ /* 0x000362000c1e1900 */
[----:B------:R-:W-:Y:S01]  /*0fb0*/  IMAD.MOV.U32 R9, RZ, RZ, -0x1 ;  /* 0xffffffffff097424 */ /* 0x000fe200078e00ff */
[----:B------:R-:W-:Y:S01]  /*0fc0*/  MOV R7, 0xffffffff ;  /* 0xffffffff00077802 */ /* 0x000fe20000000f00 */
[----:B------:R-:W-:Y:S01]  /*0fd0*/  IMAD.MOV.U32 R8, RZ, RZ, -0x1 ;  /* 0xffffffffff087424 */ /* 0x000fe200078e00ff */
[----:B------:R1:W5:Y:S01]  /*0fe0*/  @!P5 LDG.E R11, desc[UR18][R14.64+0x800] ;  /* 0x000800120e0bd981 */ /* 0x000362000c1e1900 */
[----:B------:R-:W-:Y:S01]  /*0ff0*/  IMAD.MOV.U32 R6, RZ, RZ, -0x1 ;  /* 0xffffffffff067424 */ /* 0x000fe200078e00ff */
[----:B------:R-:W-:Y:S01]  /*1000*/  ISETP.GE.AND P5, PT, R0, UR15, PT ;  /* 0x0000000f00007c0c */ /* 0x000fe2000bfa6270 */
[----:B------:R-:W-:Y:S01]  /*1010*/  VIADD R0, R18, 0x680 ;  /* 0x0000068012007836 */ /* 0x000fe20000000000 */
[----:B------:R-:W-:Y:S01]  /*1020*/  ISETP.GE.AND P2, PT, R2, UR15, PT ;  /* 0x0000000f02007c0c */ /* 0x000fe2000bf46270 */
[----:B------:R-:W-:Y:S01]  /*1030*/  VIADD R2, R18, 0x700 ;  /* 0x0000070012027836 */ /* 0x000fe20000000000 */
[----:B------:R1:W5:Y:S01]  /*1040*/  @!P3 LDG.E R9, desc[UR18][R14.64+0xc00] ;  /* 0x000c00120e09b981 */ /* 0x000362000c1e1900 */
[----:B------:R-:W-:-:S03]  /*1050*/  ISETP.GE.AND P3, PT, R25, UR15, PT ;  /* 0x0000000f19007c0c */ /* 0x000fc6000bf66270 */
[----:B------:R1:W5:Y:S01]  /*1060*/  @!P0 LDG.E R8, desc[UR18][R14.64+0xe00] ;  /* 0x000e00120e088981 */ /* 0x000362000c1e1900 */
[----:B------:R-:W-:-:S03]  /*1070*/  ISETP.GE.AND P0, PT, R0, UR15, PT ;  /* 0x0000000f00007c0c */ /* 0x000fc6000bf06270 */
[----:B------:R1:W5:Y:S01]  /*1080*/  @!P1 LDG.E R7, desc[UR18][R14.64+0x1000] ;  /* 0x001000120e079981 */ /* 0x000362000c1e1900 */
[----:B------:R-:W-:-:S03]  /*1090*/  ISETP.GE.AND P1, PT, R2, UR15, PT ;  /* 0x0000000f02007c0c */ /* 0x000fc6000bf26270 */
[----:B------:R1:W5:Y:S01]  /*10a0*/  @!P4 LDG.E R6, desc[UR18][R14.64+0x1200] ;  /* 0x001200120e06c981 */ /* 0x000362000c1e1900 */
[----:B------:R-:W-:Y:S01]  /*10b0*/  ISETP.GE.AND P4, PT, R26, UR15, PT ;  /* 0x0000000f1a007c0c */ /* 0x000fe2000bf86270 */
[----:B------:R-:W-:Y:S01]  /*10c0*/  IMAD.MOV.U32 R5, RZ, RZ, -0x1 ;  /* 0xffffffffff057424 */ /* 0x000fe200078e00ff */
[----:B------:R-:W-:Y:S01]  /*10d0*/  MOV R0, 0xffffffff ;  /* 0xffffffff00007802 */ /* 0x000fe20000000f00 */
[----:B------:R-:W-:Y:S02]  /*10e0*/  IMAD.MOV.U32 R4, RZ, RZ, -0x1 ;  /* 0xffffffffff047424 */ /* 0x000fe400078e00ff */
        /* <DEDUP_REMOVED lines=9> */
.L_x_145:
[----:B------:R-:W2:Y:S02]  /*1180*/  LDCU.64 UR16, c[0x0][0x398] ;  /* 0x00007300ff1077ac */ /* 0x000ea40008000a00 */
[----:B--2---:R-:W-:-:S09]  /*1190*/  UISETP.GT.AND UP1, UPT, UR17, UR16, UPT ;  /* 0x000000101100728c */ /* 0x004fd2000bf24270 */
[----:B------:R-:W-:Y:S05]  /*11a0*/  BRA.U !UP1, `(.L_x_146) ;  /* 0x00000005093c7547 */ /* 0x000fea000b800000 */
[----:B------:R-:W2:Y:S01]  /*11b0*/  S2UR UR13, SR_CgaCtaId ;  /* 0x00000000000d79c3 */ /* 0x000ea20000008800 */
[----:B------:R-:W-:Y:S01]  /*11c0*/  UMOV UR4, 0x400 ;  /* 0x0000040000047882 */ /* 0x000fe20000000000 */
[----:B------:R-:W3:Y:S01]  /*11d0*/  LDCU UR14, c[0x0][0x398] ;  /* 0x00007300ff0e77ac */ /* 0x000ee20008000800 */
[----:B--2---:R-:W-:-:S03]  /*11e0*/  ULEA UR13, UR13, UR4, 0x18 ;  /* 0x000000040d0d7291 */ /* 0x004fc6000f8ec0ff */
[----:B---3--:R-:W-:-:S09]  /*11f0*/  UMOV UR4, URZ ;  /* 0x000000ff00047c82 */ /* 0x008fd20008000000 */
.L_x_147:
[----:B012---:R-:W-:Y:S01]  /*1200*/  IMAD R14, RZ, RZ, -UR14 ;  /* 0x8000000eff0e7e24 */ /* 0x007fe2000f8e02ff */
[----:B------:R-:W-:Y:S01]  /*1210*/  ULEA UR15, UR4, UR13, 0xa ;  /* 0x0000000d040f7291 */ /* 0x000fe2000f8e50ff */
[----:B------:R-:W-:Y:S01]  /*1220*/  IMAD.U32 R15, RZ, RZ, UR17 ;  /* 0x00000011ff0f7e24 */ /* 0x000fe2000f8e00ff */
[----:B------:R-:W-:-:S04]  /*1230*/  UIADD3 UR4, UPT, UPT, UR4, 0x1, URZ ;  /* 0x0000000104047890 */ /* 0x000fc8000fffe0ff */
[----:B------:R-:W-:Y:S01]  /*1240*/  VIADDMNMX R14, R14, R15, 0x8, PT ;  /* 0x000000080e0e7446 */ /* 0x000fe2000380010f */
[----:B------:R-:W-:-:S05]  /*1250*/  IMAD.MOV.U32 R15, RZ, RZ, -0x1 ;  /* 0xffffffffff0f7424 */ /* 0x000fca00078e00ff */
[----:B------:R-:W-:Y:S02]  /*1260*/  SHF.L.U32 R14, R15, R14, RZ ;  /* 0x0000000e0f0e7219 */ /* 0x000fe400000006ff */
[----:B-----5:R-:W-:-:S04]  /*1270*/  SHF.R.U32.HI R15, RZ, UR14, R17 ;  /* 0x0000000eff0f7c19 */ /* 0x020fc80008011611 */
[----:B------:R-:W-:-:S04]  /*1280*/  LOP3.LUT R15, R15, R14, RZ, 0x30, !PT ;  /* 0x0000000e0f0f7212 */ /* 0x000fc800078e30ff */
[----:B------:R-:W-:-:S05]  /*1290*/  LEA R15, R15, UR15, 0x2 ;  /* 0x0000000f0f0f7c11 */ /* 0x000fca000f8e10ff */
[----:B------:R0:W-:Y:S02]  /*12a0*/  ATOMS.POPC.INC.32 RZ, [R15+URZ] ;  /* 0x000000000fff7f8c */ /* 0x0001e4000d8000ff */
[----:B0-----:R-:W-:-:S04]  /*12b0*/  SHF.R.U32.HI R15, RZ, UR14, R16 ;  /* 0x0000000eff0f7c19 */ /* 0x001fc80008011610 */
        /* <DEDUP_REMOVED lines=55> */
[----:B0-----:R-:W-:Y:S01]  /*1630*/  SHF.R.U32.HI R15, RZ, UR14, R29 ;  /* 0x0000000eff0f7c19 */ /* 0x001fe2000801161d */
[----:B------:R-:W-:-:S03]  /*1640*/  UIADD3 UR14, UPT, UPT, UR14, 0x8, URZ ;  /* 0x000000080e0e7890 */ /* 0x000fc6000fffe0ff */
[----:B------:R-:W-:Y:S01]  /*1650*/  LOP3.LUT R14, R15, R14, RZ, 0x30, !PT ;  /* 0x0000000e0f0e7212 */ /* 0x000fe200078e30ff */
[----:B------:R-:W-:-:S03]  /*1660*/  UISETP.GE.AND UP1, UPT, UR14, UR17, UPT ;  /* 0x000000110e00728c */ /* 0x000fc6000bf26270 */
[----:B------:R-:W-:-:S05]  /*1670*/  LEA R14, R14, UR15, 0x2 ;  /* 0x0000000f0e0e7c11 */ /* 0x000fca000f8e10ff */
[----:B------:R2:W-:Y:S01]  /*1680*/  ATOMS.POPC.INC.32 RZ, [R14+URZ] ;  /* 0x000000000eff7f8c */ /* 0x0005e2000d8000ff */
[----:B------:R-:W-:Y:S05]  /*1690*/  BRA.U !UP1, `(.L_x_147) ;  /* 0xfffffff909d87547 */ /* 0x000fea000b83ffff */
.L_x_146:
[----:B------:R-:W-:Y:S05]  /*16a0*/  BRA.U !UP0, `(.L_x_148) ;  /* 0xfffffff508307547 */ /* 0x000fea000b83ffff */
.L_x_143:
[----:B------:R-:W-:Y:S01]  /*16b0*/  BAR.SYNC.DEFER_BLOCKING 0x0 ;  /* 0x0000000000007b1d */ /* 0x000fe20000010000 */
[----:B------:R-:W-:-:S05]  /*16c0*/  ISETP.NE.AND P0, PT, R28, RZ, PT ;  /* 0x000000ff1c00720c */ /* 0x000fca0003f05270 */
[----:B------:R-:W-:Y:S08]  /*16d0*/  BSSY.RECONVERGENT B0, `(.L_x_149) ;  /* 0x000016e000007945 */ /* 0x000ff00003800200 */
[----:B------:R-:W-:Y:S05]  /*16e0*/  @P0 BRA `(.L_x_150) ;  /* 0x0000001400b00947 */ /* 0x000fea0003800000 */
[----:B012345:R-:W0:Y:S01]  /*16f0*/  LDC.64 R2, c[0x0][0x398] ;  /* 0x0000e600ff027b82 */ /* 0x03fe220000000a00 */
[----:B------:R-:W-:Y:S01]  /*1700*/  IMAD.MOV.U32 R7, RZ, RZ, RZ ;  /* 0x000000ffff077224 */ /* 0x000fe200078e00ff */
[----:B0-----:R-:W-:-:S04]  /*1710*/  IADD3 R2, PT, PT, R3, 0x7, -R2 ;  /* 0x0000000703027810 */ /* 0x001fc80007ffe802 */
[----:B------:R-:W-:-:S04]  /*1720*/  SHF.R.S32.HI R3, RZ, 0x1f, R2 ;  /* 0x0000001fff037819 */ /* 0x000fc80000011402 */
[----:B------:R-:W-:-:S04]  /*1730*/  LEA.HI R0, R3, R2, RZ, 0x3 ;  /* 0x0000000203007211 */ /* 0x000fc800078f18ff */
[----:B------:R-:W-:-:S04]  /*1740*/  SHF.R.S32.HI R0, RZ, 0x3, R0 ;  /* 0x00000003ff007819 */ /* 0x000fc80000011400 */
[C---:B------:R-:W-:Y:S01]  /*1750*/  LOP3.LUT R9, R0.reuse, 0xffffff8, RZ, 0xc0, !PT ;  /* 0x0ffffff800097812 */ /* 0x040fe200078ec0ff */
[----:B------:R-:W-:-:S05]  /*1760*/  VIADD R8, R0, 0xffffffff ;  /* 0xffffffff00087836 */ /* 0x000fca0000000000 */
[----:B------:R-:W-:-:S13]  /*1770*/  ISETP.GE.U32.AND P0, PT, R8, 0x7, PT ;  /* 0x000000070800780c */ /* 0x000fda0003f06070 */
[----:B------:R-:W-:Y:S05]  /*1780*/  @!P0 BRA `(.L_x_151) ;  /* 0x00000004006c8947 */ /* 0x000fea0003800000 */
[----:B------:R-:W0:Y:S01]  /*1790*/  LDC.64 R2, c[0x0][0x380] ;  /* 0x0000e000ff027b82 */ /* 0x000e220000000a00 */
[----:B------:R-:W-:-:S07]  /*17a0*/  HFMA2 R11, -RZ, RZ, 0, 0 ;  /* 0x00000000ff0b7431 */ /* 0x000fce00000001ff */
.L_x_168:
[----:B------:R-:W-:Y:S01]  /*17b0*/  IMAD R29, R11, 0x400, R27 ;  /* 0x000004000b1d7824 */ /* 0x000fe200078e021b */
[----:B------:R-:W-:Y:S04]  /*17c0*/  BSSY.RECONVERGENT B1, `(.L_x_152) ;  /* 0x000000a000017945 */ /* 0x000fe80003800200 */
[----:B01234-:R-:W1:Y:S04]  /*17d0*/  LDS R4, [R29] ;  /* 0x000000001d047984 */ /* 0x01fe680000000800 */
[----:B------:R2:W3:Y:S04]  /*17e0*/  LDS R17, [R29+0x400] ;  /* 0x000400001d117984 */ /* 0x0004e80000000800 */
[----:B------:R2:W4:Y:S01]  /*17f0*/  LDS R15, [R29+0x800] ;  /* 0x000800001d0f7984 */ /* 0x0005220000000800 */
[----:B-1----:R-:W-:-:S13]  /*1800*/  ISETP.NE.AND P0, PT, R4, RZ, PT ;  /* 0x000000ff0400720c */ /* 0x002fda0003f05270 */
[----:B--234-:R-:W-:Y:S05]  /*1810*/  @!P0 BRA `(.L_x_153) ;  /* 0x0000000000108947 */ /* 0x01cfea0003800000 */
[----:B------:R-:W-:Y:S02]  /*1820*/  IMAD R7, R11, 0x100, R18 ;  /* 0x000001000b077824 */ /* 0x000fe400078e0212 */
[----:B------:R-:W-:Y:S02]  /*1830*/  IMAD.MOV.U32 R5, RZ, RZ, RZ ;  /* 0x000000ffff057224 */ /* 0x000fe400078e00ff */
[----:B0-----:R-:W-:-:S05]  /*1840*/  IMAD.WIDE.U32 R6, R7, 0x8, R2 ;  /* 0x0000000807067825 */ /* 0x001fca00078e0002 */
[----:B------:R1:W-:Y:S02]  /*1850*/  REDG.E.ADD.64.STRONG.GPU desc[UR18][R6.64], R4 ;  /* 0x000000040600798e */ /* 0x0003e4000c12e512 */
.L_x_153:
[----:B------:R-:W-:Y:S05]  /*1860*/  BSYNC.RECONVERGENT B1 ;  /* 0x0000000000017941 */ /* 0x000fea0003800200 */
.L_x_152:
[----:B------:R-:W2:Y:S01]  /*1870*/  LDS R10, [R29+0xc00] ;  /* 0x000c00001d0a7984 */ /* 0x000ea20000000800 */
[----:B------:R-:W-:Y:S01]  /*1880*/  ISETP.NE.AND P6, PT, R17, RZ, PT ;  /* 0x000000ff1100720c */ /* 0x000fe20003fc5270 */
[----:B------:R-:W-:Y:S01]  /*1890*/  BSSY.RECONVERGENT B1, `(.L_x_154) ;  /* 0x0000012000017945 */ /* 0x000fe20003800200 */
[----:B------:R-:W-:Y:S01]  /*18a0*/  ISETP.NE.AND P0, PT, R15, RZ, PT ;  /* 0x000000ff0f00720c */ /* 0x000fe20003f05270 */
[----:B------:R-:W3:Y:S04]  /*18b0*/  LDS R12, [R29+0x1000] ;  /* 0x001000001d0c7984 */ /* 0x000ee80000000800 */
[----:B------:R-:W4:Y:S04]  /*18c0*/  LDS R14, [R29+0x1400] ;  /* 0x001400001d0e7984 */ /* 0x000f280000000800 */
[----:B------:R-:W5:Y:S04]  /*18d0*/  LDS R16, [R29+0x1800] ;  /* 0x001800001d107984 */ /* 0x000f680000000800 */
[----:B------:R-:W0:Y:S01]  /*18e0*/  LDS R13, [R29+0x1c00] ;  /* 0x001c00001d0d7984 */ /* 0x000e220000000800 */
[----:B--2---:R-:W-:-:S02]  /*18f0*/  ISETP.NE.AND P1, PT, R10, RZ, PT ;  /* 0x000000ff0a00720c */ /* 0x004fc40003f25270 */
[----:B---3--:R-:W-:Y:S02]  /*1900*/  ISETP.NE.AND P2, PT, R12, RZ, PT ;  /* 0x000000ff0c00720c */ /* 0x008fe40003f45270 */
[----:B----4-:R-:W-:Y:S02]  /*1910*/  ISETP.NE.AND P3, PT, R14, RZ, PT ;  /* 0x000000ff0e00720c */ /* 0x010fe40003f65270 */
[----:B-----5:R-:W-:Y:S02]  /*1920*/  ISETP.NE.AND P4, PT, R16, RZ, PT ;  /* 0x000000ff1000720c */ /* 0x020fe40003f85270 */
[----:B0-----:R-:W-:Y:S01]  /*1930*/  ISETP.NE.AND P5, PT, R13, RZ, PT ;  /* 0x000000ff0d00720c */ /* 0x001fe20003fa5270 */
[----:B------:R-:W-:-:S12]  /*1940*/  @!P6 BRA `(.L_x_155) ;  /* 0x000000000018e947 */ /* 0x000fd80003800000 */
[----:B-1----:R-:W-:Y:S01]  /*1950*/  IMAD R7, R11, 0x100, R18 ;  /* 0x000001000b077824 */ /* 0x002fe200078e0212 */
[----:B------:R-:W-:Y:S01]  /*1960*/  MOV R5, RZ ;  /* 0x000000ff00057202 */ /* 0x000fe20000000f00 */
[----:B------:R-:W-:Y:S02]  /*1970*/  IMAD.MOV.U32 R4, RZ, RZ, R17 ;  /* 0x000000ffff047224 */ /* 0x000fe400078e0011 */
[----:B------:R-:W-:-:S04]  /*1980*/  VIADD R7, R7, 0x100 ;  /* 0x0000010007077836 */ /* 0x000fc80000000000 */
[----:B------:R-:W-:-:S05]  /*1990*/  IMAD.WIDE.U32 R6, R7, 0x8, R2 ;  /* 0x0000000807067825 */ /* 0x000fca00078e0002 */
[----:B------:R0:W-:Y:S02]  /*19a0*/  REDG.E.ADD.64.STRONG.GPU desc[UR18][R6.64], R4 ;  /* 0x000000040600798e */ /* 0x0001e4000c12e512 */
.L_x_155:
[----:B------:R-:W-:Y:S05]  /*19b0*/  BSYNC.RECONVERGENT B1 ;  /* 0x0000000000017941 */ /* 0x000fea0003800200 */
.L_x_154:
[----:B------:R-:W-:Y:S04]  /*19c0*/  BSSY.RECONVERGENT B1, `(.L_x_156) ;  /* 0x0000008000017945 */ /* 0x000fe80003800200 */
[----:B------:R-:W-:Y:S05]  /*19d0*/  @!P0 BRA `(.L_x_157) ;  /* 0x0000000000188947 */ /* 0x000fea0003800000 */
[----:B01----:R-:W-:Y:S02]  /*19e0*/  IMAD R5, R11, 0x100, R18 ;  /* 0x000001000b057824 */ /* 0x003fe400078e0212 */
[----:B------:R-:W-:Y:S02]  /*19f0*/  IMAD.MOV.U32 R6, RZ, RZ, R15 ;  /* 0x000000ffff067224 */ /* 0x000fe400078e000f */
[----:B------:R-:W-:Y:S02]  /*1a00*/  VIADD R5, R5, 0x200 ;  /* 0x0000020005057836 */ /* 0x000fe40000000000 */
[----:B------:R-:W-:Y:S02]  /*1a10*/  IMAD.MOV.U32 R7, RZ, RZ, RZ ;  /* 0x000000ffff077224 */ /* 0x000fe400078e00ff */
[----:B------:R-:W-:-:S05]  /*1a20*/  IMAD.WIDE.U32 R4, R5, 0x8, R2 ;  /* 0x0000000805047825 */ /* 0x000fca00078e0002 */
[----:B------:R2:W-:Y:S02]  /*1a30*/  REDG.E.ADD.64.STRONG.GPU desc[UR18][R4.64], R6 ;  /* 0x000000060400798e */ /* 0x0005e4000c12e512 */
.L_x_157:
[----:B------:R-:W-:Y:S05]  /*1a40*/  BSYNC.RECONVERGENT B1 ;  /* 0x0000000000017941 */ /* 0x000fea0003800200 */
.L_x_156:
[----:B------:R-:W-:Y:S04]  /*1a50*/  BSSY.RECONVERGENT B1, `(.L_x_158) ;  /* 0x0000008000017945 */ /* 0x000fe80003800200 */
[----:B------:R-:W-:Y:S05]  /*1a60*/  @!P1 BRA `(.L_x_159) ;  /* 0x0000000000189947 */ /* 0x000fea0003800000 */
[----:B012---:R-:W-:Y:S01]  /*1a70*/  IMAD R5, R11, 0x100, R18 ;  /* 0x000001000b057824 */ /* 0x007fe200078e0212 */
[----:B------:R-:W-:Y:S01]  /*1a80*/  MOV R6, R10 ;  /* 0x0000000a00067202 */ /* 0x000fe20000000f00 */
[----:B------:R-:W-:Y:S02]  /*1a90*/  IMAD.MOV.U32 R7, RZ, RZ, RZ ;  /* 0x000000ffff077224 */ /* 0x000fe400078e00ff */
[----:B------:R-:W-:-:S04]  /*1aa0*/  VIADD R5, R5, 0x300 ;  /* 0x0000030005057836 */ /* 0x000fc80000000000 */
[----:B------:R-:W-:-:S05]  /*1ab0*/  IMAD.WIDE.U32 R4, R5, 0x8, R2 ;  /* 0x0000000805047825 */ /* 0x000fca00078e0002 */
[----:B------:R3:W-:Y:S02]  /*1ac0*/  REDG.E.ADD.64.STRONG.GPU desc[UR18][R4.64], R6 ;  /* 0x000000060400798e */ /* 0x0007e4000c12e512 */
.L_x_159:
[----:B------:R-:W-:Y:S05]  /*1ad0*/  BSYNC.RECONVERGENT B1 ;  /* 0x0000000000017941 */ /* 0x000fea0003800200 */
.L_x_158:
[----:B------:R-:W-:Y:S04]  /*1ae0*/  BSSY.RECONVERGENT B1, `(.L_x_160) ;  /* 0x0000008000017945 */ /* 0x000fe80003800200 */
[----:B------:R-:W-:Y:S05]  /*1af0*/  @!P2 BRA `(.L_x_161) ;  /* 0x000000000018a947 */ /* 0x000fea0003800000 */
[----:B0123--:R-:W-:Y:S02]  /*1b00*/  IMAD R5, R11, 0x100, R18 ;  /* 0x000001000b057824 */ /* 0x00ffe400078e0212 */
[----:B------:R-:W-:Y:S02]  /*1b10*/  IMAD.MOV.U32 R6, RZ, RZ, R12 ;  /* 0x000000ffff067224 */ /* 0x000fe400078e000c */
[----:B------:R-:W-:Y:S02]  /*1b20*/  VIADD R5, R5, 0x400 ;  /* 0x0000040005057836 */ /* 0x000fe40000000000 */
[----:B------:R-:W-:Y:S02]  /*1b30*/  IMAD.MOV.U32 R7, RZ, RZ, RZ ;  /* 0x000000ffff077224 */ /* 0x000fe400078e00ff */
[----:B------:R-:W-:-:S05]  /*1b40*/  IMAD.WIDE.U32 R4, R5, 0x8, R2 ;  /* 0x0000000805047825 */ /* 0x000fca00078e0002 */
[----:B------:R4:W-:Y:S02]  /*1b50*/  REDG.E.ADD.64.STRONG.GPU desc[UR18][R4.64], R6 ;  /* 0x000000060400798e */ /* 0x0009e4000c12e512 */
.L_x_161:
[----:B------:R-:W-:Y:S05]  /*1b60*/  BSYNC.RECONVERGENT B1 ;  /* 0x0000000000017941 */ /* 0x000fea0003800200 */
.L_x_160:
[----:B------:R-:W-:Y:S04]  /*1b70*/  BSSY.RECONVERGENT B1, `(.L_x_162) ;  /* 0x0000007000017945 */ /* 0x000fe80003800200 */
[----:B------:R-:W-:Y:S05]  /*1b80*/  @!P3 BRA `(.L_x_163) ;  /* 0x000000000014b947 */ /* 0x000fea0003800000 */
[----:B01234-:R-:W-:Y:S02]  /*1b90*/  IMAD R5, R11, 0x100, R18 ;  /* 0x000001000b057824 */ /* 0x01ffe400078e0212 */
[----:B------:R-:W-:-:S03]  /*1ba0*/  IMAD.MOV.U32 R15, RZ, RZ, RZ ;  /* 0x000000ffff0f7224 */ /* 0x000fc600078e00ff */
[----:B------:R-:W-:-:S05]  /*1bb0*/  IADD3 R5, PT, PT, R5, 0x500, RZ ;  /* 0x0000050005057810 */ /* 0x000fca0007ffe0ff */
[----:B------:R-:W-:-:S05]  /*1bc0*/  IMAD.WIDE.U32 R4, R5, 0x8, R2 ;  /* 0x0000000805047825 */ /* 0x000fca00078e0002 */
[----:B------:R0:W-:Y:S02]  /*1bd0*/  REDG.E.ADD.64.STRONG.GPU desc[UR18][R4.64], R14 ;  /* 0x0000000e0400798e */ /* 0x0001e4000c12e512 */
.L_x_163:
[----:B------:R-:W-:Y:S05]  /*1be0*/  BSYNC.RECONVERGENT B1 ;  /* 0x0000000000017941 */ /* 0x000fea0003800200 */
.L_x_162:
[----:B------:R-:W-:Y:S04]  /*1bf0*/  BSSY.RECONVERGENT B1, `(.L_x_164) ;  /* 0x0000007000017945 */ /* 0x000fe80003800200 */
[----:B------:R-:W-:Y:S05]  /*1c00*/  @!P4 BRA `(.L_x_165) ;  /* 0x000000000014c947 */ /* 0x000fea0003800000 */
[----:B01234-:R-:W-:Y:S02]  /*1c10*/  IMAD R5, R11, 0x100, R18 ;  /* 0x000001000b057824 */ /* 0x01ffe400078e0212 */
[----:B------:R-:W-:Y:S02]  /*1c20*/  IMAD.MOV.U32 R17, RZ, RZ, RZ ;  /* 0x000000ffff117224 */ /* 0x000fe400078e00ff */
[----:B------:R-:W-:-:S04]  /*1c30*/  VIADD R5, R5, 0x600 ;  /* 0x0000060005057836 */ /* 0x000fc80000000000 */
[----:B------:R-:W-:-:S05]  /*1c40*/  IMAD.WIDE.U32 R4, R5, 0x8, R2 ;  /* 0x0000000805047825 */ /* 0x000fca00078e0002 */
[----:B------:R0:W-:Y:S02]  /*1c50*/  REDG.E.ADD.64.STRONG.GPU desc[UR18][R4.64], R16 ;  /* 0x000000100400798e */ /* 0x0001e4000c12e512 */
.L_x_165:
[----:B------:R-:W-:Y:S05]  /*1c60*/  BSYNC.RECONVERGENT B1 ;  /* 0x0000000000017941 */ /* 0x000fea0003800200 */
.L_x_164:
[----:B------:R-:W-:Y:S04]  /*1c70*/  BSSY.RECONVERGENT B1, `(.L_x_166) ;  /* 0x0000008000017945 */ /* 0x000fe80003800200 */
[----:B------:R-:W-:Y:S05]  /*1c80*/  @!P5 BRA `(.L_x_167) ;  /* 0x000000000018d947 */ /* 0x000fea0003800000 */
[----:B01234-:R-:W-:Y:S01]  /*1c90*/  IMAD R5, R11, 0x100, R18 ;  /* 0x000001000b057824 */ /* 0x01ffe200078e0212 */
[----:B------:R-:W-:Y:S01]  /*1ca0*/  MOV R6, R13 ;  /* 0x0000000d00067202 */ /* 0x000fe20000000f00 */
[----:B------:R-:W-:Y:S02]  /*1cb0*/  IMAD.MOV.U32 R7, RZ, RZ, RZ ;  /* 0x000000ffff077224 */ /* 0x000fe400078e00ff */
[----:B------:R-:W-:-:S04]  /*1cc0*/  VIADD R5, R5, 0x700 ;  /* 0x0000070005057836 */ /* 0x000fc80000000000 */
[----:B------:R-:W-:-:S05]  /*1cd0*/  IMAD.WIDE.U32 R4, R5, 0x8, R2 ;  /* 0x0000000805047825 */ /* 0x000fca00078e0002 */
[----:B------:R0:W-:Y:S02]  /*1ce0*/  REDG.E.ADD.64.STRONG.GPU desc[UR18][R4.64], R6 ;  /* 0x000000060400798e */ /* 0x0001e4000c12e512 */
.L_x_167:
[----:B------:R-:W-:Y:S05]  /*1cf0*/  BSYNC.RECONVERGENT B1 ;  /* 0x0000000000017941 */ /* 0x000fea0003800200 */
.L_x_166:
[----:B------:R-:W-:-:S05]  /*1d00*/  VIADD R11, R11, 0x8 ;  /* 0x000000080b0b7836 */ /* 0x000fca0000000000 */
[----:B------:R-:W-:-:S13]  /*1d10*/  ISETP.NE.AND P0, PT, R11, R9, PT ;  /* 0x000000090b00720c */ /* 0x000fda0003f05270 */
[----:B------:R-:W-:Y:S05]  /*1d20*/  @P0 BRA `(.L_x_168) ;  /* 0xfffffff800a00947 */ /* 0x000fea000383ffff */
[----:B01234-:R-:W-:-:S07]  /*1d30*/  IMAD.MOV.U32 R7, RZ, RZ, R9 ;  /* 0x000000ffff077224 */ /* 0x01ffce00078e0009 */
.L_x_151:
[----:B------:R-:W-:Y:S01]  /*1d40*/  UISETP.NE.AND UP0, UPT, UR20, URZ, UPT ;  /* 0x000000ff1400728c */ /* 0x000fe2000bf05270 */
[----:B------:R-:W-:Y:S01]  /*1d50*/  IMAD.U32 R2, RZ, RZ, UR9 ;  /* 0x00000009ff027e24 */ /* 0x000fe2000f8e00ff */
[----:B------:R-:W-:Y:S01]  /*1d60*/  LOP3.LUT R11, R0, 0x1, RZ, 0xc0, !PT ;  /* 0x00000001000b7812 */ /* 0x000fe200078ec0ff */
[----:B------:R-:W-:-:S03]  /*1d70*/  IMAD.U32 R10, RZ, RZ, UR20 ;  /* 0x00000014ff0a7e24 */ /* 0x000fc6000f8e00ff */
[----:B------:R-:W-:Y:S01]  /*1d80*/  IADD3 R0, PT, PT, R2, -0x1, RZ ;  /* 0xffffffff02007810 */ /* 0x000fe20007ffe0ff */
[----:B------:R-:W-:Y:S02]  /*1d90*/  VIADD R10, R10, 0xffffffff ;  /* 0xffffffff0a0a7836 */ /* 0x000fe40000000000 */
[----:B------:R-:W-:Y:S05]  /*1da0*/  BRA.U !UP0, `(.L_x_169) ;  /* 0x00000005086c7547 */ /* 0x000fea000b800000 */
[----:B------:R-:W-:-:S13]  /*1db0*/  ISETP.GE.U32.AND P0, PT, R10, 0x3, PT ;  /* 0x000000030a00780c */ /* 0x000fda0003f06070 */
[----:B------:R-:W-:Y:S05]  /*1dc0*/  @!P0 BRA `(.L_x_170) ;  /* 0x0000000000bc8947 */ /* 0x000fea0003800000 */
[----:B------:R-:W-:Y:S01]  /*1dd0*/  IMAD R2, R7, 0x400, R27 ;  /* 0x0000040007027824 */ /* 0x000fe200078e021b */
[----:B------:R-:W-:Y:S04]  /*1de0*/  BSSY.RECONVERGENT B1, `(.L_x_171) ;  /* 0x0000010000017945 */ /* 0x000fe80003800200 */
[----:B------:R-:W0:Y:S04]  /*1df0*/  LDS R13, [R2] ;  /* 0x00000000020d7984 */ /* 0x000e280000000800 */
[----:B------:R-:W1:Y:S04]  /*1e00*/  LDS R14, [R2+0x400] ;  /* 0x00040000020e7984 */ /* 0x000e680000000800 */
[----:B------:R-:W2:Y:S04]  /*1e10*/  LDS R6, [R2+0x800] ;  /* 0x0008000002067984 */ /* 0x000ea80000000800 */
[----:B------:R-:W3:Y:S01]  /*1e20*/  LDS R12, [R2+0xc00] ;  /* 0x000c0000020c7984 */ /* 0x000ee20000000800 */
[----:B0-----:R-:W-:-:S02]  /*1e30*/  ISETP.NE.AND P0, PT, R13, RZ, PT ;  /* 0x000000ff0d00720c */ /* 0x001fc40003f05270 */
[----:B-1----:R-:W-:Y:S02]  /*1e40*/  ISETP.NE.AND P1, PT, R14, RZ, PT ;  /* 0x000000ff0e00720c */ /* 0x002fe40003f25270 */
[----:B--2---:R-:W-:Y:S02]  /*1e50*/  ISETP.NE.AND P2, PT, R6, RZ, PT ;  /* 0x000000ff0600720c */ /* 0x004fe40003f45270 */
[----:B---3--:R-:W-:-:S07]  /*1e60*/  ISETP.NE.AND P3, PT, R12, RZ, PT ;  /* 0x000000ff0c00720c */ /* 0x008fce0003f65270 */
[----:B------:R-:W-:Y:S06]  /*1e70*/  @!P0 BRA `(.L_x_172) ;  /* 0x0000000000188947 */ /* 0x000fec0003800000 */
[----:B------:R-:W0:Y:S01]  /*1e80*/  LDC.64 R4, c[0x0][0x380] ;  /* 0x0000e000ff047b82 */ /* 0x000e220000000a00 */
[----:B------:R-:W-:Y:S02]  /*1e90*/  IMAD R3, R7, 0x100, R18 ;  /* 0x0000010007037824 */ /* 0x000fe400078e0212 */
[----:B------:R-:W-:Y:S02]  /*1ea0*/  IMAD.MOV.U32 R2, RZ, RZ, R13 ;  /* 0x000000ffff027224 */ /* 0x000fe400078e000d */
[----:B0-----:R-:W-:-:S04]  /*1eb0*/  IMAD.WIDE.U32 R4, R3, 0x8, R4 ;  /* 0x0000000803047825 */ /* 0x001fc800078e0004 */
[----:B------:R-:W-:-:S05]  /*1ec0*/  IMAD.MOV.U32 R3, RZ, RZ, RZ ;  /* 0x000000ffff037224 */ /* 0x000fca00078e00ff */
[----:B------:R0:W-:Y:S02]  /*1ed0*/  REDG.E.ADD.64.STRONG.GPU desc[UR18][R4.64], R2 ;  /* 0x000000020400798e */ /* 0x0001e4000c12e512 */
.L_x_172:
[----:B------:R-:W-:Y:S05]  /*1ee0*/  BSYNC.RECONVERGENT B1 ;  /* 0x0000000000017941 */ /* 0x000fea0003800200 */
.L_x_171:
[----:B------:R-:W-:Y:S04]  /*1ef0*/  BSSY.RECONVERGENT B1, `(.L_x_173) ;  /* 0x0000008000017945 */ /* 0x000fe80003800200 */
[----:B------:R-:W-:Y:S05]  /*1f00*/  @!P1 BRA `(.L_x_174) ;  /* 0x0000000000189947 */ /* 0x000fea0003800000 */
[----:B0-----:R-:W0:Y:S01]  /*1f10*/  LDC.64 R2, c[0x0][0x380] ;  /* 0x0000e000ff027b82 */ /* 0x001e220000000a00 */
[----:B------:R-:W-:Y:S02]  /*1f20*/  IMAD R5, R7, 0x100, R18 ;  /* 0x0000010007057824 */ /* 0x000fe400078e0212 */
[----:B------:R-:W-:Y:S02]  /*1f30*/  HFMA2 R15, -RZ, RZ, 0, 0 ;  /* 0x00000000ff0f7431 */ /* 0x000fe400000001ff */
[----:B------:R-:W-:-:S04]  /*1f40*/  VIADD R5, R5, 0x100 ;  /* 0x0000010005057836 */ /* 0x000fc80000000000 */
[----:B0-----:R-:W-:-:S05]  /*1f50*/  IMAD.WIDE.U32 R2, R5, 0x8, R2 ;  /* 0x0000000805027825 */ /* 0x001fca00078e0002 */
[----:B------:R1:W-:Y:S02]  /*1f60*/  REDG.E.ADD.64.STRONG.GPU desc[UR18][R2.64], R14 ;  /* 0x0000000e0200798e */ /* 0x0003e4000c12e512 */
.L_x_174:
[----:B------:R-:W-:Y:S05]  /*1f70*/  BSYNC.RECONVERGENT B1 ;  /* 0x0000000000017941 */ /* 0x000fea0003800200 */
.L_x_173:
[----:B------:R-:W-:Y:S04]  /*1f80*/  BSSY.RECONVERGENT B1, `(.L_x_175) ;  /* 0x0000009000017945 */ /* 0x000fe80003800200 */
[----:B------:R-:W-:Y:S05]  /*1f90*/  @!P2 BRA `(.L_x_176) ;  /* 0x00000000001ca947 */ /* 0x000fea0003800000 */
[----:B01----:R-:W0:Y:S01]  /*1fa0*/  LDC.64 R2, c[0x0][0x380] ;  /* 0x0000e000ff027b82 */ /* 0x003e220000000a00 */
[----:B------:R-:W-:Y:S02]  /*1fb0*/  IMAD R5, R7, 0x100, R18 ;  /* 0x0000010007057824 */ /* 0x000fe400078e0212 */
[----:B------:R-:W-:Y:S02]  /*1fc0*/  IMAD.MOV.U32 R4, RZ, RZ, R6 ;  /* 0x000000ffff047224 */ /* 0x000fe400078e0006 */
[----:B------:R-:W-:-:S04]  /*1fd0*/  VIADD R5, R5, 0x200 ;  /* 0x0000020005057836 */ /* 0x000fc80000000000 */
[----:B0-----:R-:W-:-:S04]  /*1fe0*/  IMAD.WIDE.U32 R2, R5, 0x8, R2 ;  /* 0x0000000805027825 */ /* 0x001fc800078e0002 */
[----:B------:R-:W-:-:S05]  /*1ff0*/  IMAD.MOV.U32 R5, RZ, RZ, RZ ;  /* 0x000000ffff057224 */ /* 0x000fca00078e00ff */
[----:B------:R2:W-:Y:S02]  /*2000*/  REDG.E.ADD.64.STRONG.GPU desc[UR18][R2.64], R4 ;  /* 0x000000040200798e */ /* 0x0005e4000c12e512 */
.L_x_176:
[----:B------:R-:W-:Y:S05]  /*2010*/  BSYNC.RECONVERGENT B1 ;  /* 0x0000000000017941 */ /* 0x000fea0003800200 */
.L_x_175:
[----:B------:R-:W-:Y:S04]  /*2020*/  BSSY.RECONVERGENT B1, `(.L_x_177) ;  /* 0x0000008000017945 */ /* 0x000fe80003800200 */
[----:B------:R-:W-:Y:S05]  /*2030*/  @!P3 BRA `(.L_x_178) ;  /* 0x000000000018b947 */ /* 0x000fea0003800000 */
[----:B012---:R-:W0:Y:S01]  /*2040*/  LDC.64 R2, c[0x0][0x380] ;  /* 0x0000e000ff027b82 */ /* 0x007e220000000a00 */
[----:B------:R-:W-:Y:S01]  /*2050*/  IMAD R5, R7, 0x100, R18 ;  /* 0x0000010007057824 */ /* 0x000fe200078e0212 */
[----:B------:R-:W-:-:S03]  /*2060*/  MOV R13, RZ ;  /* 0x000000ff000d7202 */ /* 0x000fc60000000f00 */
[----:B------:R-:W-:-:S04]  /*2070*/  VIADD R5, R5, 0x300 ;  /* 0x0000030005057836 */ /* 0x000fc80000000000 */
[----:B0-----:R-:W-:-:S05]  /*2080*/  IMAD.WIDE.U32 R2, R5, 0x8, R2 ;  /* 0x0000000805027825 */ /* 0x001fca00078e0002 */
[----:B------:R3:W-:Y:S02]  /*2090*/  REDG.E.ADD.64.STRONG.GPU desc[UR18][R2.64], R12 ;  /* 0x0000000c0200798e */ /* 0x0007e4000c12e512 */
.L_x_178:
[----:B------:R-:W-:Y:S05]  /*20a0*/  BSYNC.RECONVERGENT B1 ;  /* 0x0000000000017941 */ /* 0x000fea0003800200 */
.L_x_177:
[----:B------:R-:W-:-:S07]  /*20b0*/  VIADD R7, R7, 0x4 ;  /* 0x0000000407077836 */ /* 0x000fce0000000000 */
.L_x_170:
[----:B------:R-:W-:Y:S01]  /*20c0*/  UISETP.NE.AND UP0, UPT, UR9, URZ, UPT ;  /* 0x000000ff0900728c */ /* 0x000fe2000bf05270 */
[----:B------:R-:W-:Y:S08]  /*20d0*/  BSSY.RECONVERGENT B1, `(.L_x_169) ;  /* 0x0000028000017945 */ /* 0x000ff00003800200 */
[----:B------:R-:W-:Y:S05]  /*20e0*/  BRA.U !UP0, `(.L_x_179) ;  /* 0x0000000108987547 */ /* 0x000fea000b800000 */
[----:B------:R-:W-:-:S13]  /*20f0*/  ISETP.NE.AND P0, PT, R0, RZ, PT ;  /* 0x000000ff0000720c */ /* 0x000fda0003f05270 */
[----:B------:R-:W-:Y:S05]  /*2100*/  @!P0 BRA `(.L_x_180) ;  /* 0x0000000000608947 */ /* 0x000fea0003800000 */
[----:B0123--:R-:W-:Y:S01]  /*2110*/  IMAD R2, R7, 0x400, R27 ;  /* 0x0000040007027824 */ /* 0x00ffe200078e021b */
[----:B------:R-:W-:Y:S04]  /*2120*/  BSSY.RECONVERGENT B2, `(.L_x_181) ;  /* 0x000000b000027945 */ /* 0x000fe80003800200 */
[----:B------:R-:W0:Y:S04]  /*2130*/  LDS R4, [R2] ;  /* 0x0000000002047984 */ /* 0x000e280000000800 */
[----:B------:R-:W1:Y:S01]  /*2140*/  LDS R6, [R2+0x400] ;  /* 0x0004000002067984 */ /* 0x000e620000000800 */
[----:B0-----:R-:W-:-:S02]  /*2150*/  ISETP.NE.AND P0, PT, R4, RZ, PT ;  /* 0x000000ff0400720c */ /* 0x001fc40003f05270 */
[----:B-1----:R-:W-:-:S11]  /*2160*/  ISETP.NE.AND P1, PT, R6, RZ, PT ;  /* 0x000000ff0600720c */ /* 0x002fd60003f25270 */
[----:B------:R-:W-:Y:S05]  /*2170*/  @!P0 BRA `(.L_x_182) ;  /* 0x0000000000148947 */ /* 0x000fea0003800000 */
[----:B------:R-:W0:Y:S01]  /*2180*/  LDC.64 R2, c[0x0][0x380] ;  /* 0x0000e000ff027b82 */ /* 0x000e220000000a00 */
[----:B------:R-:W-:-:S04]  /*2190*/  IMAD R5, R7, 0x100, R18 ;  /* 0x0000010007057824 */ /* 0x000fc800078e0212 */
[----:B0-----:R-:W-:-:S04]  /*21a0*/  IMAD.WIDE.U32 R2, R5, 0x8, R2 ;  /* 0x0000000805027825 */ /* 0x001fc800078e0002 */
[----:B------:R-:W-:-:S05]  /*21b0*/  IMAD.MOV.U32 R5, RZ, RZ, RZ ;  /* 0x000000ffff057224 */ /* 0x000fca00078e00ff */
[----:B------:R0:W-:Y:S02]  /*21c0*/  REDG.E.ADD.64.STRONG.GPU desc[UR18][R2.64], R4 ;  /* 0x000000040200798e */ /* 0x0001e4000c12e512 */
.L_x_182:
[----:B------:R-:W-:Y:S05]  /*21d0*/  BSYNC.RECONVERGENT B2 ;  /* 0x0000000000027941 */ /* 0x000fea0003800200 */
.L_x_181:
[----:B------:R-:W-:Y:S04]  /*21e0*/  BSSY.RECONVERGENT B2, `(.L_x_183) ;  /* 0x0000009000027945 */ /* 0x000fe80003800200 */
[----:B------:R-:W-:Y:S05]  /*21f0*/  @!P1 BRA `(.L_x_184) ;  /* 0x00000000001c9947 */ /* 0x000fea0003800000 */
[----:B0-----:R-:W0:Y:S01]  /*2200*/  LDC.64 R2, c[0x0][0x380] ;  /* 0x0000e000ff027b82 */ /* 0x001e220000000a00 */
[----:B------:R-:W-:-:S05]  /*2210*/  IMAD R4, R7, 0x100, R18 ;  /* 0x0000010007047824 */ /* 0x000fca00078e0212 */
[----:B------:R-:W-:Y:S01]  /*2220*/  IADD3 R5, PT, PT, R4, 0x100, RZ ;  /* 0x0000010004057810 */ /* 0x000fe20007ffe0ff */
[----:B------:R-:W-:-:S04]  /*2230*/  IMAD.MOV.U32 R4, RZ, RZ, R6 ;  /* 0x000000ffff047224 */ /* 0x000fc800078e0006 */
[----:B0-----:R-:W-:-:S04]  /*2240*/  IMAD.WIDE.U32 R2, R5, 0x8, R2 ;  /* 0x0000000805027825 */ /* 0x001fc800078e0002 */
[----:B------:R-:W-:-:S05]  /*2250*/  IMAD.MOV.U32 R5, RZ, RZ, RZ ;  /* 0x000000ffff057224 */ /* 0x000fca00078e00ff */
[----:B------:R1:W-:Y:S02]  /*2260*/  REDG.E.ADD.64.STRONG.GPU desc[UR18][R2.64], R4 ;  /* 0x000000040200798e */ /* 0x0003e4000c12e512 */
.L_x_184:
[----:B------:R-:W-:Y:S05]  /*2270*/  BSYNC.RECONVERGENT B2 ;  /* 0x0000000000027941 */ /* 0x000fea0003800200 */
.L_x_183:
[----:B------:R-:W-:-:S07]  /*2280*/  VIADD R7, R7, 0x2 ;  /* 0x0000000207077836 */ /* 0x000fce0000000000 */
.L_x_180:
[----:B------:R-:W-:-:S13]  /*2290*/  ISETP.NE.AND P0, PT, R11, RZ, PT ;  /* 0x000000ff0b00720c */ /* 0x000fda0003f05270 */
[----:B------:R-:W-:Y:S05]  /*22a0*/  @!P0 BRA `(.L_x_179) ;  /* 0x0000000000288947 */ /* 0x000fea0003800000 */
[----:B0123--:R-:W-:-:S05]  /*22b0*/  IMAD R2, R7, 0x400, R27 ;  /* 0x0000040007027824 */ /* 0x00ffca00078e021b */
[----:B------:R-:W0:Y:S02]  /*22c0*/  LDS R6, [R2] ;  /* 0x0000000002067984 */ /* 0x000e240000000800 */
[----:B0-----:R-:W-:-:S13]  /*22d0*/  ISETP.NE.AND P0, PT, R6, RZ, PT ;  /* 0x000000ff0600720c */ /* 0x001fda0003f05270 */
[----:B------:R-:W-:Y:S05]  /*22e0*/  @!P0 BRA `(.L_x_179) ;  /* 0x0000000000188947 */ /* 0x000fea0003800000 */
[----:B------:R-:W0:Y:S01]  /*22f0*/  LDC.64 R2, c[0x0][0x380] ;  /* 0x0000e000ff027b82 */ /* 0x000e220000000a00 */
[----:B------:R-:W-:-:S04]  /*2300*/  IMAD R5, R7, 0x100, R18 ;  /* 0x0000010007057824 */ /* 0x000fc800078e0212 */
[----:B0-----:R-:W-:Y:S01]  /*2310*/  IMAD.WIDE.U32 R4, R5, 0x8, R2 ;  /* 0x0000000805047825 */ /* 0x001fe200078e0002 */
[----:B------:R-:W-:-:S03]  /*2320*/  MOV R2, R6 ;  /* 0x0000000600027202 */ /* 0x000fc60000000f00 */
[----:B------:R-:W-:-:S05]  /*2330*/  IMAD.MOV.U32 R3, RZ, RZ, RZ ;  /* 0x000000ffff037224 */ /* 0x000fca00078e00ff */
[----:B------:R4:W-:Y:S02]  /*2340*/  REDG.E.ADD.64.STRONG.GPU desc[UR18][R4.64], R2 ;  /* 0x000000020400798e */ /* 0x0009e4000c12e512 */
.L_x_179:
[----:B------:R-:W-:Y:S05]  /*2350*/  BSYNC.RECONVERGENT B1 ;  /* 0x0000000000017941 */ /* 0x000fea0003800200 */
.L_x_169:
[----:B------:R-:W-:-:S13]  /*2360*/  ISETP.GT.U32.AND P0, PT, R18, 0x7f, PT ;  /* 0x0000007f1200780c */ /* 0x000fda0003f04070 */
[----:B------:R-:W-:Y:S05]  /*2370*/  @P0 BRA `(.L_x_150) ;  /* 0x00000008008c0947 */ /* 0x000fea0003800000 */
[----:B------:R-:W-:Y:S01]  /*2380*/  ISETP.GE.U32.AND P0, PT, R8, 0x7, PT ;  /* 0x000000070800780c */ /* 0x000fe20003f06070 */
[----:B------:R-:W-:-:S12]  /*2390*/  IMAD.MOV.U32 R7, RZ, RZ, RZ ;  /* 0x000000ffff077224 */ /* 0x000fd800078e00ff */
[----:B------:R-:W-:Y:S05]  /*23a0*/  @!P0 BRA `(.L_x_185) ;  /* 0x0000000400148947 */ /* 0x000fea0003800000 */
[----:B01234-:R-:W0:Y:S01]  /*23b0*/  LDC.64 R2, c[0x0][0x380] ;  /* 0x0000e000ff027b82 */ /* 0x01fe220000000a00 */
[----:B------:R-:W-:-:S07]  /*23c0*/  IMAD.MOV.U32 R8, RZ, RZ, RZ ;  /* 0x000000ffff087224 */ /* 0x000fce00078e00ff */
.L_x_202:
[C---:B------:R-:W-:Y:S01]  /*23d0*/  IMAD R29, R8.reuse, 0x400, R27 ;  /* 0x00000400081d7824 */ /* 0x040fe200078e021b */
[----:B------:R-:W-:Y:S01]  /*23e0*/  BSSY.RECONVERGENT B1, `(.L_x_186) ;  /* 0x000000c000017945 */ /* 0x000fe20003800200 */
[----:B01234-:R-:W-:-:S03]  /*23f0*/  IMAD R5, R8, 0x100, R18 ;  /* 0x0000010008057824 */ /* 0x01ffc600078e0212 */
[----:B------:R-:W1:Y:S01]  /*2400*/  LDS R6, [R29+0x200] ;  /* 0x000200001d067984 */ /* 0x000e620000000800 */
[----:B0-----:R-:W-:-:S03]  /*2410*/  IMAD.WIDE.U32 R4, R5, 0x8, R2 ;  /* 0x0000000805047825 */ /* 0x001fc600078e0002 */
[----:B------:R-:W0:Y:S04]  /*2420*/  LDS R12, [R29+0x600] ;  /* 0x000600001d0c7984 */ /* 0x000e280000000800 */
[----:B------:R2:W3:Y:S04]  /*2430*/  LDS R17, [R29+0xa00] ;  /* 0x000a00001d117984 */ /* 0x0004e80000000800 */
[----:B------:R2:W4:Y:S01]  /*2440*/  LDS R13, [R29+0xe00] ;  /* 0x000e00001d0d7984 */ /* 0x0005220000000800 */
[----:B-1----:R-:W-:Y:S02]  /*2450*/  ISETP.NE.AND P0, PT, R6, RZ, PT ;  /* 0x000000ff0600720c */ /* 0x002fe40003f05270 */
[----:B0-----:R-:W-:-:S11]  /*2460*/  ISETP.NE.AND P1, PT, R12, RZ, PT ;  /* 0x000000ff0c00720c */ /* 0x001fd60003f25270 */
[----:B--234-:R-:W-:Y:S05]  /*2470*/  @!P0 BRA `(.L_x_187) ;  /* 0x0000000000088947 */ /* 0x01cfea0003800000 */
[----:B------:R-:W-:-:S05]  /*2480*/  HFMA2 R7, -RZ, RZ, 0, 0 ;  /* 0x00000000ff077431 */ /* 0x000fca00000001ff */
[----:B------:R0:W-:Y:S02]  /*2490*/  REDG.E.ADD.64.STRONG.GPU desc[UR18][R4.64+0x400], R6 ;  /* 0x000400060400798e */ /* 0x0001e4000c12e512 */
.L_x_187:
[----:B------:R-:W-:Y:S05]  /*24a0*/  BSYNC.RECONVERGENT B1 ;  /* 0x0000000000017941 */ /* 0x000fea0003800200 */
.L_x_186:
[----:B------:R-:W-:Y:S04]  /*24b0*/  BSSY.RECONVERGENT B1, `(.L_x_188) ;  /* 0x0000005000017945 */ /* 0x000fe80003800200 */
[----:B------:R-:W-:Y:S05]  /*24c0*/  @!P1 BRA `(.L_x_189) ;  /* 0x00000000000c9947 */ /* 0x000fea0003800000 */
[----:B0-----:R-:W-:Y:S02]  /*24d0*/  IMAD.MOV.U32 R6, RZ, RZ, R12 ;  /* 0x000000ffff067224 */ /* 0x001fe400078e000c */
[----:B------:R-:W-:-:S05]  /*24e0*/  IMAD.MOV.U32 R7, RZ, RZ, RZ ;  /* 0x000000ffff077224 */ /* 0x000fca00078e00ff */
[----:B------:R1:W-:Y:S02]  /*24f0*/  REDG.E.ADD.64.STRONG.GPU desc[UR18][R4.64+0xc00], R6 ;  /* 0x000c00060400798e */ /* 0x0003e4000c12e512 */
.L_x_189:
[----:B------:R-:W-:Y:S05]  /*2500*/  BSYNC.RECONVERGENT B1 ;  /* 0x0000000000017941 */ /* 0x000fea0003800200 */
.L_x_188:
[----:B------:R-:W2:Y:S01]  /*2510*/  LDS R15, [R29+0x1200] ;  /* 0x001200001d0f7984 */ /* 0x000ea20000000800 */
[----:B------:R-:W-:Y:S01]  /*2520*/  ISETP.NE.AND P6, PT, R17, RZ, PT ;  /* 0x000000ff1100720c */ /* 0x000fe20003fc5270 */
[----:B------:R-:W-:Y:S01]  /*2530*/  VIADD R8, R8, 0x8 ;  /* 0x0000000808087836 */ /* 0x000fe20000000000 */
[----:B------:R-:W-:Y:S01]  /*2540*/  BSSY.RECONVERGENT B1, `(.L_x_190) ;  /* 0x000000e000017945 */ /* 0x000fe20003800200 */
[----:B------:R-:W3:Y:S01]  /*2550*/  LDS R12, [R29+0x1600] ;  /* 0x001600001d0c7984 */ /* 0x000ee20000000800 */
[----:B------:R-:W-:Y:S02]  /*2560*/  ISETP.NE.AND P1, PT, R13, RZ, PT ;  /* 0x000000ff0d00720c */ /* 0x000fe40003f25270 */
[----:B------:R-:W-:Y:S01]  /*2570*/  ISETP.NE.AND P0, PT, R8, R9, PT ;  /* 0x000000090800720c */ /* 0x000fe20003f05270 */
[----:B------:R-:W4:Y:S04]  /*2580*/  LDS R14, [R29+0x1a00] ;  /* 0x001a00001d0e7984 */ /* 0x000f280000000800 */
[----:B------:R-:W5:Y:S01]  /*2590*/  LDS R16, [R29+0x1e00] ;  /* 0x001e00001d107984 */ /* 0x000f620000000800 */
[----:B--2---:R-:W-:-:S02]  /*25a0*/  ISETP.NE.AND P2, PT, R15, RZ, PT ;  /* 0x000000ff0f00720c */ /* 0x004fc40003f45270 */
[----:B---3--:R-:W-:Y:S02]  /*25b0*/  ISETP.NE.AND P3, PT, R12, RZ, PT ;  /* 0x000000ff0c00720c */ /* 0x008fe40003f65270 */
[----:B----4-:R-:W-:Y:S02]  /*25c0*/  ISETP.NE.AND P4, PT, R14, RZ, PT ;  /* 0x000000ff0e00720c */ /* 0x010fe40003f85270 */
[----:B-----5:R-:W-:Y:S01]  /*25d0*/  ISETP.NE.AND P5, PT, R16, RZ, PT ;  /* 0x000000ff1000720c */ /* 0x020fe20003fa5270 */
[----:B------:R-:W-:-:S12]  /*25e0*/  @!P6 BRA `(.L_x_191) ;  /* 0x00000000000ce947 */ /* 0x000fd80003800000 */
[----:B01----:R-:W-:Y:S02]  /*25f0*/  IMAD.MOV.U32 R6, RZ, RZ, R17 ;  /* 0x000000ffff067224 */ /* 0x003fe400078e0011 */
[----:B------:R-:W-:-:S05]  /*2600*/  IMAD.MOV.U32 R7, RZ, RZ, RZ ;  /* 0x000000ffff077224 */ /* 0x000fca00078e00ff */
[----:B------:R2:W-:Y:S02]  /*2610*/  REDG.E.ADD.64.STRONG.GPU desc[UR18][R4.64+0x1400], R6 ;  /* 0x001400060400798e */ /* 0x0005e4000c12e512 */
.L_x_191:
[----:B------:R-:W-:Y:S05]  /*2620*/  BSYNC.RECONVERGENT B1 ;  /* 0x0000000000017941 */ /* 0x000fea0003800200 */
.L_x_190:
[----:B------:R-:W-:Y:S04]  /*2630*/  BSSY.RECONVERGENT B1, `(.L_x_192) ;  /* 0x0000005000017945 */ /* 0x000fe80003800200 */
[----:B------:R-:W-:Y:S05]  /*2640*/  @!P1 BRA `(.L_x_193) ;  /* 0x00000000000c9947 */ /* 0x000fea0003800000 */
[----:B012---:R-:W-:Y:S01]  /*2650*/  MOV R6, R13 ;  /* 0x0000000d00067202 */ /* 0x007fe20000000f00 */
[----:B------:R-:W-:-:S05]  /*2660*/  IMAD.MOV.U32 R7, RZ, RZ, RZ ;  /* 0x000000ffff077224 */ /* 0x000fca00078e00ff */
[----:B------:R3:W-:Y:S02]  /*2670*/  REDG.E.ADD.64.STRONG.GPU desc[UR18][R4.64+0x1c00], R6 ;  /* 0x001c00060400798e */ /* 0x0007e4000c12e512 */
.L_x_193:
[----:B------:R-:W-:Y:S05]  /*2680*/  BSYNC.RECONVERGENT B1 ;  /* 0x0000000000017941 */ /* 0x000fea0003800200 */
.L_x_192:
[----:B------:R-:W-:Y:S04]  /*2690*/  BSSY.RECONVERGENT B1, `(.L_x_194) ;  /* 0x0000005000017945 */ /* 0x000fe80003800200 */
[----:B------:R-:W-:Y:S05]  /*26a0*/  @!P2 BRA `(.L_x_195) ;  /* 0x00000000000ca947 */ /* 0x000fea0003800000 */
[----:B0123--:R-:W-:Y:S02]  /*26b0*/  IMAD.MOV.U32 R6, RZ, RZ, R15 ;  /* 0x000000ffff067224 */ /* 0x00ffe400078e000f */
[----:B------:R-:W-:-:S05]  /*26c0*/  IMAD.MOV.U32 R7, RZ, RZ, RZ ;  /* 0x000000ffff077224 */ /* 0x000fca00078e00ff */
[----:B------:R4:W-:Y:S02]  /*26d0*/  REDG.E.ADD.64.STRONG.GPU desc[UR18][R4.64+0x2400], R6 ;  /* 0x002400060400798e */ /* 0x0009e4000c12e512 */
.L_x_195:
[----:B------:R-:W-:Y:S05]  /*26e0*/  BSYNC.RECONVERGENT B1 ;  /* 0x0000000000017941 */ /* 0x000fea0003800200 */
.L_x_194:
[----:B------:R-:W-:Y:S04]  /*26f0*/  BSSY.RECONVERGENT B1, `(.L_x_196) ;  /* 0x0000004000017945 */ /* 0x000fe80003800200 */
[----:B------:R-:W-:Y:S05]  /*2700*/  @!P3 BRA `(.L_x_197) ;  /* 0x000000000008b947 */ /* 0x000fea0003800000 */
[----:B------:R-:W-:-:S05]  /*2710*/  IMAD.MOV.U32 R13, RZ, RZ, RZ ;  /* 0x000000ffff0d7224 */ /* 0x000fca00078e00ff */
[----:B------:R0:W-:Y:S02]  /*2720*/  REDG.E.ADD.64.STRONG.GPU desc[UR18][R4.64+0x2c00], R12 ;  /* 0x002c000c0400798e */ /* 0x0001e4000c12e512 */
.L_x_197:
[----:B------:R-:W-:Y:S05]  /*2730*/  BSYNC.RECONVERGENT B1 ;  /* 0x0000000000017941 */ /* 0x000fea0003800200 */
.L_x_196:
[----:B------:R-:W-:Y:S04]  /*2740*/  BSSY.RECONVERGENT B1, `(.L_x_198) ;  /* 0x0000004000017945 */ /* 0x000fe80003800200 */
[----:B------:R-:W-:Y:S05]  /*2750*/  @!P4 BRA `(.L_x_199) ;  /* 0x000000000008c947 */ /* 0x000fea0003800000 */
[----:B------:R-:W-:-:S05]  /*2760*/  IMAD.MOV.U32 R15, RZ, RZ, RZ ;  /* 0x000000ffff0f7224 */ /* 0x000fca00078e00ff */
[----:B------:R0:W-:Y:S02]  /*2770*/  REDG.E.ADD.64.STRONG.GPU desc[UR18][R4.64+0x3400], R14 ;  /* 0x0034000e0400798e */ /* 0x0001e4000c12e512 */
.L_x_199:
[----:B------:R-:W-:Y:S05]  /*2780*/  BSYNC.RECONVERGENT B1 ;  /* 0x0000000000017941 */ /* 0x000fea0003800200 */
.L_x_198:
[----:B------:R-:W-:Y:S04]  /*2790*/  BSSY.RECONVERGENT B1, `(.L_x_200) ;  /* 0x0000004000017945 */ /* 0x000fe80003800200 */
[----:B------:R-:W-:Y:S05]  /*27a0*/  @!P5 BRA `(.L_x_201) ;  /* 0x000000000008d947 */ /* 0x000fea0003800000 */
[----:B------:R-:W-:-:S05]  /*27b0*/  HFMA2 R17, -RZ, RZ, 0, 0 ;  /* 0x00000000ff117431 */ /* 0x000fca00000001ff */
[----:B------:R0:W-:Y:S02]  /*27c0*/  REDG.E.ADD.64.STRONG.GPU desc[UR18][R4.64+0x3c00], R16 ;  /* 0x003c00100400798e */ /* 0x0001e4000c12e512 */
.L_x_201:
[----:B------:R-:W-:Y:S05]  /*27d0*/  BSYNC.RECONVERGENT B1 ;  /* 0x0000000000017941 */ /* 0x000fea0003800200 */
.L_x_200:
[----:B------:R-:W-:Y:S05]  /*27e0*/  @P0 BRA `(.L_x_202) ;  /* 0xfffffff800f80947 */ /* 0x000fea000383ffff */
[----:B01234-:R-:W-:-:S07]  /*27f0*/  IMAD.MOV.U32 R7, RZ, RZ, R9 ;  /* 0x000000ffff077224 */ /* 0x01ffce00078e0009 */
.L_x_185:
[----:B------:R-:W-:-:S09]  /*2800*/  UISETP.NE.AND UP0, UPT, UR20, URZ, UPT ;  /* 0x000000ff1400728c */ /* 0x000fd2000bf05270 */
[----:B------:R-:W-:Y:S05]  /*2810*/  BRA.U !UP0, `(.L_x_150) ;  /* 0x0000000508647547 */ /* 0x000fea000b800000 */
[----:B------:R-:W-:-:S13]  /*2820*/  ISETP.GE.U32.AND P0, PT, R10, 0x3, PT ;  /* 0x000000030a00780c */ /* 0x000fda0003f06070 */
[----:B------:R-:W-:Y:S05]  /*2830*/  @!P0 BRA `(.L_x_203) ;  /* 0x0000000000c08947 */ /* 0x000fea0003800000 */
[----:B01234-:R-:W-:Y:S01]  /*2840*/  IMAD R2, R7, 0x400, R27 ;  /* 0x0000040007027824 */ /* 0x01ffe200078e021b */
[----:B------:R-:W-:Y:S04]  /*2850*/  BSSY.RECONVERGENT B1, `(.L_x_204) ;  /* 0x0000010000017945 */ /* 0x000fe80003800200 */
[----:B------:R-:W0:Y:S04]  /*2860*/  LDS R10, [R2+0x200] ;  /* 0x00020000020a7984 */ /* 0x000e280000000800 */
        /* <DEDUP_REMOVED lines=14> */
.L_x_205:
[----:B------:R-:W-:Y:S05]  /*2950*/  BSYNC.RECONVERGENT B1 ;  /* 0x0000000000017941 */ /* 0x000fea0003800200 */
.L_x_204:
[----:B------:R-:W-:Y:S04]  /*2960*/  BSSY.RECONVERGENT B1, `(.L_x_206) ;  /* 0x0000009000017945 */ /* 0x000fe80003800200 */
[----:B------:R-:W-:Y:S05]  /*2970*/  @!P1 BRA `(.L_x_207) ;  /* 0x00000000001c9947 */ /* 0x000fea0003800000 */
[----:B0-----:R-:W0:Y:S01]  /*2980*/  LDC.64 R4, c[0x0][0x380] ;  /* 0x0000e000ff047b82 */ /* 0x001e220000000a00 */
[----:B------:R-:W-:Y:S01]  /*2990*/  LEA R3, R7, R18, 0x8 ;  /* 0x0000001207037211 */ /* 0x000fe200078e40ff */
[----:B------:R-:W-:-:S04]  /*29a0*/  IMAD.MOV.U32 R2, RZ, RZ, R9 ;  /* 0x000000ffff027224 */ /* 0x000fc800078e0009 */
[----:B------:R-:W-:-:S04]  /*29b0*/  VIADD R3, R3, 0x100 ;  /* 0x0000010003037836 */ /* 0x000fc80000000000 */
[----:B0-----:R-:W-:-:S04]  /*29c0*/  IMAD.WIDE.U32 R4, R3, 0x8, R4 ;  /* 0x0000000803047825 */ /* 0x001fc800078e0004 */
[----:B------:R-:W-:-:S05]  /*29d0*/  IMAD.MOV.U32 R3, RZ, RZ, RZ ;  /* 0x000000ffff037224 */ /* 0x000fca00078e00ff */
[----:B------:R1:W-:Y:S02]  /*29e0*/  REDG.E.ADD.64.STRONG.GPU desc[UR18][R4.64+0x400], R2 ;  /* 0x000400020400798e */ /* 0x0003e4000c12e512 */
.L_x_207:
[----:B------:R-:W-:Y:S05]  /*29f0*/  BSYNC.RECONVERGENT B1 ;  /* 0x0000000000017941 */ /* 0x000fea0003800200 */
.L_x_206:
[----:B------:R-:W-:Y:S04]  /*2a00*/  BSSY.RECONVERGENT B1, `(.L_x_208) ;  /* 0x0000009000017945 */ /* 0x000fe80003800200 */
[----:B------:R-:W-:Y:S05]  /*2a10*/  @!P2 BRA `(.L_x_209) ;  /* 0x00000000001ca947 */ /* 0x000fea0003800000 */
[----:B01----:R-:W0:Y:S01]  /*2a20*/  LDC.64 R2, c[0x0][0x380] ;  /* 0x0000e000ff027b82 */ /* 0x003e220000000a00 */
[----:B------:R-:W-:Y:S01]  /*2a30*/  IMAD R5, R7, 0x100, R18 ;  /* 0x0000010007057824 */ /* 0x000fe200078e0212 */
[----:B------:R-:W-:-:S03]  /*2a40*/  MOV R4, R6 ;  /* 0x0000000600047202 */ /* 0x000fc60000000f00 */
[----:B------:R-:W-:-:S04]  /*2a50*/  VIADD R5, R5, 0x200 ;  /* 0x0000020005057836 */ /* 0x000fc80000000000 */
[----:B0-----:R-:W-:-:S04]  /*2a60*/  IMAD.WIDE.U32 R2, R5, 0x8, R2 ;  /* 0x0000000805027825 */ /* 0x001fc800078e0002 */
[----:B------:R-:W-:-:S05]  /*2a70*/  IMAD.MOV.U32 R5, RZ, RZ, RZ ;  /* 0x000000ffff057224 */ /* 0x000fca00078e00ff */
[----:B------:R2:W-:Y:S02]  /*2a80*/  REDG.E.ADD.64.STRONG.GPU desc[UR18][R2.64+0x400], R4 ;  /* 0x000400040200798e */ /* 0x0005e4000c12e512 */
.L_x_209:
[----:B------:R-:W-:Y:S05]  /*2a90*/  BSYNC.RECONVERGENT B1 ;  /* 0x0000000000017941 */ /* 0x000fea0003800200 */
.L_x_208:
[----:B------:R-:W-:Y:S04]  /*2aa0*/  BSSY.RECONVERGENT B1, `(.L_x_210) ;  /* 0x0000008000017945 */ /* 0x000fe80003800200 */
[----:B------:R-:W-:Y:S05]  /*2ab0*/  @!P3 BRA `(.L_x_211) ;  /* 0x000000000018b947 */ /* 0x000fea0003800000 */
[----:B012---:R-:W0:Y:S01]  /*2ac0*/  LDC.64 R2, c[0x0][0x380] ;  /* 0x0000e000ff027b82 */ /* 0x007e220000000a00 */
[----:B------:R-:W-:Y:S02]  /*2ad0*/  IMAD R5, R7, 0x100, R18 ;  /* 0x0000010007057824 */ /* 0x000fe400078e0212 */
[----:B------:R-:W-:Y:S02]  /*2ae0*/  IMAD.MOV.U32 R9, RZ, RZ, RZ ;  /* 0x000000ffff097224 */ /* 0x000fe400078e00ff */
[----:B------:R-:W-:-:S04]  /*2af0*/  VIADD R5, R5, 0x300 ;  /* 0x0000030005057836 */ /* 0x000fc80000000000 */
[----:B0-----:R-:W-:-:S05]  /*2b00*/  IMAD.WIDE.U32 R2, R5, 0x8, R2 ;  /* 0x0000000805027825 */ /* 0x001fca00078e0002 */
[----:B------:R3:W-:Y:S02]  /*2b10*/  REDG.E.ADD.64.STRONG.GPU desc[UR18][R2.64+0x400], R8 ;  /* 0x000400080200798e */ /* 0x0007e4000c12e512 */
.L_x_211:
[----:B------:R-:W-:Y:S05]  /*2b20*/  BSYNC.RECONVERGENT B1 ;  /* 0x0000000000017941 */ /* 0x000fea0003800200 */
.L_x_210:
[----:B------:R-:W-:-:S07]  /*2b30*/  VIADD R7, R7, 0x4 ;  /* 0x0000000407077836 */ /* 0x000fce0000000000 */
.L_x_203:
[----:B------:R-:W-:-:S09]  /*2b40*/  UISETP.NE.AND UP0, UPT, UR9, URZ, UPT ;  /* 0x000000ff0900728c */ /* 0x000fd2000bf05270 */
[----:B------:R-:W-:Y:S05]  /*2b50*/  BRA.U !UP0, `(.L_x_150) ;  /* 0x0000000108947547 */ /* 0x000fea000b800000 */
[----:B------:R-:W-:-:S13]  /*2b60*/  ISETP.NE.AND P0, PT, R0, RZ, PT ;  /* 0x000000ff0000720c */ /* 0x000fda0003f05270 */
[----:B------:R-:W-:Y:S05]  /*2b70*/  @!P0 BRA `(.L_x_212) ;  /* 0x0000000000608947 */ /* 0x000fea0003800000 */
[----:B01234-:R-:W-:Y:S01]  /*2b80*/  LEA R2, R7, R27, 0xa ;  /* 0x0000001b07027211 */ /* 0x01ffe200078e50ff */
[----:B------:R-:W-:Y:S04]  /*2b90*/  BSSY.RECONVERGENT B1, `(.L_x_213) ;  /* 0x000000b000017945 */ /* 0x000fe80003800200 */
[----:B------:R-:W0:Y:S04]  /*2ba0*/  LDS R4, [R2+0x200] ;  /* 0x0002000002047984 */ /* 0x000e280000000800 */
        /* <DEDUP_REMOVED lines=9> */
.L_x_214:
[----:B------:R-:W-:Y:S05]  /*2c40*/  BSYNC.RECONVERGENT B1 ;  /* 0x0000000000017941 */ /* 0x000fea0003800200 */
.L_x_213:
[----:B------:R-:W-:Y:S04]  /*2c50*/  BSSY.RECONVERGENT B1, `(.L_x_215) ;  /* 0x0000009000017945 */ /* 0x000fe80003800200 */
[----:B------:R-:W-:Y:S05]  /*2c60*/  @!P1 BRA `(.L_x_216) ;  /* 0x00000000001c9947 */ /* 0x000fea0003800000 */
[----:B0-----:R-:W0:Y:S01]  /*2c70*/  LDC.64 R2, c[0x0][0x380] ;  /* 0x0000e000ff027b82 */ /* 0x001e220000000a00 */
[----:B------:R-:W-:-:S04]  /*2c80*/  IMAD R4, R7, 0x100, R18 ;  /* 0x0000010007047824 */ /* 0x000fc800078e0212 */
[----:B------:R-:W-:Y:S02]  /*2c90*/  VIADD R5, R4, 0x100 ;  /* 0x0000010004057836 */ /* 0x000fe40000000000 */
[----:B------:R-:W-:Y:S02]  /*2ca0*/  IMAD.MOV.U32 R4, RZ, RZ, R0 ;  /* 0x000000ffff047224 */ /* 0x000fe400078e0000 */
[----:B0-----:R-:W-:-:S04]  /*2cb0*/  IMAD.WIDE.U32 R2, R5, 0x8, R2 ;  /* 0x0000000805027825 */ /* 0x001fc800078e0002 */
[----:B------:R-:W-:-:S05]  /*2cc0*/  HFMA2 R5, -RZ, RZ, 0, 0 ;  /* 0x00000000ff057431 */ /* 0x000fca00000001ff */
[----:B------:R1:W-:Y:S02]  /*2cd0*/  REDG.E.ADD.64.STRONG.GPU desc[UR18][R2.64+0x400], R4 ;  /* 0x000400040200798e */ /* 0x0003e4000c12e512 */
.L_x_216:
[----:B------:R-:W-:Y:S05]  /*2ce0*/  BSYNC.RECONVERGENT B1 ;  /* 0x0000000000017941 */ /* 0x000fea0003800200 */
.L_x_215:
[----:B------:R-:W-:-:S07]  /*2cf0*/  VIADD R7, R7, 0x2 ;  /* 0x0000000207077836 */ /* 0x000fce0000000000 */
.L_x_212:
[----:B------:R-:W-:-:S13]  /*2d00*/  ISETP.NE.AND P0, PT, R11, RZ, PT ;  /* 0x000000ff0b00720c */ /* 0x000fda0003f05270 */
[----:B------:R-:W-:Y:S05]  /*2d10*/  @!P0 BRA `(.L_x_150) ;  /* 0x0000000000248947 */ /* 0x000fea0003800000 */
[----:B------:R-:W-:-:S05]  /*2d20*/  IMAD R0, R7, 0x400, R27 ;  /* 0x0000040007007824 */ /* 0x000fca00078e021b */
[----:B012-4-:R-:W0:Y:S02]  /*2d30*/  LDS R4, [R0+0x200] ;  /* 0x0002000000047984 */ /* 0x017e240000000800 */
[----:B0-----:R-:W-:-:S13]  /*2d40*/  ISETP.NE.AND P0, PT, R4, RZ, PT ;  /* 0x000000ff0400720c */ /* 0x001fda0003f05270 */
[----:B------:R-:W-:Y:S05]  /*2d50*/  @!P0 BRA `(.L_x_150) ;  /* 0x0000000000148947 */ /* 0x000fea0003800000 */
[----:B---3--:R-:W0:Y:S01]  /*2d60*/  LDC.64 R2, c[0x0][0x380] ;  /* 0x0000e000ff027b82 */ /* 0x008e220000000a00 */
[----:B------:R-:W-:Y:S02]  /*2d70*/  IMAD R7, R7, 0x100, R18 ;  /* 0x0000010007077824 */ /* 0x000fe400078e0212 */
[----:B------:R-:W-:Y:S02]  /*2d80*/  IMAD.MOV.U32 R5, RZ, RZ, RZ ;  /* 0x000000ffff057224 */ /* 0x000fe400078e00ff */
[----:B0-----:R-:W-:-:S05]  /*2d90*/  IMAD.WIDE.U32 R2, R7, 0x8, R2 ;  /* 0x0000000807027825 */ /* 0x001fca00078e0002 */
[----:B------:R0:W-:Y:S02]  /*2da0*/  REDG.E.ADD.64.STRONG.GPU desc[UR18][R2.64+0x400], R4 ;  /* 0x000400040200798e */ /* 0x0001e4000c12e512 */
.L_x_150:
[----:B------:R-:W-:Y:S05]  /*2db0*/  BSYNC.RECONVERGENT B0 ;  /* 0x0000000000007941 */ /* 0x000fea0003800200 */
.L_x_149:
[----:B------:R-:W1:Y:S01]  /*2dc0*/  LDCU.64 UR4, c[0x0][0x390] ;  /* 0x00007200ff0477ac */ /* 0x000e620008000a00 */
[----:B------:R-:W-:-:S04]  /*2dd0*/  UIADD3 UR6, UP1, UPT, UR6, 0x1, URZ ;  /* 0x0000000106067890 */ /* 0x000fc8000ff3e0ff */
[----:B------:R-:W-:Y:S02]  /*2de0*/  UIADD3.X UR7, UPT, UPT, URZ, UR7, URZ, UP1, !UPT ;  /* 0x00000007ff077290 */ /* 0x000fe40008ffe4ff */
[----:B-1----:R-:W-:-:S04]  /*2df0*/  UIADD3 UR10, UP0, UPT, UR4, -0x1, URZ ;  /* 0xffffffff040a7890 */ /* 0x002fc8000ff1e0ff */
[----:B------:R-:W-:-:S04]  /*2e00*/  UIADD3.X UR11, UPT, UPT, UR5, -0x1, URZ, UP0, !UPT ;  /* 0xffffffff050b7890 */ /* 0x000fc800087fe4ff */
[----:B------:R-:W-:-:S04]  /*2e10*/  USHF.R.U64 UR10, UR10, 0x1e, UR11 ;  /* 0x0000001e0a0a7899 */ /* 0x000fc8000800120b */
[----:B------:R-:W-:-:S04]  /*2e20*/  UIADD3 UR10, UP0, UPT, UR10, 0x1, URZ ;  /* 0x000000010a0a7890 */ /* 0x000fc8000ff1e0ff */
[----:B------:R-:W-:Y:S02]  /*2e30*/  ULEA.HI.X UR11, UR11, URZ, URZ, 0x2, UP0 ;  /* 0x000000ff0b0b7291 */ /* 0x000fe400080f14ff */
[----:B------:R-:W-:-:S04]  /*2e40*/  UISETP.LT.U32.AND UP0, UPT, UR10, UR4, UPT ;  /* 0x000000040a00728c */ /* 0x000fc8000bf01070 */
[----:B------:R-:W-:-:S04]  /*2e50*/  UISETP.LT.U32.AND.EX UP0, UPT, UR11, UR5, UPT, UP0 ;  /* 0x000000050b00728c */ /* 0x000fc8000bf01100 */
[----:B------:R-:W-:Y:S02]  /*2e60*/  USEL UR4, UR10, UR4, UP0 ;  /* 0x000000040a047287 */ /* 0x000fe40008000000 */
[----:B------:R-:W-:Y:S02]  /*2e70*/  USEL UR5, UR11, UR5, UP0 ;  /* 0x000000050b057287 */ /* 0x000fe40008000000 */
[----:B------:R-:W-:-:S04]  /*2e80*/  UISETP.NE.U32.AND UP0, UPT, UR6, UR4, UPT ;  /* 0x000000040600728c */ /* 0x000fc8000bf05070 */
[----:B------:R-:W-:Y:S01]  /*2e90*/  UISETP.NE.AND.EX UP0, UPT, UR7, UR5, UPT, UP0 ;  /* 0x000000050700728c */ /* 0x000fe2000bf05300 */
[----:B------:R-:W-:Y:S08]  /*2ea0*/  BAR.SYNC.DEFER_BLOCKING 0x0 ;  /* 0x0000000000007b1d */ /* 0x000ff00000010000 */
[----:B------:R-:W-:Y:S05]  /*2eb0*/  BRA.U UP0, `(.L_x_217) ;  /* 0xffffffd100dc7547 */ /* 0x000fea000b83ffff */
[----:B------:R-:W-:Y:S05]  /*2ec0*/  EXIT ;  /* 0x000000000000794d */ /* 0x000fea0003800000 */
.L_x_218:
        /* <DEDUP_REMOVED lines=11> */
.L_x_244:


//--------------------- .text._ZN3cub18CUB_300001_SM_10006detail10radix_sort31DeviceRadixSortSingleTileKernelINS1_5radix10policy_hubIjNS0_8NullTypeEyE10Policy1000ELNS0_9SortOrderE0EjS6_yNS1_21identity_decomposer_tEEEvPKT1_PSB_PKT2_PSF_T3_iiT4_ --------------------------
	.section	.text._ZN3cub18CUB_300001_SM_10006detail10radix_sort31DeviceRadixSortSingleTileKernelINS1_5radix10policy_hubIjNS0_8NullTypeEyE10Policy1000ELNS0_9SortOrderE0EjS6_yNS1_21identity_decomposer_tEEEvPKT1_PSB_PKT2_PSF_T3_iiT4_,"ax",@progbits
	.align	128
        .global         _ZN3cub18CUB_300001_SM_10006detail10radix_sort31DeviceRadixSortSingleTileKernelINS1_5radix10policy_hubIjNS0_8NullTypeEyE10Policy1000ELNS0_9SortOrderE0EjS6_yNS1_21identity_decomposer_tEEEvPKT1_PSB_PKT2_PSF_T3_iiT4_
        .type           _ZN3cub18CUB_300001_SM_10006detail10radix_sort31DeviceRadixSortSingleTileKernelINS1_5radix10policy_hubIjNS0_8NullTypeEyE10Policy1000ELNS0_9SortOrderE0EjS6_yNS1_21identity_decomposer_tEEEvPKT1_PSB_PKT2_PSF_T3_iiT4_,@function
        .size           _ZN3cub18CUB_300001_SM_10006detail10radix_sort31DeviceRadixSortSingleTileKernelINS1_5radix10policy_hubIjNS0_8NullTypeEyE10Policy1000ELNS0_9SortOrderE0EjS6_yNS1_21identity_decomposer_tEEEvPKT1_PSB_PKT2_PSF_T3_iiT4_,(.L_x_245 - _ZN3cub18CUB_300001_SM_10006detail10radix_sort31DeviceRadixSortSingleTileKernelINS1_5radix10policy_hubIjNS0_8NullTypeEyE10Policy1000ELNS0_9SortOrderE0EjS6_yNS1_21identity_decomposer_tEEEvPKT1_PSB_PKT2_PSF_T3_iiT4_)
        .other          _ZN3cub18CUB_300001_SM_10006detail10radix_sort31DeviceRadixSortSingleTileKernelINS1_5radix10policy_hubIjNS0_8NullTypeEyE10Policy1000ELNS0_9SortOrderE0EjS6_yNS1_21identity_decomposer_tEEEvPKT1_PSB_PKT2_PSF_T3_iiT4_,@"STO_CUDA_ENTRY STV_DEFAULT"
_ZN3cub18CUB_300001_SM_10006detail10radix_sort31DeviceRadixSortSingleTileKernelINS1_5radix10policy_hubIjNS0_8NullTypeEyE10Policy1000ELNS0_9SortOrderE0EjS6_yNS1_21identity_decomposer_tEEEvPKT1_PSB_PKT2_PSF_T3_iiT4_:
.text._ZN3cub18CUB_300001_SM_10006detail10radix_sort31DeviceRadixSortSingleTileKernelINS1_5radix10policy_hubIjNS0_8NullTypeEyE10Policy1000ELNS0_9SortOrderE0EjS6_yNS1_21identity_decomposer_tEEEvPKT1_PSB_PKT2_PSF_T3_iiT4_:
[----:B------:R-:W-:Y:S01]  /*0000*/  LDC R1, c[0x0][0x37c] ;  /* 0x0000df00ff017b82 */ /* 0x000fe20000000800 */
[----:B------:R-:W0:Y:S01]  /*0010*/  S2R R0, SR_TID.X ;  /* 0x0000000000007919 */ /* 0x000e220000002100 */
[----:B------:R-:W1:Y:S06]  /*0020*/  LDCU UR4, c[0x0][0x3a0] ;  /* 0x00007400ff0477ac */ /* 0x000e6c0008000800 */
[----:B------:R-:W2:Y:S01]  /*0030*/  LDC.64 R4, c[0x0][0x380] ;  /* 0x0000e000ff047b82 */ /* 0x000ea20000000a00 */
[----:B------:R-:W-:Y:S01]  /*0040*/  IMAD.MOV.U32 R12, RZ, RZ, -0x1 ;  /* 0xffffffffff0c7424 */ /* 0x000fe200078e00ff */
[----:B------:R-:W3:Y:S01]  /*0050*/  LDCU.64 UR10, c[0x0][0x358] ;  /* 0x00006b00ff0a77ac */ /* 0x000ee20008000a00 */
[----:B------:R-:W-:-:S02]  /*0060*/  IMAD.MOV.U32 R13, RZ, RZ, -0x1 ;  /* 0xffffffffff0d7424 */ /* 0x000fc400078e00ff */
[----:B------:R-:W-:Y:S02]  /*0070*/  IMAD.MOV.U32 R15, RZ, RZ, -0x1 ;  /* 0xffffffffff0f7424 */ /* 0x000fe400078e00ff */
[----:B------:R-:W-:Y:S02]  /*0080*/  IMAD.MOV.U32 R14, RZ, RZ, -0x1 ;  /* 0xffffffffff0e7424 */ /* 0x000fe400078e00ff */
[----:B------:R-:W-:Y:S02]  /*0090*/  IMAD.MOV.U32 R16, RZ, RZ, -0x1 ;  /* 0xffffffffff107424 */ /* 0x000fe400078e00ff */
[----:B------:R-:W-:Y:S02]  /*00a0*/  IMAD.MOV.U32 R17, RZ, RZ, -0x1 ;  /* 0xffffffffff117424 */ /* 0x000fe400078e00ff */
[----:B------:R-:W-:Y:S02]  /*00b0*/  IMAD.MOV.U32 R18, RZ, RZ, -0x1 ;  /* 0xffffffffff127424 */ /* 0x000fe400078e00ff */
[----:B------:R-:W-:-:S02]  /*00c0*/  IMAD.MOV.U32 R19, RZ, RZ, -0x1 ;  /* 0xffffffffff137424 */ /* 0x000fc400078e00ff */
[----:B------:R-:W-:Y:S02]  /*00d0*/  IMAD.MOV.U32 R20, RZ, RZ, -0x1 ;  /* 0xffffffffff147424 */ /* 0x000fe400078e00ff */
[----:B------:R-:W-:Y:S01]  /*00e0*/  IMAD.MOV.U32 R21, RZ, RZ, -0x1 ;  /* 0xffffffffff157424 */ /* 0x000fe200078e00ff */
[----:B------:R-:W4:Y:S01]  /*00f0*/  S2UR UR5, SR_CgaCtaId ;  /* 0x00000000000579c3 */ /* 0x000f220000008800 */
[----:B------:R-:W-:Y:S02]  /*0100*/  IMAD.MOV.U32 R22, RZ, RZ, -0x1 ;  /* 0xffffffffff167424 */ /* 0x000fe400078e00ff */
[----:B------:R-:W-:Y:S02]  /*0110*/  IMAD.MOV.U32 R23, RZ, RZ, -0x1 ;  /* 0xffffffffff177424 */ /* 0x000fe400078e00ff */
[----:B------:R-:W-:Y:S02]  /*0120*/  IMAD.MOV.U32 R24, RZ, RZ, -0x1 ;  /* 0xffffffffff187424 */ /* 0x000fe400078e00ff */
[----:B------:R-:W-:-:S02]  /*0130*/  IMAD.MOV.U32 R25, RZ, RZ, -0x1 ;  /* 0xffffffffff197424 */ /* 0x000fc400078e00ff */
[----:B------:R-:W-:Y:S02]  /*0140*/  IMAD.MOV.U32 R26, RZ, RZ, -0x1 ;  /* 0xffffffffff1a7424 */ /* 0x000fe400078e00ff */
[----:B------:R-:W-:Y:S02]  /*0150*/  IMAD.MOV.U32 R27, RZ, RZ, -0x1 ;  /* 0xffffffffff1b7424 */ /* 0x000fe400078e00ff */
[----:B------:R-:W-:Y:S01]  /*0160*/  IMAD.MOV.U32 R28, RZ, RZ, -0x1 ;  /* 0xffffffffff1c7424 */ /* 0x000fe200078e00ff */
[----:B------:R-:W4:Y:S01]  /*0170*/  S2R R29, SR_LANEID ;  /* 0x00000000001d7919 */ /* 0x000f220000000000 */
[----:B0-----:R-:W-:Y:S01]  /*0180*/  IMAD R7, R0, 0x13, RZ ;  /* 0x0000001300077824 */ /* 0x001fe200078e02ff */
[----:B------:R-:W0:Y:S03]  /*0190*/  LDCU.64 UR6, c[0x0][0x3a8] ;  /* 0x00007500ff0677ac */ /* 0x000e260008000a00 */
[C---:B------:R-:W-:Y:S01]  /*01a0*/  VIADD R2, R7.reuse, 0x1 ;  /* 0x0000000107027836 */ /* 0x040fe20000000000 */
[C---:B-1----:R-:W-:Y:S01]  /*01b0*/  ISETP.GE.AND P1, PT, R7.reuse, UR4, PT ;  /* 0x0000000407007c0c */ /* 0x042fe2000bf26270 */
[C---:B------:R-:W-:Y:S01]  /*01c0*/  VIADD R3, R7.reuse, 0x2 ;  /* 0x0000000207037836 */ /* 0x040fe20000000000 */
[----:B------:R-:W1:Y:S01]  /*01d0*/  LDCU UR9, c[0x0][0x3ac] ;  /* 0x00007580ff0977ac */ /* 0x000e620008000800 */
[C---:B------:R-:W-:Y:S01]  /*01e0*/  VIADD R6, R7.reuse, 0x5 ;  /* 0x0000000507067836 */ /* 0x040fe20000000000 */
[----:B------:R-:W-:Y:S01]  /*01f0*/  ISETP.GE.AND P2, PT, R2, UR4, PT ;  /* 0x0000000402007c0c */ /* 0x000fe2000bf46270 */
[----:B------:R-:W-:Y:S01]  /*0200*/  VIADD R2, R7, 0x3 ;  /* 0x0000000307027836 */ /* 0x000fe20000000000 */
[----:B------:R-:W-:Y:S01]  /*0210*/  ISETP.GE.AND P3, PT, R3, UR4, PT ;  /* 0x0000000403007c0c */ /* 0x000fe2000bf66270 */
[----:B--2---:R-:W-:Y:S01]  /*0220*/  IMAD.WIDE.U32 R4, R7, 0x4, R4 ;  /* 0x0000000407047825 */ /* 0x004fe200078e0004 */
[----:B------:R-:W-:-:S02]  /*0230*/  ISETP.GE.AND P6, PT, R6, UR4, PT ;  /* 0x0000000406007c0c */ /* 0x000fc4000bfc6270 */
[----:B------:R-:W-:Y:S01]  /*0240*/  ISETP.GE.AND P4, PT, R2, UR4, PT ;  /* 0x0000000402007c0c */ /* 0x000fe2000bf86270 */
[----:B------:R-:W-:Y:S02]  /*0250*/  IMAD.MOV.U32 R2, RZ, RZ, -0x1 ;  /* 0xffffffffff027424 */ /* 0x000fe400078e00ff */
[C---:B------:R-:W-:Y:S02]  /*0260*/  VIADD R6, R7.reuse, 0x7 ;  /* 0x0000000707067836 */ /* 0x040fe40000000000 */
[C---:B------:R-:W-:Y:S02]  /*0270*/  VIADD R3, R7.reuse, 0x4 ;  /* 0x0000000407037836 */ /* 0x040fe40000000000 */
[----:B---3--:R2:W5:Y:S01]  /*0280*/  @!P1 LDG.E R2, desc[UR10][R4.64] ;  /* 0x0000000a04029981 */ /* 0x008562000c1e1900 */
[----:B------:R-:W-:Y:S01]  /*0290*/  ISETP.GE.AND P1, PT, R6, UR4, PT ;  /* 0x0000000406007c0c */ /* 0x000fe2000bf26270 */
[----:B------:R-:W-:Y:S01]  /*02a0*/  VIADD R6, R7, 0x9 ;  /* 0x0000000907067836 */ /* 0x000fe20000000000 */
[----:B------:R-:W-:Y:S01]  /*02b0*/  ISETP.GE.AND P5, PT, R3, UR4, PT ;  /* 0x0000000403007c0c */ /* 0x000fe2000bfa6270 */
[C---:B------:R-:W-:Y:S01]  /*02c0*/  VIADD R8, R7.reuse, 0x6 ;  /* 0x0000000607087836 */ /* 0x040fe20000000000 */
[----:B------:R2:W5:Y:S01]  /*02d0*/  @!P3 LDG.E R12, desc[UR10][R4.64+0x8] ;  /* 0x0000080a040cb981 */ /* 0x000562000c1e1900 */
[----:B------:R-:W-:Y:S01]  /*02e0*/  IMAD.MOV.U32 R3, RZ, RZ, -0x1 ;  /* 0xffffffffff037424 */ /* 0x000fe200078e00ff */
[----:B------:R-:W-:Y:S01]  /*02f0*/  ISETP.GE.AND P3, PT, R6, UR4, PT ;  /* 0x0000000406007c0c */ /* 0x000fe2000bf66270 */
[C---:B------:R-:W-:Y:S01]  /*0300*/  VIADD R6, R7.reuse, 0xa ;  /* 0x0000000a07067836 */ /* 0x040fe20000000000 */
[----:B------:R-:W-:Y:S01]  /*0310*/  ISETP.GE.AND P0, PT, R8, UR4, PT ;  /* 0x0000000408007c0c */ /* 0x000fe2000bf06270 */
[C---:B------:R-:W-:Y:S01]  /*0320*/  VIADD R8, R7.reuse, 0x8 ;  /* 0x0000000807087836 */ /* 0x040fe20000000000 */
[----:B------:R2:W5:Y:S02]  /*0330*/  @!P4 LDG.E R13, desc[UR10][R4.64+0xc] ;  /* 0x00000c0a040dc981 */ /* 0x000564000c1e1900 */
[----:B------:R-:W-:Y:S01]  /*0340*/  ISETP.GE.AND P4, PT, R6, UR4, PT ;  /* 0x0000000406007c0c */ /* 0x000fe2000bf86270 */
[C---:B------:R-:W-:Y:S01]  /*0350*/  VIADD R6, R7.reuse, 0xc ;  /* 0x0000000c07067836 */ /* 0x040fe20000000000 */
[----:B------:R2:W5:Y:S01]  /*0360*/  @!P2 LDG.E R3, desc[UR10][R4.64+0x4] ;  /* 0x0000040a0403a981 */ /* 0x000562000c1e1900 */
[----:B------:R-:W-:Y:S01]  /*0370*/  ISETP.GE.AND P2, PT, R8, UR4, PT ;  /* 0x0000000408007c0c */ /* 0x000fe2000bf46270 */
[----:B------:R-:W-:-:S02]  /*0380*/  VIADD R8, R7, 0xb ;  /* 0x0000000b07087836 */ /* 0x000fc40000000000 */
[----:B------:R2:W5:Y:S01]  /*0390*/  @!P6 LDG.E R15, desc[UR10][R4.64+0x14] ;  /* 0x0000140a040fe981 */ /* 0x000562000c1e1900 */
[----:B------:R-:W-:Y:S01]  /*03a0*/  ISETP.GE.AND P6, PT, R6, UR4, PT ;  /* 0x0000000406007c0c */ /* 0x000fe2000bfc6270 */
[C---:B------:R-:W-:Y:S02]  /*03b0*/  VIADD R6, R7.reuse, 0xd ;  /* 0x0000000d07067836 */ /* 0x040fe40000000000 */
[----:B------:R2:W5:Y:S01]  /*03c0*/  @!P5 LDG.E R14, desc[UR10][R4.64+0x10] ;  /* 0x0000100a040ed981 */ /* 0x000562000c1e1900 */
[----:B------:R-:W-:Y:S01]  /*03d0*/  ISETP.GE.AND P5, PT, R8, UR4, PT ;  /* 0x0000000408007c0c */ /* 0x000fe2000bfa6270 */
[C---:B------:R-:W-:Y:S02]  /*03e0*/  VIADD R8, R7.reuse, 0xe ;  /* 0x0000000e07087836 */ /* 0x040fe40000000000 */
        /* <DEDUP_REMOVED lines=9> */
[----:B------:R-:W-:Y:S01]  /*0480*/  VIADD R7, R7, 0x12 ;  /* 0x0000001207077836 */ /* 0x000fe20000000000 */
[----:B------:R2:W5:Y:S02]  /*0490*/  @!P3 LDG.E R19, desc[UR10][R4.64+0x24] ;  /* 0x0000240a0413b981 */ /* 0x000564000c1e1900 */
[----:B------:R-:W-:-:S02]  /*04a0*/  ISETP.GE.AND P3, PT, R6, UR4, PT ;  /* 0x0000000406007c0c */ /* 0x000fc4000bf66270 */
[----:B------:R2:W5:Y:S01]  /*04b0*/  @!P4 LDG.E R20, desc[UR10][R4.64+0x28] ;  /* 0x0000280a0414c981 */ /* 0x000562000c1e1900 */
[----:B------:R-:W-:-:S03]  /*04c0*/  ISETP.GE.AND P4, PT, R8, UR4, PT ;  /* 0x0000000408007c0c */ /* 0x000fc6000bf86270 */
[----:B------:R2:W5:Y:S01]  /*04d0*/  @!P5 LDG.E R21, desc[UR10][R4.64+0x2c] ;  /* 0x00002c0a0415d981 */ /* 0x000562000c1e1900 */
[----:B------:R-:W-:-:S03]  /*04e0*/  ISETP.GE.AND P5, PT, R7, UR4, PT ;  /* 0x0000000407007c0c */ /* 0x000fc6000bfa6270 */
[----:B------:R2:W5:Y:S04]  /*04f0*/  @!P6 LDG.E R22, desc[UR10][R4.64+0x30] ;  /* 0x0000300a0416e981 */ /* 0x000568000c1e1900 */
[----:B------:R2:W5:Y:S04]  /*0500*/  @!P0 LDG.E R23, desc[UR10][R4.64+0x34] ;  /* 0x0000340a04178981 */ /* 0x000568000c1e1900 */
[----:B------:R2:W5:Y:S04]  /*0510*/  @!P1 LDG.E R24, desc[UR10][R4.64+0x38] ;  /* 0x0000380a04189981 */ /* 0x000568000c1e1900 */
[----:B------:R2:W5:Y:S04]  /*0520*/  @!P2 LDG.E R25, desc[UR10][R4.64+0x3c] ;  /* 0x00003c0a0419a981 */ /* 0x000568000c1e1900 */
[----:B------:R2:W5:Y:S04]  /*0530*/  @!P3 LDG.E R26, desc[UR10][R4.64+0x40] ;  /* 0x0000400a041ab981 */ /* 0x000568000c1e1900 */
[----:B------:R2:W5:Y:S04]  /*0540*/  @!P4 LDG.E R27, desc[UR10][R4.64+0x44] ;  /* 0x0000440a041bc981 */ /* 0x000568000c1e1900 */
[----:B------:R2:W5:Y:S01]  /*0550*/  @!P5 LDG.E R28, desc[UR10][R4.64+0x48] ;  /* 0x0000480a041cd981 */ /* 0x000562000c1e1900 */
[----:B------:R-:W-:-:S02]  /*0560*/  UMOV UR4, 0x400 ;  /* 0x0000040000047882 */ /* 0x000fc40000000000 */
[----:B----4-:R-:W-:Y:S01]  /*0570*/  ULEA UR4, UR5, UR4, 0x18 ;  /* 0x0000000405047291 */ /* 0x010fe2000f8ec0ff */
[----:B------:R-:W-:-:S05]  /*0580*/  SHF.R.U32.HI R105, RZ, 0x5, R0 ;  /* 0x00000005ff697819 */ /* 0x000fca0000011600 */
[----:B------:R-:W-:-:S05]  /*0590*/  LEA R31, R0, UR4, 0x2 ;  /* 0x00000004001f7c11 */ /* 0x000fca000f8e10ff */
[----:B------:R-:W-:Y:S01]  /*05a0*/  IMAD R33, R0, 0x80, R31 ;  /* 0x0000008000217824 */ /* 0x000fe200078e021f */
[----:B------:R-:W-:-:S03]  /*05b0*/  LEA R30, R105, UR4, 0x2 ;  /* 0x00000004691e7c11 */ /* 0x000fc6000f8e10ff */
[----:B------:R-:W-:Y:S01]  /*05c0*/  IMAD R35, R0, -0x38, R33 ;  /* 0xffffffc800237824 */ /* 0x000fe200078e0221 */
[----:B0-----:R-:W-:Y:S02]  /*05d0*/  UIADD3 UR8, UPT, UPT, UR6, 0x6, URZ ;  /* 0x0000000606087890 */ /* 0x001fe4000fffe0ff */
[----:B------:R-:W-:Y:S01]  /*05e0*/  UIADD3 UR5, UPT, UPT, -UR6, UR7, URZ ;  /* 0x0000000706057290 */ /* 0x000fe2000fffe1ff */
[----:B-12---:R-:W-:Y:S11]  /*05f0*/  BAR.SYNC.DEFER_BLOCKING 0x0 ;  /* 0x0000000000007b1d */ /* 0x006ff60000010000 */
.L_x_220:
[----:B------:R-:W-:Y:S01]  /*0600*/  UISETP.LT.AND UP0, UPT, UR5, 0x6, UPT ;  /* 0x000000060500788c */ /* 0x000fe2000bf01270 */
[----:B------:R-:W-:Y:S01]  /*0610*/  STS [R31], RZ ;  /* 0x000000ff1f007388 */ /* 0x000fe20000000800 */
[----:B------:R-:W-:Y:S01]  /*0620*/  UIADD3 UR6, UPT, UPT, UR8, -0x6, URZ ;  /* 0xfffffffa08067890 */ /* 0x000fe2000fffe0ff */
[----:B------:R-:W-:Y:S01]  /*0630*/  ISETP.NE.AND P1, PT, R29, 0x1f, PT ;  /* 0x0000001f1d00780c */ /* 0x000fe20003f25270 */
[----:B------:R-:W-:Y:S01]  /*0640*/  USEL UR4, UR5, 0x6, UP0 ;  /* 0x0000000605047887 */ /* 0x000fe20008000000 */
[----:B------:R-:W-:Y:S01]  /*0650*/  STS [R31+0x400], RZ ;  /* 0x000400ff1f007388 */ /* 0x000fe20000000800 */
[C---:B------:R-:W-:Y:S01]  /*0660*/  ISETP.NE.AND P2, PT, R105.reuse, 0x6, PT ;  /* 0x000000066900780c */ /* 0x040fe20003f45270 */
[----:B------:R-:W-:Y:S01]  /*0670*/  UISETP.GE.AND UP0, UPT, UR8, UR9, UPT ;  /* 0x000000090800728c */ /* 0x000fe2000bf06270 */
[----:B0----5:R-:W-:Y:S01]  /*0680*/  SHF.R.U32.HI R4, RZ, UR6, R2 ;  /* 0x00000006ff047c19 */ /* 0x021fe20008011602 */
[----:B------:R-:W-:Y:S01]  /*0690*/  UBMSK UR4, URZ, UR4 ;  /* 0x00000004ff04729b */ /* 0x000fe20008000000 */
[----:B------:R-:W-:Y:S01]  /*06a0*/  STS [R31+0x800], RZ ;  /* 0x000800ff1f007388 */ /* 0x000fe20000000800 */
[----:B------:R-:W-:-:S03]  /*06b0*/  ISETP.NE.AND P3, PT, R105, 0x7, PT ;  /* 0x000000076900780c */ /* 0x000fc60003f65270 */
[----:B------:R-:W-:Y:S01]  /*06c0*/  STS [R31+0xc00], RZ ;  /* 0x000c00ff1f007388 */ /* 0x000fe20000000800 */
[----:B------:R-:W-:-:S03]  /*06d0*/  LOP3.LUT R4, R4, UR4, RZ, 0xc0, !PT ;  /* 0x0000000404047c12 */ /* 0x000fc6000f8ec0ff */
[----:B------:R-:W-:Y:S02]  /*06e0*/  STS [R31+0x1000], RZ ;  /* 0x001000ff1f007388 */ /* 0x000fe40000000800 */
[----:B------:R-:W-:Y:S01]  /*06f0*/  IMAD.SHL.U32 R5, R4, 0x400, RZ ;  /* 0x0000040004057824 */ /* 0x000fe200078e00ff */
[----:B------:R-:W-:Y:S01]  /*0700*/  SHF.R.U32.HI R4, RZ, 0x4, R4 ;  /* 0x00000004ff047819 */ /* 0x000fe20000011604 */
[----:B------:R-:W-:Y:S03]  /*0710*/  STS [R31+0x1400], RZ ;  /* 0x001400ff1f007388 */ /* 0x000fe60000000800 */
[----:B------:R-:W-:Y:S01]  /*0720*/  LOP3.LUT R34, R5, 0x7c00, RZ, 0xc0, !PT ;  /* 0x00007c0005227812 */ /* 0x000fe200078ec0ff */
[----:B------:R-:W-:Y:S01]  /*0730*/  STS [R31+0x1800], RZ ;  /* 0x001800ff1f007388 */ /* 0x000fe20000000800 */
[----:B------:R-:W-:-:S03]  /*0740*/  LOP3.LUT R4, R4, 0xffffffe, RZ, 0xc0, !PT ;  /* 0x0ffffffe04047812 */ /* 0x000fc600078ec0ff */
[----:B------:R-:W-:Y:S01]  /*0750*/  STS [R31+0x1c00], RZ ;  /* 0x001c00ff1f007388 */ /* 0x000fe20000000800 */
[----:B------:R-:W-:Y:S02]  /*0760*/  IADD3 R34, PT, PT, R4, R31, R34 ;  /* 0x0000001f04227210 */ /* 0x000fe40007ffe022 */
[----:B------:R-:W-:Y:S01]  /*0770*/  SHF.R.U32.HI R4, RZ, UR6, R3 ;  /* 0x00000006ff047c19 */ /* 0x000fe20008011603 */
[----:B------:R-:W-:Y:S03]  /*0780*/  STS [R31+0x2000], RZ ;  /* 0x002000ff1f007388 */ /* 0x000fe60000000800 */
[----:B------:R-:W-:Y:S01]  /*0790*/  LOP3.LUT R4, R4, UR4, RZ, 0xc0, !PT ;  /* 0x0000000404047c12 */ /* 0x000fe2000f8ec0ff */
[----:B------:R-:W-:Y:S04]  /*07a0*/  STS [R31+0x2400], RZ ;  /* 0x002400ff1f007388 */ /* 0x000fe80000000800 */
[----:B------:R-:W-:Y:S01]  /*07b0*/  STS [R31+0x2800], RZ ;  /* 0x002800ff1f007388 */ /* 0x000fe20000000800 */
[----:B------:R-:W-:Y:S01]  /*07c0*/  IMAD.SHL.U32 R5, R4, 0x400, RZ ;  /* 0x0000040004057824 */ /* 0x000fe200078e00ff */
[----:B------:R-:W-:-:S02]  /*07d0*/  SHF.R.U32.HI R4, RZ, 0x4, R4 ;  /* 0x00000004ff047819 */ /* 0x000fc40000011604 */
[----:B------:R-:W-:Y:S02]  /*07e0*/  STS [R31+0x2c00], RZ ;  /* 0x002c00ff1f007388 */ /* 0x000fe40000000800 */
[----:B------:R-:W-:Y:S02]  /*07f0*/  LOP3.LUT R36, R5, 0x7c00, RZ, 0xc0, !PT ;  /* 0x00007c0005247812 */ /* 0x000fe400078ec0ff */
        /* <DEDUP_REMOVED lines=32> */
[----:B------:R-:W0:Y:S02]  /*0a00*/  LDS.U16 R32, [R34] ;  /* 0x0000000022207984 */ /* 0x000e240000000400 */
[----:B0-----:R-:W-:-:S05]  /*0a10*/  VIADD R5, R32, 0x1 ;  /* 0x0000000120057836 */ /* 0x001fca0000000000 */
[----:B------:R0:W-:Y:S04]  /*0a20*/  STS.U16 [R34], R5 ;  /* 0x0000000522007388 */ /* 0x0001e80000000400 */
[----:B------:R-:W1:Y:S01]  /*0a30*/  LDS.U16 R38, [R36] ;  /* 0x0000000024267984 */ /* 0x000e620000000400 */
[----:B0-----:R-:W-:Y:S01]  /*0a40*/  IMAD.SHL.U32 R5, R4, 0x400, RZ ;  /* 0x0000040004057824 */ /* 0x001fe200078e00ff */
[----:B------:R-:W-:-:S04]  /*0a50*/  SHF.R.U32.HI R4, RZ, 0x4, R4 ;  /* 0x00000004ff047819 */ /* 0x000fc80000011604 */
[----:B------:R-:W-:Y:S02]  /*0a60*/  LOP3.LUT R6, R5, 0x7c00, RZ, 0xc0, !PT ;  /* 0x00007c0005067812 */ /* 0x000fe400078ec0ff */
[----:B------:R-:W-:Y:S02]  /*0a70*/  LOP3.LUT R41, R4, 0xffffffe, RZ, 0xc0, !PT ;  /* 0x0ffffffe04297812 */ /* 0x000fe400078ec0ff */
[----:B------:R-:W-:Y:S02]  /*0a80*/  SHF.R.U32.HI R5, RZ, UR6, R14 ;  /* 0x00000006ff057c19 */ /* 0x000fe4000801160e */
[----:B------:R-:W-:Y:S02]  /*0a90*/  IADD3 R41, PT, PT, R41, R31, R6 ;  /* 0x0000001f29297210 */ /* 0x000fe40007ffe006 */
[----:B------:R-:W-:-:S05]  /*0aa0*/  LOP3.LUT R5, R5, UR4, RZ, 0xc0, !PT ;  /* 0x0000000405057c12 */ /* 0x000fca000f8ec0ff */
[----:B------:R-:W-:Y:S01]  /*0ab0*/  IMAD.SHL.U32 R6, R5, 0x400, RZ ;  /* 0x0000040005067824 */ /* 0x000fe200078e00ff */
[----:B------:R-:W-:-:S04]  /*0ac0*/  SHF.R.U32.HI R5, RZ, 0x4, R5 ;  /* 0x00000004ff057819 */ /* 0x000fc80000011605 */
[----:B------:R-:W-:Y:S02]  /*0ad0*/  LOP3.LUT R8, R6, 0x7c00, RZ, 0xc0, !PT ;  /* 0x00007c0006087812 */ /* 0x000fe400078ec0ff */
[----:B------:R-:W-:-:S04]  /*0ae0*/  LOP3.LUT R5, R5, 0xffffffe, RZ, 0xc0, !PT ;  /* 0x0ffffffe05057812 */ /* 0x000fc800078ec0ff */
[----:B------:R-:W-:Y:S01]  /*0af0*/  IADD3 R43, PT, PT, R5, R31, R8 ;  /* 0x0000001f052b7210 */ /* 0x000fe20007ffe008 */
[----:B-1----:R-:W-:-:S05]  /*0b00*/  VIADD R7, R38, 0x1 ;  /* 0x0000000126077836 */ /* 0x002fca0000000000 */
[----:B------:R-:W-:Y:S04]  /*0b10*/  STS.U16 [R36], R7 ;  /* 0x0000000724007388 */ /* 0x000fe80000000400 */
[----:B------:R-:W0:Y:S02]  /*0b20*/  LDS.U16 R40, [R39] ;  /* 0x0000000027287984 */ /* 0x000e240000000400 */
[----:B0-----:R-:W-:-:S05]  /*0b30*/  VIADD R4, R40, 0x1 ;  /* 0x0000000128047836 */ /* 0x001fca0000000000 */
[----:B------:R0:W-:Y:S04]  /*0b40*/  STS.U16 [R39], R4 ;  /* 0x0000000427007388 */ /* 0x0001e80000000400 */
[----:B------:R-:W1:Y:S01]  /*0b50*/  LDS.U16 R42, [R41] ;  /* 0x00000000292a7984 */ /* 0x000e620000000400 */
[----:B0-----:R-:W-:-:S04]  /*0b60*/  SHF.R.U32.HI R4, RZ, UR6, R15 ;  /* 0x00000006ff047c19 */ /* 0x001fc8000801160f */
[----:B------:R-:W-:-:S05]  /*0b70*/  LOP3.LUT R4, R4, UR4, RZ, 0xc0, !PT ;  /* 0x0000000404047c12 */ /* 0x000fca000f8ec0ff */
[----:B------:R-:W-:Y:S01]  /*0b80*/  IMAD.SHL.U32 R5, R4, 0x400, RZ ;  /* 0x0000040004057824 */ /* 0x000fe200078e00ff */
[----:B------:R-:W-:-:S04]  /*0b90*/  SHF.R.U32.HI R4, RZ, 0x4, R4 ;  /* 0x00000004ff047819 */ /* 0x000fc80000011604 */
[----:B------:R-:W-:Y:S02]  /*0ba0*/  LOP3.LUT R8, R5, 0x7c00, RZ, 0xc0, !PT ;  /* 0x00007c0005087812 */ /* 0x000fe400078ec0ff */
[----:B------:R-:W-:Y:S02]  /*0bb0*/  LOP3.LUT R45, R4, 0xffffffe, RZ, 0xc0, !PT ;  /* 0x0ffffffe042d7812 */ /* 0x000fe400078ec0ff */
[----:B------:R-:W-:Y:S02]  /*0bc0*/  SHF.R.U32.HI R5, RZ, UR6, R16 ;  /* 0x00000006ff057c19 */ /* 0x000fe40008011610 */
[----:B------:R-:W-:Y:S02]  /*0bd0*/  IADD3 R45, PT, PT, R45, R31, R8 ;  /* 0x0000001f2d2d7210 */ /* 0x000fe40007ffe008 */
[----:B------:R-:W-:Y:S01]  /*0be0*/  LOP3.LUT R5, R5, UR4, RZ, 0xc0, !PT ;  /* 0x0000000405057c12 */ /* 0x000fe2000f8ec0ff */
[----:B-1----:R-:W-:-:S05]  /*0bf0*/  VIADD R6, R42, 0x1 ;  /* 0x000000012a067836 */ /* 0x002fca0000000000 */
[----:B------:R0:W-:Y:S04]  /*0c00*/  STS.U16 [R41], R6 ;  /* 0x0000000629007388 */ /* 0x0001e80000000400 */
[----:B------:R-:W1:Y:S01]  /*0c10*/  LDS.U16 R44, [R43] ;  /* 0x000000002b2c7984 */ /* 0x000e620000000400 */
[----:B0-----:R-:W-:Y:S01]  /*0c20*/  IMAD.SHL.U32 R6, R5, 0x400, RZ ;  /* 0x0000040005067824 */ /* 0x001fe200078e00ff */
[----:B------:R-:W-:-:S04]  /*0c30*/  SHF.R.U32.HI R5, RZ, 0x4, R5 ;  /* 0x00000004ff057819 */ /* 0x000fc80000011605 */
[----:B------:R-:W-:Y:S02]  /*0c40*/  LOP3.LUT R8, R6, 0x7c00, RZ, 0xc0, !PT ;  /* 0x00007c0006087812 */ /* 0x000fe400078ec0ff */
[----:B------:R-:W-:-:S04]  /*0c50*/  LOP3.LUT R5, R5, 0xffffffe, RZ, 0xc0, !PT ;  /* 0x0ffffffe05057812 */ /* 0x000fc800078ec0ff */
[----:B------:R-:W-:Y:S01]  /*0c60*/  IADD3 R47, PT, PT, R5, R31, R8 ;  /* 0x0000001f052f7210 */ /* 0x000fe20007ffe008 */
[----:B-1----:R-:W-:-:S05]  /*0c70*/  VIADD R4, R44, 0x1 ;  /* 0x000000012c047836 */ /* 0x002fca0000000000 */
        /* <DEDUP_REMOVED lines=108> */
[----:B------:R-:W-:Y:S01]  /*1340*/  SHF.R.U32.HI R5, RZ, UR6, R28 ;  /* 0x00000006ff057c19 */ /* 0x000fe2000801161c */
[----:B------:R-:W0:Y:S01]  /*1350*/  S2UR UR6, SR_CgaCtaId ;  /* 0x00000000000679c3 */ /* 0x000e220000008800 */
[----:B------:R-:W-:Y:S02]  /*1360*/  IADD3 R69, PT, PT, R69, R31, R8 ;  /* 0x0000001f45457210 */ /* 0x000fe40007ffe008 */
[----:B------:R-:W-:Y:S01]  /*1370*/  LOP3.LUT R5, R5, UR4, RZ, 0xc0, !PT ;  /* 0x0000000405057c12 */ /* 0x000fe2000f8ec0ff */
[----:B------:R-:W-:Y:S01]  /*1380*/  UMOV UR4, 0x400 ;  /* 0x0000040000047882 */ /* 0x000fe20000000000 */
[----:B-1----:R-:W-:-:S05]  /*1390*/  VIADD R6, R66, 0x1 ;  /* 0x0000000142067836 */ /* 0x002fca0000000000 */
[----:B------:R1:W-:Y:S04]  /*13a0*/  STS.U16 [R65], R6 ;  /* 0x0000000641007388 */ /* 0x0003e80000000400 */
[----:B------:R-:W2:Y:S01]  /*13b0*/  LDS.U16 R68, [R67] ;  /* 0x0000000043447984 */ /* 0x000ea20000000400 */
[----:B0-----:R-:W-:Y:S01]  /*13c0*/  ULEA UR4, UR6, UR4, 0x18 ;  /* 0x0000000406047291 */ /* 0x001fe2000f8ec0ff */
[----:B-1----:R-:W-:Y:S01]  /*13d0*/  IMAD.SHL.U32 R6, R5, 0x400, RZ ;  /* 0x0000040005067824 */ /* 0x002fe200078e00ff */
[----:B------:R-:W-:-:S04]  /*13e0*/  SHF.R.U32.HI R5, RZ, 0x4, R5 ;  /* 0x00000004ff057819 */ /* 0x000fc80000011605 */
[----:B------:R-:W-:Y:S02]  /*13f0*/  LOP3.LUT R8, R6, 0x7c00, RZ, 0xc0, !PT ;  /* 0x00007c0006087812 */ /* 0x000fe400078ec0ff */
[----:B------:R-:W-:-:S04]  /*1400*/  LOP3.LUT R5, R5, 0xffffffe, RZ, 0xc0, !PT ;  /* 0x0ffffffe05057812 */ /* 0x000fc800078ec0ff */
[----:B------:R-:W-:Y:S01]  /*1410*/  IADD3 R71, PT, PT, R5, R31, R8 ;  /* 0x0000001f05477210 */ /* 0x000fe20007ffe008 */
[----:B--2---:R-:W-:-:S05]  /*1420*/  VIADD R4, R68, 0x1 ;  /* 0x0000000144047836 */ /* 0x004fca0000000000 */
[----:B------:R-:W-:Y:S04]  /*1430*/  STS.U16 [R67], R4 ;  /* 0x0000000443007388 */ /* 0x000fe80000000400 */
[----:B------:R-:W0:Y:S02]  /*1440*/  LDS.U16 R70, [R69] ;  /* 0x0000000045467984 */ /* 0x000e240000000400 */
[----:B0-----:R-:W-:-:S05]  /*1450*/  VIADD R6, R70, 0x1 ;  /* 0x0000000146067836 */ /* 0x001fca0000000000 */
[----:B------:R-:W-:Y:S04]  /*1460*/  STS.U16 [R69], R6 ;  /* 0x0000000645007388 */ /* 0x000fe80000000400 */
[----:B------:R-:W0:Y:S02]  /*1470*/  LDS.U16 R72, [R71] ;  /* 0x0000000047487984 */ /* 0x000e240000000400 */
[----:B0-----:R-:W-:-:S05]  /*1480*/  VIADD R4, R72, 0x1 ;  /* 0x0000000148047836 */ /* 0x001fca0000000000 */
[----:B------:R-:W-:Y:S01]  /*1490*/  STS.U16 [R71], R4 ;  /* 0x0000000447007388 */ /* 0x000fe20000000400 */
[----:B------:R-:W-:Y:S06]  /*14a0*/  BAR.SYNC.DEFER_BLOCKING 0x0 ;  /* 0x0000000000007b1d */ /* 0x000fec0000010000 */
[----:B------:R-:W-:Y:S04]  /*14b0*/  LDS R73, [R33] ;  /* 0x0000000021497984 */ /* 0x000fe80000000800 */
[----:B------:R-:W0:Y:S04]  /*14c0*/  LDS R74, [R33+0x4] ;  /* 0x00000400214a7984 */ /* 0x000e280000000800 */
[----:B------:R-:W1:Y:S04]  /*14d0*/  LDS R75, [R33+0x8] ;  /* 0x00000800214b7984 */ /* 0x000e680000000800 */
[----:B------:R-:W2:Y:S04]  /*14e0*/  LDS R76, [R33+0xc] ;  /* 0x00000c00214c7984 */ /* 0x000ea80000000800 */
[----:B------:R-:W3:Y:S04]  /*14f0*/  LDS R77, [R33+0x10] ;  /* 0x00001000214d7984 */ /* 0x000ee80000000800 */
[----:B------:R-:W4:Y:S04]  /*1500*/  LDS R78, [R33+0x14] ;  /* 0x00001400214e7984 */ /* 0x000f280000000800 */
[----:B------:R-:W4:Y:S04]  /*1510*/  LDS R79, [R33+0x18] ;  /* 0x00001800214f7984 */ /* 0x000f280000000800 */
[----:B------:R-:W4:Y:S04]  /*1520*/  LDS R80, [R33+0x1c] ;  /* 0x00001c0021507984 */ /* 0x000f280000000800 */
[----:B------:R-:W4:Y:S04]  /*1530*/  LDS R81, [R33+0x20] ;  /* 0x0000200021517984 */ /* 0x000f280000000800 */
[----:B------:R-:W4:Y:S04]  /*1540*/  LDS R82, [R33+0x24] ;  /* 0x0000240021527984 */ /* 0x000f280000000800 */
[----:B------:R-:W4:Y:S04]  /*1550*/  LDS R83, [R33+0x28] ;  /* 0x0000280021537984 */ /* 0x000f280000000800 */
[----:B------:R-:W4:Y:S01]  /*1560*/  LDS R84, [R33+0x2c] ;  /* 0x00002c0021547984 */ /* 0x000f220000000800 */
[----:B0-----:R-:W-:-:S03]  /*1570*/  IMAD.IADD R74, R73, 0x1, R74 ;  /* 0x00000001494a7824 */ /* 0x001fc600078e024a */
[----:B------:R-:W0:Y:S01]  /*1580*/  LDS R85, [R33+0x30] ;  /* 0x0000300021557984 */ /* 0x000e220000000800 */
[----:B-1----:R-:W-:-:S03]  /*1590*/  IMAD.IADD R75, R75, 0x1, R74 ;  /* 0x000000014b4b7824 */ /* 0x002fc600078e024a */
[----:B------:R-:W1:Y:S01]  /*15a0*/  LDS R86, [R33+0x34] ;  /* 0x0000340021567984 */ /* 0x000e620000000800 */
[----:B--2---:R-:W-:-:S03]  /*15b0*/  IMAD.IADD R76, R76, 0x1, R75 ;  /* 0x000000014c4c7824 */ /* 0x004fc600078e024b */
[----:B------:R-:W2:Y:S01]  /*15c0*/  LDS R87, [R33+0x38] ;  /* 0x0000380021577984 */ /* 0x000ea20000000800 */
[----:B---3--:R-:W-:-:S03]  /*15d0*/  IMAD.IADD R77, R77, 0x1, R76 ;  /* 0x000000014d4d7824 */ /* 0x008fc600078e024c */
[----:B------:R-:W3:Y:S01]  /*15e0*/  LDS R88, [R33+0x3c] ;  /* 0x00003c0021587984 */ /* 0x000ee20000000800 */
[----:B----4-:R-:W-:-:S03]  /*15f0*/  IMAD.IADD R78, R78, 0x1, R77 ;  /* 0x000000014e4e7824 */ /* 0x010fc600078e024d */
[----:B------:R-:W4:Y:S01]  /*1600*/  LDS R89, [R33+0x40] ;  /* 0x0000400021597984 */ /* 0x000f220000000800 */
[----:B------:R-:W-:-:S03]  /*1610*/  IMAD.IADD R79, R79, 0x1, R78 ;  /* 0x000000014f4f7824 */ /* 0x000fc600078e024e */
        /* <DEDUP_REMOVED lines=31> */
[----:B------:R-:W-:-:S04]  /*1810*/  IMAD.IADD R95, R95, 0x1, R94 ;  /* 0x000000015f5f7824 */ /* 0x000fc800078e025e */
[----:B0-----:R-:W-:-:S04]  /*1820*/  IMAD.IADD R96, R96, 0x1, R95 ;  /* 0x0000000160607824 */ /* 0x001fc800078e025f */
[----:B-1----:R-:W-:-:S04]  /*1830*/  IMAD.IADD R97, R97, 0x1, R96 ;  /* 0x0000000161617824 */ /* 0x002fc800078e0260 */
[----:B--2---:R-:W-:-:S04]  /*1840*/  IMAD.IADD R98, R98, 0x1, R97 ;  /* 0x0000000162627824 */ /* 0x004fc800078e0261 */
[----:B---3--:R-:W-:-:S04]  /*1850*/  IMAD.IADD R99, R99, 0x1, R98 ;  /* 0x0000000163637824 */ /* 0x008fc800078e0262 */
[----:B----4-:R-:W-:-:S04]  /*1860*/  IMAD.IADD R100, R100, 0x1, R99 ;  /* 0x0000000164647824 */ /* 0x010fc800078e0263 */
[----:B------:R-:W-:-:S04]  /*1870*/  IMAD.IADD R101, R101, 0x1, R100 ;  /* 0x0000000165657824 */ /* 0x000fc800078e0264 */
[----:B------:R-:W-:-:S04]  /*1880*/  IMAD.IADD R102, R102, 0x1, R101 ;  /* 0x0000000166667824 */ /* 0x000fc800078e0265 */
[----:B------:R-:W-:-:S04]  /*1890*/  IMAD.IADD R103, R103, 0x1, R102 ;  /* 0x0000000167677824 */ /* 0x000fc800078e0266 */
[----:B------:R-:W-:-:S04]  /*18a0*/  IMAD.IADD R104, R104, 0x1, R103 ;  /* 0x0000000168687824 */ /* 0x000fc800078e0267 */
[----:B------:R-:W-:-:S05]  /*18b0*/  IMAD.IADD R106, R5, 0x1, R104 ;  /* 0x00000001056a7824 */ /* 0x000fca00078e0268 */
        /* <DEDUP_REMOVED lines=8> */
[----:B------:R-:W0:Y:S02]  /*1940*/  SHFL.UP P0, R107, R108, 0x10, RZ ;  /* 0x060000006c6b7989 */ /* 0x000e2400000000ff */
[----:B0-----:R-:W-:Y:S01]  /*1950*/  @P0 IMAD.IADD R107, R108, 0x1, R107 ;  /* 0x000000016c6b0824 */ /* 0x001fe200078e026b */
[----:B------:R-:W-:-:S03]  /*1960*/  ISETP.NE.AND P0, PT, R105, 0x1, PT ;  /* 0x000000016900780c */ /* 0x000fc60003f05270 */
[----:B------:R-:W-:Y:S01]  /*1970*/  IMAD.IADD R106, R107, 0x1, -R106 ;  /* 0x000000016b6a7824 */ /* 0x000fe200078e0a6a */
[----:B------:R-:W-:Y:S01]  /*1980*/  @!P1 STS [R30+0x8400], R107 ;  /* 0x0084006b1e009388 */ /* 0x000fe20000000800 */
[----:B------:R-:W-:Y:S01]  /*1990*/  BAR.SYNC.DEFER_BLOCKING 0x0 ;  /* 0x0000000000007b1d */ /* 0x000fe20000010000 */
[----:B------:R-:W-:-:S05]  /*19a0*/  ISETP.NE.AND P1, PT, R105, 0x4, PT ;  /* 0x000000046900780c */ /* 0x000fca0003f25270 */
[----:B------:R-:W0:Y:S04]  /*19b0*/  LDS.128 R4, [UR4+0x8400] ;  /* 0x00840004ff047984 */ /* 0x000e280008000c00 */
[----:B------:R-:W1:Y:S01]  /*19c0*/  LDS.128 R8, [UR4+0x8410] ;  /* 0x00841004ff087984 */ /* 0x000e620008000c00 */
[C---:B0-----:R-:W-:Y:S01]  /*19d0*/  SEL R37, R4.reuse, R37, !P0 ;  /* 0x0000002504257207 */ /* 0x041fe20004000000 */
[----:B------:R-:W-:Y:S01]  /*19e0*/  IMAD.IADD R5, R4, 0x1, R5 ;  /* 0x0000000104057824 */ /* 0x000fe200078e0205 */
[----:B------:R-:W-:-:S03]  /*19f0*/  ISETP.NE.AND P0, PT, R105, 0x2, PT ;  /* 0x000000026900780c */ /* 0x000fc60003f05270 */
[----:B------:R-:W-:Y:S01]  /*1a00*/  IMAD.IADD R6, R6, 0x1, R5 ;  /* 0x0000000106067824 */ /* 0x000fe200078e0205 */
[----:B------:R-:W-:Y:S02]  /*1a10*/  SEL R37, R5, R37, !P0 ;  /* 0x0000002505257207 */ /* 0x000fe40004000000 */
[----:B------:R-:W-:Y:S01]  /*1a20*/  ISETP.NE.AND P0, PT, R105, 0x3, PT ;  /* 0x000000036900780c */ /* 0x000fe20003f05270 */
[----:B------:R-:W-:-:S03]  /*1a30*/  IMAD.IADD R7, R7, 0x1, R6 ;  /* 0x0000000107077824 */ /* 0x000fc600078e0206 */
[----:B------:R-:W-:Y:S01]  /*1a40*/  SEL R37, R6, R37, !P0 ;  /* 0x0000002506257207 */ /* 0x000fe20004000000 */
[----:B-1----:R-:W-:Y:S01]  /*1a50*/  IMAD.IADD R8, R7, 0x1, R8 ;  /* 0x0000000107087824 */ /* 0x002fe200078e0208 */
[----:B------:R-:W-:Y:S02]  /*1a60*/  ISETP.NE.AND P0, PT, R105, 0x5, PT ;  /* 0x000000056900780c */ /* 0x000fe40003f05270 */
[----:B------:R-:W-:Y:S01]  /*1a70*/  SEL R37, R7, R37, !P1 ;  /* 0x0000002507257207 */ /* 0x000fe20004800000 */
[----:B------:R-:W-:Y:S01]  /*1a80*/  IMAD.IADD R9, R9, 0x1, R8 ;  /* 0x0000000109097824 */ /* 0x000fe200078e0208 */
[----:B------:R-:W-:Y:S02]  /*1a90*/  ISETP.NE.AND P1, PT, R29, RZ, PT ;  /* 0x000000ff1d00720c */ /* 0x000fe40003f25270 */
[----:B------:R-:W-:Y:S01]  /*1aa0*/  SEL R37, R8, R37, !P0 ;  /* 0x0000002508257207 */ /* 0x000fe20004000000 */
[----:B------:R-:W-:Y:S01]  /*1ab0*/  IMAD.IADD R10, R10, 0x1, R9 ;  /* 0x000000010a0a7824 */ /* 0x000fe200078e0209 */
[----:B------:R-:W-:-:S02]  /*1ac0*/  ISETP.GT.U32.AND P0, PT, R0, 0x1f, PT ;  /* 0x0000001f0000780c */ /* 0x000fc40003f04070 */
[----:B------:R-:W-:Y:S01]  /*1ad0*/  SEL R37, R9, R37, !P2 ;  /* 0x0000002509257207 */ /* 0x000fe20005000000 */
[----:B------:R-:W-:Y:S01]  /*1ae0*/  IMAD.IADD R11, R11, 0x1, R10 ;  /* 0x000000010b0b7824 */ /* 0x000fe200078e020a */
[----:B------:R-:W-:Y:S02]  /*1af0*/  ISETP.GT.U32.OR P2, PT, R0, 0x1f, P1 ;  /* 0x0000001f0000780c */ /* 0x000fe40000f44470 */
[----:B------:R-:W-:Y:S02]  /*1b00*/  SEL R4, R106, RZ, P1 ;  /* 0x000000ff6a047207 */ /* 0x000fe40000800000 */
[----:B------:R-:W-:-:S05]  /*1b10*/  SEL R37, R10, R37, !P3 ;  /* 0x000000250a257207 */ /* 0x000fca0005800000 */
[----:B------:R-:W-:Y:S01]  /*1b20*/  @P0 IMAD.IADD R106, R37, 0x1, R4 ;  /* 0x00000001256a0824 */ /* 0x000fe200078e0204 */
[----:B------:R-:W-:-:S03]  /*1b30*/  ISETP.NE.AND P0, PT, R0, RZ, PT ;  /* 0x000000ff0000720c */ /* 0x000fc60003f05270 */
[----:B------:R-:W-:-:S05]  /*1b40*/  @!P2 IMAD.U32 R106, R11, 0x10000, RZ ;  /* 0x000100000b6aa824 */ /* 0x000fca00078e00ff */
[----:B------:R-:W-:Y:S01]  /*1b50*/  @!P2 STS [UR4+0x8428], R106 ;  /* 0x0084286aff00a988 */ /* 0x000fe20008000804 */
[----:B------:R-:W-:Y:S06]  /*1b60*/  BAR.SYNC.DEFER_BLOCKING 0x0 ;  /* 0x0000000000007b1d */ /* 0x000fec0000010000 */
[----:B------:R-:W0:Y:S02]  /*1b70*/  LDS R4, [UR4+0x8428] ;  /* 0x00842804ff047984 */ /* 0x000e240008000800 */
[----:B0-----:R-:W-:-:S05]  /*1b80*/  SEL R5, R4, RZ, P0 ;  /* 0x000000ff04057207 */ /* 0x001fca0000000000 */
[----:B------:R-:W-:-:S04]  /*1b90*/  IMAD.IADD R4, R5, 0x1, R106 ;  /* 0x0000000105047824 */ /* 0x000fc800078e026a */
[--C-:B------:R-:W-:Y:S01]  /*1ba0*/  IMAD.IADD R6, R73, 0x1, R4.reuse ;  /* 0x0000000149067824 */ /* 0x100fe200078e0204 */
[----:B------:R-:W-:Y:S01]  /*1bb0*/  STS [R33], R4 ;  /* 0x0000000421007388 */ /* 0x000fe20000000800 */
[--C-:B------:R-:W-:Y:S02]  /*1bc0*/  IMAD.IADD R74, R74, 0x1, R4.reuse ;  /* 0x000000014a4a7824 */ /* 0x100fe400078e0204 */
[--C-:B------:R-:W-:Y:S01]  /*1bd0*/  IMAD.IADD R8, R75, 0x1, R4.reuse ;  /* 0x000000014b087824 */ /* 0x100fe200078e0204 */
[----:B------:R-:W-:Y:S01]  /*1be0*/  STS [R33+0x4], R6 ;  /* 0x0000040621007388 */ /* 0x000fe20000000800 */
[--C-:B------:R-:W-:Y:S02]  /*1bf0*/  IMAD.IADD R76, R76, 0x1, R4.reuse ;  /* 0x000000014c4c7824 */ /* 0x100fe400078e0204 */
[--C-:B------:R-:W-:Y:S01]  /*1c00*/  IMAD.IADD R10, R77, 0x1, R4.reuse ;  /* 0x000000014d0a7824 */ /* 0x100fe200078e0204 */
[----:B------:R-:W-:Y:S01]  /*1c10*/  STS [R33+0x8], R74 ;  /* 0x0000084a21007388 */ /* 0x000fe20000000800 */
[----:B------:R-:W-:-:S02]  /*1c20*/  IMAD.IADD R78, R78, 0x1, R4 ;  /* 0x000000014e4e7824 */ /* 0x000fc400078e0204 */
[--C-:B------:R-:W-:Y:S01]  /*1c30*/  IMAD.IADD R106, R79, 0x1, R4.reuse ;  /* 0x000000014f6a7824 */ /* 0x100fe200078e0204 */
[----:B------:R-:W-:Y:S01]  /*1c40*/  STS [R33+0xc], R8 ;  /* 0x00000c0821007388 */ /* 0x000fe20000000800 */
        /* <DEDUP_REMOVED lines=36> */
[----:B------:R-:W-:-:S03]  /*1e90*/  IMAD.IADD R104, R104, 0x1, R4 ;  /* 0x0000000168687824 */ /* 0x000fc600078e0204 */
[----:B------:R-:W-:Y:S04]  /*1ea0*/  STS [R33+0x40], R88 ;  /* 0x0000405821007388 */ /* 0x000fe80000000800 */
        /* <DEDUP_REMOVED lines=15> */
[----:B------:R-:W-:Y:S01]  /*1fa0*/  STS [R33+0x80], R104 ;  /* 0x0000806821007388 */ /* 0x000fe20000000800 */
[----:B------:R-:W-:Y:S06]  /*1fb0*/  BAR.SYNC.DEFER_BLOCKING 0x0 ;  /* 0x0000000000007b1d */ /* 0x000fec0000010000 */
[----:B------:R-:W0:Y:S04]  /*1fc0*/  LDS.U16 R5, [R34] ;  /* 0x0000000022057984 */ /* 0x000e280000000400 */
[----:B------:R-:W1:Y:S04]  /*1fd0*/  LDS.U16 R7, [R36] ;  /* 0x0000000024077984 */ /* 0x000e680000000400 */
[----:B------:R-:W2:Y:S04]  /*1fe0*/  LDS.U16 R39, [R39] ;  /* 0x0000000027277984 */ /* 0x000ea80000000400 */
[----:B------:R-:W3:Y:S04]  /*1ff0*/  LDS.U16 R41, [R41] ;  /* 0x0000000029297984 */ /* 0x000ee80000000400 */
[----:B------:R-:W4:Y:S04]  /*2000*/  LDS.U16 R43, [R43] ;  /* 0x000000002b2b7984 */ /* 0x000f280000000400 */
[----:B------:R-:W4:Y:S04]  /*2010*/  LDS.U16 R45, [R45] ;  /* 0x000000002d2d7984 */ /* 0x000f280000000400 */
[----:B------:R-:W4:Y:S04]  /*2020*/  LDS.U16 R47, [R47] ;  /* 0x000000002f2f7984 */ /* 0x000f280000000400 */
[----:B------:R-:W4:Y:S04]  /*2030*/  LDS.U16 R49, [R49] ;  /* 0x0000000031317984 */ /* 0x000f280000000400 */
[----:B------:R-:W4:Y:S04]  /*2040*/  LDS.U16 R51, [R51] ;  /* 0x0000000033337984 */ /* 0x000f280000000400 */
[----:B------:R-:W4:Y:S04]  /*2050*/  LDS.U16 R53, [R53] ;  /* 0x0000000035357984 */ /* 0x000f280000000400 */
[----:B------:R-:W4:Y:S01]  /*2060*/  LDS.U16 R55, [R55] ;  /* 0x0000000037377984 */ /* 0x000f220000000400 */
[----:B0-----:R-:W-:-:S03]  /*2070*/  IMAD.IADD R5, R32, 0x1, R5 ;  /* 0x0000000120057824 */ /* 0x001fc600078e0205 */
[----:B------:R-:W0:Y:S01]  /*2080*/  LDS.U16 R57, [R57] ;  /* 0x0000000039397984 */ /* 0x000e220000000400 */
[----:B-1----:R-:W-:-:S03]  /*2090*/  IMAD.IADD R7, R38, 0x1, R7 ;  /* 0x0000000126077824 */ /* 0x002fc600078e0207 */
[----:B------:R-:W1:Y:S01]  /*20a0*/  LDS.U16 R59, [R59] ;  /* 0x000000003b3b7984 */ /* 0x000e620000000400 */
[----:B--2---:R-:W-:-:S03]  /*20b0*/  IMAD.IADD R39, R40, 0x1, R39 ;  /* 0x0000000128277824 */ /* 0x004fc600078e0227 */
[----:B------:R-:W2:Y:S01]  /*20c0*/  LDS.U16 R61, [R61] ;  /* 0x000000003d3d7984 */ /* 0x000ea20000000400 */
[----:B---3--:R-:W-:-:S03]  /*20d0*/  IMAD.IADD R41, R42, 0x1, R41 ;  /* 0x000000012a297824 */ /* 0x008fc600078e0229 */
[----:B------:R-:W3:Y:S01]  /*20e0*/  LDS.U16 R63, [R63] ;  /* 0x000000003f3f7984 */ /* 0x000ee20000000400 */
[----:B----4-:R-:W-:-:S03]  /*20f0*/  IMAD.IADD R43, R44, 0x1, R43 ;  /* 0x000000012c2b7824 */ /* 0x010fc600078e022b */
[----:B------:R-:W4:Y:S01]  /*2100*/  LDS.U16 R65, [R65] ;  /* 0x0000000041417984 */ /* 0x000f220000000400 */
[----:B------:R-:W-:-:S03]  /*2110*/  IMAD.IADD R45, R46, 0x1, R45 ;  /* 0x000000012e2d7824 */ /* 0x000fc600078e022d */
[----:B------:R-:W4:Y:S01]  /*2120*/  LDS.U16 R67, [R67] ;  /* 0x0000000043437984 */ /* 0x000f220000000400 */
[----:B------:R-:W-:-:S03]  /*2130*/  IMAD.IADD R47, R48, 0x1, R47 ;  /* 0x00000001302f7824 */ /* 0x000fc600078e022f */
[----:B------:R-:W4:Y:S01]  /*2140*/  LDS.U16 R69, [R69] ;  /* 0x0000000045457984 */ /* 0x000f220000000400 */
[----:B------:R-:W-:-:S03]  /*2150*/  IMAD.IADD R49, R50, 0x1, R49 ;  /* 0x0000000132317824 */ /* 0x000fc600078e0231 */
[----:B------:R-:W4:Y:S01]  /*2160*/  LDS.U16 R71, [R71] ;  /* 0x0000000047477984 */ /* 0x000f220000000400 */
[----:B------:R-:W-:Y:S02]  /*2170*/  IMAD.IADD R51, R52, 0x1, R51 ;  /* 0x0000000134337824 */ /* 0x000fe400078e0233 */
[----:B------:R-:W-:Y:S02]  /*2180*/  IMAD.IADD R53, R54, 0x1, R53 ;  /* 0x0000000136357824 */ /* 0x000fe400078e0235 */
[----:B------:R-:W-:Y:S02]  /*2190*/  IMAD.IADD R55, R56, 0x1, R55 ;  /* 0x0000000138377824 */ /* 0x000fe400078e0237 */
[----:B0-----:R-:W-:Y:S02]  /*21a0*/  IMAD.IADD R57, R58, 0x1, R57 ;  /* 0x000000013a397824 */ /* 0x001fe400078e0239 */
[----:B-1----:R-:W-:Y:S02]  /*21b0*/  IMAD.IADD R59, R60, 0x1, R59 ;  /* 0x000000013c3b7824 */ /* 0x002fe400078e023b */
[----:B--2---:R-:W-:-:S02]  /*21c0*/  IMAD.IADD R61, R62, 0x1, R61 ;  /* 0x000000013e3d7824 */ /* 0x004fc400078e023d */
[----:B---3--:R-:W-:Y:S02]  /*21d0*/  IMAD.IADD R63, R64, 0x1, R63 ;  /* 0x00000001403f7824 */ /* 0x008fe400078e023f */
[----:B----4-:R-:W-:Y:S02]  /*21e0*/  IMAD.IADD R65, R66, 0x1, R65 ;  /* 0x0000000142417824 */ /* 0x010fe400078e0241 */
[----:B------:R-:W-:Y:S02]  /*21f0*/  IMAD.IADD R67, R68, 0x1, R67 ;  /* 0x0000000144437824 */ /* 0x000fe400078e0243 */
[----:B------:R-:W-:Y:S02]  /*2200*/  IMAD.IADD R69, R70, 0x1, R69 ;  /* 0x0000000146457824 */ /* 0x000fe400078e0245 */
[----:B------:R-:W-:Y:S01]  /*2210*/  IMAD.IADD R71, R72, 0x1, R71 ;  /* 0x0000000148477824 */ /* 0x000fe200078e0247 */
[----:B------:R-:W-:Y:S06]  /*2220*/  BAR.SYNC.DEFER_BLOCKING 0x0 ;  /* 0x0000000000007b1d */ /* 0x000fec0000010000 */
[----:B------:R-:W-:Y:S05]  /*2230*/  BRA.U UP0, `(.L_x_219) ;  /* 0x0000000100f87547 */ /* 0x000fea000b800000 */
[----:B------:R-:W-:Y:S01]  /*2240*/  LEA R5, R5, UR4, 0x2 ;  /* 0x0000000405057c11 */ /* 0x000fe2000f8e10ff */
[----:B------:R-:W-:Y:S01]  /*2250*/  UIADD3 UR8, UPT, UPT, UR8, 0x6, URZ ;  /* 0x0000000608087890 */ /* 0x000fe2000fffe0ff */
[----:B------:R-:W-:Y:S01]  /*2260*/  LEA R4, R7, UR4, 0x2 ;  /* 0x0000000407047c11 */ /* 0x000fe2000f8e10ff */
[----:B------:R-:W-:Y:S01]  /*2270*/  UIADD3 UR5, UPT, UPT, UR5, -0x6, URZ ;  /* 0xfffffffa05057890 */ /* 0x000fe2000fffe0ff */
[----:B------:R-:W-:Y:S01]  /*2280*/  LEA R7, R39, UR4, 0x2 ;  /* 0x0000000427077c11 */ /* 0x000fe2000f8e10ff */
[----:B------:R0:W-:Y:S01]  /*2290*/  STS [R5], R2 ;  /* 0x0000000205007388 */ /* 0x0001e20000000800 */
[----:B------:R-:W-:Y:S02]  /*22a0*/  LEA R6, R41, UR4, 0x2 ;  /* 0x0000000429067c11 */ /* 0x000fe4000f8e10ff */
[----:B------:R-:W-:Y:S01]  /*22b0*/  LEA R9, R43, UR4, 0x2 ;  /* 0x000000042b097c11 */ /* 0x000fe2000f8e10ff */
[----:B------:R1:W-:Y:S01]  /*22c0*/  STS [R4], R3 ;  /* 0x0000000304007388 */ /* 0x0003e20000000800 */
[----:B------:R-:W-:-:S02]  /*22d0*/  LEA R8, R45, UR4, 0x2 ;  /* 0x000000042d087c11 */ /* 0x000fc4000f8e10ff */
[----:B------:R-:W-:Y:S01]  /*22e0*/  LEA R11, R47, UR4, 0x2 ;  /* 0x000000042f0b7c11 */ /* 0x000fe2000f8e10ff */
[----:B------:R2:W-:Y:S01]  /*22f0*/  STS [R7], R12 ;  /* 0x0000000c07007388 */ /* 0x0005e20000000800 */
[----:B------:R-:W-:Y:S02]  /*2300*/  LEA R10, R49, UR4, 0x2 ;  /* 0x00000004310a7c11 */ /* 0x000fe4000f8e10ff */
[----:B0-----:R-:W-:Y:S01]  /*2310*/  LEA R5, R51, UR4, 0x2 ;  /* 0x0000000433057c11 */ /* 0x001fe2000f8e10ff */
[----:B------:R0:W-:Y:S01]  /*2320*/  STS [R6], R13 ;  /* 0x0000000d06007388 */ /* 0x0001e20000000800 */
[----:B------:R-:W-:Y:S02]  /*2330*/  LEA R2, R53, UR4, 0x2 ;  /* 0x0000000435027c11 */ /* 0x000fe4000f8e10ff */
[----:B-1----:R-:W-:Y:S01]  /*2340*/  LEA R3, R55, UR4, 0x2 ;  /* 0x0000000437037c11 */ /* 0x002fe2000f8e10ff */
[----:B------:R1:W-:Y:S01]  /*2350*/  STS [R9], R14 ;  /* 0x0000000e09007388 */ /* 0x0003e20000000800 */
[----:B------:R-:W-:-:S02]  /*2360*/  LEA R4, R57, UR4, 0x2 ;  /* 0x0000000439047c11 */ /* 0x000fc4000f8e10ff */
[----:B--2---:R-:W-:Y:S01]  /*2370*/  LEA R7, R59, UR4, 0x2 ;  /* 0x000000043b077c11 */ /* 0x004fe2000f8e10ff */
[----:B------:R2:W-:Y:S01]  /*2380*/  STS [R8], R15 ;  /* 0x0000000f08007388 */ /* 0x0005e20000000800 */
[----:B0-----:R-:W-:-:S03]  /*2390*/  LEA R6, R61, UR4, 0x2 ;  /* 0x000000043d067c11 */ /* 0x001fc6000f8e10ff */
[----:B------:R0:W-:Y:S01]  /*23a0*/  STS [R11], R16 ;  /* 0x000000100b007388 */ /* 0x0001e20000000800 */
[----:B-1----:R-:W-:-:S03]  /*23b0*/  LEA R9, R63, UR4, 0x2 ;  /* 0x000000043f097c11 */ /* 0x002fc6000f8e10ff */
[----:B------:R1:W-:Y:S01]  /*23c0*/  STS [R10], R17 ;  /* 0x000000110a007388 */ /* 0x0003e20000000800 */
[----:B--2---:R-:W-:-:S03]  /*23d0*/  LEA R8, R65, UR4, 0x2 ;  /* 0x0000000441087c11 */ /* 0x004fc6000f8e10ff */
[----:B------:R2:W-:Y:S01]  /*23e0*/  STS [R5], R18 ;  /* 0x0000001205007388 */ /* 0x0005e20000000800 */
[----:B0-----:R-:W-:-:S03]  /*23f0*/  LEA R11, R71, UR4, 0x2 ;  /* 0x00000004470b7c11 */ /* 0x001fc6000f8e10ff */
[----:B------:R0:W-:Y:S01]  /*2400*/  STS [R2], R19 ;  /* 0x0000001302007388 */ /* 0x0001e20000000800 */
[----:B-1----:R-:W-:-:S03]  /*2410*/  LEA R10, R69, UR4, 0x2 ;  /* 0x00000004450a7c11 */ /* 0x002fc6000f8e10ff */
[----:B------:R0:W-:Y:S01]  /*2420*/  STS [R3], R20 ;  /* 0x0000001403007388 */ /* 0x0001e20000000800 */
[----:B--2---:R-:W-:-:S03]  /*2430*/  LEA R5, R67, UR4, 0x2 ;  /* 0x0000000443057c11 */ /* 0x004fc6000f8e10ff */
[----:B------:R0:W-:Y:S04]  /*2440*/  STS [R4], R21 ;  /* 0x0000001504007388 */ /* 0x0001e80000000800 */
[----:B------:R0:W-:Y:S04]  /*2450*/  STS [R7], R22 ;  /* 0x0000001607007388 */ /* 0x0001e80000000800 */
[----:B------:R0:W-:Y:S04]  /*2460*/  STS [R6], R23 ;  /* 0x0000001706007388 */ /* 0x0001e80000000800 */
[----:B------:R0:W-:Y:S04]  /*2470*/  STS [R9], R24 ;  /* 0x0000001809007388 */ /* 0x0001e80000000800 */
[----:B------:R0:W-:Y:S04]  /*2480*/  STS [R8], R25 ;  /* 0x0000001908007388 */ /* 0x0001e80000000800 */
[----:B------:R0:W-:Y:S04]  /*2490*/  STS [R5], R26 ;  /* 0x0000001a05007388 */ /* 0x0001e80000000800 */
[----:B------:R0:W-:Y:S04]  /*24a0*/  STS [R10], R27 ;  /* 0x0000001b0a007388 */ /* 0x0001e80000000800 */
[----:B------:R0:W-:Y:S01]  /*24b0*/  STS [R11], R28 ;  /* 0x0000001c0b007388 */ /* 0x0001e20000000800 */
[----:B------:R-:W-:Y:S06]  /*24c0*/  BAR.SYNC.DEFER_BLOCKING 0x0 ;  /* 0x0000000000007b1d */ /* 0x000fec0000010000 */
[----:B------:R0:W1:Y:S04]  /*24d0*/  LDS R2, [R35] ;  /* 0x0000000023027984 */ /* 0x0000680000000800 */
[----:B------:R0:W2:Y:S04]  /*24e0*/  LDS R3, [R35+0x4] ;  /* 0x0000040023037984 */ /* 0x0000a80000000800 */
[----:B------:R0:W3:Y:S04]  /*24f0*/  LDS R12, [R35+0x8] ;  /* 0x00000800230c7984 */ /* 0x0000e80000000800 */
[----:B------:R0:W4:Y:S04]  /*2500*/  LDS R13, [R35+0xc] ;  /* 0x00000c00230d7984 */ /* 0x0001280000000800 */
[----:B------:R0:W0:Y:S04]  /*2510*/  LDS R14, [R35+0x10] ;  /* 0x00001000230e7984 */ /* 0x0000280000000800 */
        /* <DEDUP_REMOVED lines=13> */
[----:B------:R0:W0:Y:S01]  /*25f0*/  LDS R28, [R35+0x48] ;  /* 0x00004800231c7984 */ /* 0x0000220000000800 */
[----:B------:R-:W-:Y:S06]  /*2600*/  BAR.SYNC.DEFER_BLOCKING 0x0 ;  /* 0x0000000000007b1d */ /* 0x000fec0000010000 */
[----:B-1234-:R-:W-:Y:S05]  /*2610*/  BRA `(.L_x_220) ;  /* 0xffffffdc00f87947 */ /* 0x01efea000383ffff */
.L_x_219:
[----:B------:R-:W-:Y:S01]  /*2620*/  LEA R5, R5, UR4, 0x2 ;  /* 0x0000000405057c11 */ /* 0x000fe2000f8e10ff */
[----:B------:R-:W-:Y:S01]  /*2630*/  IMAD R35, R0, -0x48, R35 ;  /* 0xffffffb800237824 */ /* 0x000fe200078e0223 */
[----:B------:R-:W-:Y:S02]  /*2640*/  LEA R4, R7, UR4, 0x2 ;  /* 0x0000000407047c11 */ /* 0x000fe4000f8e10ff */
[----:B------:R-:W-:Y:S01]  /*2650*/  LEA R39, R39, UR4, 0x2 ;  /* 0x0000000427277c11 */ /* 0x000fe2000f8e10ff */
[----:B------:R0:W-:Y:S01]  /*2660*/  STS [R5], R2 ;  /* 0x0000000205007388 */ /* 0x0001e20000000800 */
[----:B------:R-:W-:Y:S02]  /*2670*/  LEA R6, R41, UR4, 0x2 ;  /* 0x0000000429067c11 */ /* 0x000fe4000f8e10ff */
[----:B------:R-:W-:Y:S01]  /*2680*/  LEA R43, R43, UR4, 0x2 ;  /* 0x000000042b2b7c11 */ /* 0x000fe2000f8e10ff */
[----:B------:R1:W-:Y:S01]  /*2690*/  STS [R4], R3 ;  /* 0x0000000304007388 */ /* 0x0003e20000000800 */
[----:B------:R-:W-:-:S02]  /*26a0*/  LEA R8, R45, UR4, 0x2 ;  /* 0x000000042d087c11 */ /* 0x000fc4000f8e10ff */
[----:B------:R-:W-:Y:S01]  /*26b0*/  LEA R47, R47, UR4, 0x2 ;  /* 0x000000042f2f7c11 */ /* 0x000fe2000f8e10ff */
[----:B------:R-:W-:Y:S01]  /*26c0*/  STS [R39], R12 ;  /* 0x0000000c27007388 */ /* 0x000fe20000000800 */
[----:B------:R-:W-:Y:S02]  /*26d0*/  LEA R10, R49, UR4, 0x2 ;  /* 0x00000004310a7c11 */ /* 0x000fe4000f8e10ff */
[----:B------:R-:W-:Y:S01]  /*26e0*/  LEA R51, R51, UR4, 0x2 ;  /* 0x0000000433337c11 */ /* 0x000fe2000f8e10ff */
[----:B------:R2:W-:Y:S01]  /*26f0*/  STS [R6], R13 ;  /* 0x0000000d06007388 */ /* 0x0005e20000000800 */
[----:B0-----:R-:W-:Y:S02]  /*2700*/  LEA R2, R53, UR4, 0x2 ;  /* 0x0000000435027c11 */ /* 0x001fe4000f8e10ff */
[----:B------:R-:W-:Y:S01]  /*2710*/  LEA R55, R55, UR4, 0x2 ;  /* 0x0000000437377c11 */ /* 0x000fe2000f8e10ff */
[----:B------:R-:W-:Y:S01]  /*2720*/  STS [R43], R14 ;  /* 0x0000000e2b007388 */ /* 0x000fe20000000800 */
[----:B-1----:R-:W-:-:S02]  /*2730*/  LEA R4, R57, UR4, 0x2 ;  /* 0x0000000439047c11 */ /* 0x002fc4000f8e10ff */
[----:B------:R-:W-:Y:S01]  /*2740*/  LEA R59, R59, UR4, 0x2 ;  /* 0x000000043b3b7c11 */ /* 0x000fe2000f8e10ff */
[----:B------:R0:W-:Y:S01]  /*2750*/  STS [R8], R15 ;  /* 0x0000000f08007388 */ /* 0x0001e20000000800 */
[----:B------:R-:W-:Y:S02]  /*2760*/  LEA R63, R63, UR4, 0x2 ;  /* 0x000000043f3f7c11 */ /* 0x000fe4000f8e10ff */
[----:B--2---:R-:W-:Y:S01]  /*2770*/  LEA R6, R61, UR4, 0x2 ;  /* 0x000000043d067c11 */ /* 0x004fe2000f8e10ff */
[----:B------:R-:W-:Y:S01]  /*2780*/  STS [R47], R16 ;  /* 0x000000102f007388 */ /* 0x000fe20000000800 */
[----:B------:R-:W-:Y:S02]  /*2790*/  LEA R67, R67, UR4, 0x2 ;  /* 0x0000000443437c11 */ /* 0x000fe4000f8e10ff */
[----:B------:R-:W-:Y:S01]  /*27a0*/  LEA R71, R71, UR4, 0x2 ;  /* 0x0000000447477c11 */ /* 0x000fe2000f8e10ff */
[----:B------:R1:W-:Y:S01]  /*27b0*/  STS [R10], R17 ;  /* 0x000000110a007388 */ /* 0x0003e20000000800 */
[----:B0-----:R-:W-:-:S03]  /*27c0*/  LEA R8, R65, UR4, 0x2 ;  /* 0x0000000441087c11 */ /* 0x001fc6000f8e10ff */
[----:B------:R-:W-:Y:S04]  /*27d0*/  STS [R51], R18 ;  /* 0x0000001233007388 */ /* 0x000fe80000000800 */
[----:B------:R0:W-:Y:S01]  /*27e0*/  STS [R2], R19 ;  /* 0x0000001302007388 */ /* 0x0001e20000000800 */
[----:B-1----:R-:W-:Y:S01]  /*27f0*/  LEA R10, R69, UR4, 0x2 ;  /* 0x00000004450a7c11 */ /* 0x002fe2000f8e10ff */
[----:B------:R-:W1:Y:S02]  /*2800*/  LDCU.64 UR4, c[0x0][0x3a0] ;  /* 0x00007400ff0477ac */ /* 0x000e640008000a00 */
[----:B------:R-:W-:Y:S04]  /*2810*/  STS [R55], R20 ;  /* 0x0000001437007388 */ /* 0x000fe80000000800 */
[----:B------:R2:W-:Y:S01]  /*2820*/  STS [R4], R21 ;  /* 0x0000001504007388 */ /* 0x0005e20000000800 */
[----:B0-----:R-:W0:Y:S03]  /*2830*/  LDC.64 R2, c[0x0][0x388] ;  /* 0x0000e200ff027b82 */ /* 0x001e260000000a00 */
[----:B------:R-:W-:Y:S04]  /*2840*/  STS [R59], R22 ;  /* 0x000000163b007388 */ /* 0x000fe80000000800 */
[----:B------:R3:W-:Y:S01]  /*2850*/  STS [R6], R23 ;  /* 0x0000001706007388 */ /* 0x0007e20000000800 */
[----:B--2---:R-:W-:-:S03]  /*2860*/  VIADD R4, R0, 0x100 ;  /* 0x0000010000047836 */ /* 0x004fc60000000000 */
[----:B------:R-:W-:Y:S02]  /*2870*/  STS [R63], R24 ;  /* 0x000000183f007388 */ /* 0x000fe40000000800 */
[----:B-1----:R-:W-:Y:S02]  /*2880*/  ISETP.GE.U32.AND P3, PT, R4, UR4, PT ;  /* 0x0000000404007c0c */ /* 0x002fe4000bf66070 */
[----:B------:R1:W-:Y:S01]  /*2890*/  STS [R8], R25 ;  /* 0x0000001908007388 */ /* 0x0003e20000000800 */
[C---:B------:R-:W-:Y:S02]  /*28a0*/  VIADD R4, R0.reuse, 0x200 ;  /* 0x0000020000047836 */ /* 0x040fe40000000000 */
[----:B---3--:R-:W-:Y:S01]  /*28b0*/  VIADD R6, R0, 0x300 ;  /* 0x0000030000067836 */ /* 0x008fe20000000000 */
[----:B------:R-:W-:Y:S01]  /*28c0*/  STS [R67], R26 ;  /* 0x0000001a43007388 */ /* 0x000fe20000000800 */
[----:B------:R-:W-:Y:S02]  /*28d0*/  ISETP.GE.U32.AND.EX P3, PT, RZ, UR5, PT, P3 ;  /* 0x00000005ff007c0c */ /* 0x000fe4000bf66130 */
[----:B------:R-:W-:Y:S01]  /*28e0*/  ISETP.GE.U32.AND P4, PT, R4, UR4, PT ;  /* 0x0000000404007c0c */ /* 0x000fe2000bf86070 */
[----:B------:R2:W-:Y:S01]  /*28f0*/  STS [R10], R27 ;  /* 0x0000001b0a007388 */ /* 0x0005e20000000800 */
[----:B------:R-:W-:Y:S01]  /*2900*/  ISETP.GE.U32.AND P1, PT, R6, UR4, PT ;  /* 0x0000000406007c0c */ /* 0x000fe2000bf26070 */
[C---:B0-----:R-:W-:Y:S01]  /*2910*/  IMAD.WIDE.U32 R2, R0.reuse, 0x4, R2 ;  /* 0x0000000400027825 */ /* 0x041fe200078e0002 */
[C---:B-1----:R-:W-:Y:S01]  /*2920*/  LOP3.LUT R8, R0.reuse, 0x400, RZ, 0xfc, !PT ;  /* 0x0000040000087812 */ /* 0x042fe200078efcff */
[----:B------:R-:W-:Y:S01]  /*2930*/  STS [R71], R28 ;  /* 0x0000001c47007388 */ /* 0x000fe20000000800 */
[----:B------:R-:W-:Y:S01]  /*2940*/  BAR.SYNC.DEFER_BLOCKING 0x0 ;  /* 0x0000000000007b1d */ /* 0x000fe20000010000 */
[----:B------:R-:W-:Y:S01]  /*2950*/  ISETP.GE.U32.AND.EX P1, PT, RZ, UR5, PT, P1 ;  /* 0x00000005ff007c0c */ /* 0x000fe2000bf26110 */
[----:B--2---:R-:W-:Y:S01]  /*2960*/  VIADD R10, R0, 0x500 ;  /* 0x00000500000a7836 */ /* 0x004fe20000000000 */
[----:B------:R-:W-:Y:S01]  /*2970*/  ISETP.GE.U32.AND P6, PT, R8, UR4, PT ;  /* 0x0000000408007c0c */ /* 0x000fe2000bfc6070 */
[C---:B------:R-:W-:Y:S01]  /*2980*/  VIADD R4, R0.reuse, 0x600 ;  /* 0x0000060000047836 */ /* 0x040fe20000000000 */
[----:B------:R-:W-:Y:S01]  /*2990*/  ISETP.GE.U32.AND.EX P4, PT, RZ, UR5, PT, P4 ;  /* 0x00000005ff007c0c */ /* 0x000fe2000bf86140 */
[----:B------:R-:W-:Y:S01]  /*29a0*/  VIADD R6, R0, 0x700 ;  /* 0x0000070000067836 */ /* 0x000fe20000000000 */
[----:B------:R-:W-:-:S02]  /*29b0*/  ISETP.GE.U32.AND P0, PT, R10, UR4, PT ;  /* 0x000000040a007c0c */ /* 0x000fc4000bf06070 */
[----:B------:R-:W-:Y:S02]  /*29c0*/  ISETP.GE.U32.AND.EX P6, PT, RZ, UR5, PT, P6 ;  /* 0x00000005ff007c0c */ /* 0x000fe4000bfc6160 */
[----:B------:R-:W-:Y:S02]  /*29d0*/  ISETP.GE.U32.AND.EX P0, PT, RZ, UR5, PT, P0 ;  /* 0x00000005ff007c0c */ /* 0x000fe4000bf06100 */
[----:B------:R-:W-:Y:S02]  /*29e0*/  ISETP.GE.U32.AND P5, PT, R4, UR4, PT ;  /* 0x0000000404007c0c */ /* 0x000fe4000bfa6070 */
[----:B------:R-:W-:Y:S02]  /*29f0*/  LOP3.LUT R4, R0, 0x800, RZ, 0xfc, !PT ;  /* 0x0000080000047812 */ /* 0x000fe400078efcff */
[----:B------:R-:W-:Y:S01]  /*2a00*/  ISETP.GE.U32.AND P2, PT, R6, UR4, PT ;  /* 0x0000000406007c0c */ /* 0x000fe2000bf46070 */
[----:B------:R-:W-:Y:S01]  /*2a10*/  VIADD R6, R0, 0x900 ;  /* 0x0000090000067836 */ /* 0x000fe20000000000 */
[----:B------:R-:W-:-:S02]  /*2a20*/  ISETP.GE.U32.AND.EX P5, PT, RZ, UR5, PT, P5 ;  /* 0x00000005ff007c0c */ /* 0x000fc4000bfa6150 */
[----:B------:R-:W-:Y:S01]  /*2a30*/  ISETP.GE.U32.AND.EX P2, PT, RZ, UR5, PT, P2 ;  /* 0x00000005ff007c0c */ /* 0x000fe2000bf46120 */
[----:B------:R-:W0:Y:S04]  /*2a40*/  LDS R5, [R35+0x400] ;  /* 0x0004000023057984 */ /* 0x000e280000000800 */
[----:B------:R-:W1:Y:S04]  /*2a50*/  LDS R9, [R35+0xc00] ;  /* 0x000c000023097984 */ /* 0x000e680000000800 */
        /* <DEDUP_REMOVED lines=8> */
[----:B0-----:R-:W-:Y:S01]  /*2ae0*/  @!P3 STG.E desc[UR10][R2.64+0x400], R5 ;  /* 0x000400050200b986 */ /* 0x001fe2000c10190a */
[----:B------:R-:W-:Y:S01]  /*2af0*/  ISETP.GE.U32.AND P3, PT, R4, UR4, PT ;  /* 0x0000000404007c0c */ /* 0x000fe2000bf66070 */
[----:B------:R-:W-:-:S02]  /*2b00*/  VIADD R4, R0, 0xa00 ;  /* 0x00000a0000047836 */ /* 0x000fc40000000000 */
[----:B------:R-:W0:Y:S01]  /*2b10*/  LDS R25, [R35+0x2c00] ;  /* 0x002c000023197984 */ /* 0x000e220000000800 */
[----:B------:R-:W-:-:S03]  /*2b20*/  ISETP.GE.U32.AND.EX P3, PT, RZ, UR5, PT, P3 ;  /* 0x00000005ff007c0c */ /* 0x000fc6000bf66130 */
[----:B-1----:R-:W-:Y:S01]  /*2b30*/  @!P1 STG.E desc[UR10][R2.64+0xc00], R9 ;  /* 0x000c000902009986 */ /* 0x002fe2000c10190a */
[----:B------:R-:W-:-:S03]  /*2b40*/  ISETP.GE.U32.AND P1, PT, R0, UR4, PT ;  /* 0x0000000400007c0c */ /* 0x000fc6000bf26070 */
[----:B------:R-:W1:Y:S04]  /*2b50*/  LDS R5, [R35+0x3000] ;  /* 0x0030000023057984 */ /* 0x000e680000000800 */
[----:B--2---:R-:W-:Y:S01]  /*2b60*/  @!P0 STG.E desc[UR10][R2.64+0x1400], R13 ;  /* 0x0014000d02008986 */ /* 0x004fe2000c10190a */
[----:B------:R-:W-:-:S03]  /*2b70*/  ISETP.GE.U32.AND.EX P0, PT, RZ, UR5, PT, P1 ;  /* 0x00000005ff007c0c */ /* 0x000fc6000bf06110 */
[----:B---3--:R-:W-:Y:S01]  /*2b80*/  @!P6 STG.E desc[UR10][R2.64+0x1000], R11 ;  /* 0x0010000b0200e986 */ /* 0x008fe2000c10190a */
[----:B------:R-:W-:Y:S01]  /*2b90*/  ISETP.GE.U32.AND P6, PT, R4, UR4, PT ;  /* 0x0000000404007c0c */ /* 0x000fe2000bfc6070 */
[----:B------:R-:W-:Y:S02]  /*2ba0*/  VIADD R4, R0, 0xb00 ;  /* 0x00000b0000047836 */ /* 0x000fe40000000000 */
[----:B----4-:R-:W-:Y:S01]  /*2bb0*/  @!P4 STG.E desc[UR10][R2.64+0x800], R7 ;  /* 0x000800070200c986 */ /* 0x010fe2000c10190a */
[----:B------:R-:W-:Y:S01]  /*2bc0*/  ISETP.GE.U32.AND P4, PT, R6, UR4, PT ;  /* 0x0000000406007c0c */ /* 0x000fe2000bf86070 */
[----:B------:R-:W-:Y:S01]  /*2bd0*/  VIADD R6, R0, 0xe00 ;  /* 0x00000e0000067836 */ /* 0x000fe20000000000 */
[----:B------:R-:W-:Y:S01]  /*2be0*/  ISETP.GE.U32.AND P1, PT, R4, UR4, PT ;  /* 0x0000000404007c0c */ /* 0x000fe2000bf26070 */
[----:B------:R-:W2:Y:S01]  /*2bf0*/  LDS R7, [R35+0x3400] ;  /* 0x0034000023077984 */ /* 0x000ea20000000800 */
[----:B------:R-:W-:Y:S02]  /*2c00*/  LOP3.LUT R4, R0, 0xc00, RZ, 0xfc, !PT ;  /* 0x00000c0000047812 */ /* 0x000fe400078efcff */
[----:B------:R-:W-:Y:S01]  /*2c10*/  ISETP.GE.U32.AND.EX P4, PT, RZ, UR5, PT, P4 ;  /* 0x00000005ff007c0c */ /* 0x000fe2000bf86140 */
[----:B------:R-:W3:Y:S01]  /*2c20*/  LDS R9, [R35+0x3800] ;  /* 0x0038000023097984 */ /* 0x000ee20000000800 */
[----:B------:R-:W-:-:S03]  /*2c30*/  ISETP.GE.U32.AND.EX P6, PT, RZ, UR5, PT, P6 ;  /* 0x00000005ff007c0c */ /* 0x000fc6000bfc6160 */
[----:B------:R-:W-:Y:S04]  /*2c40*/  LDS R11, [R35+0x3c00] ;  /* 0x003c0000230b7984 */ /* 0x000fe80000000800 */
[----:B------:R-:W-:Y:S04]  /*2c50*/  LDS R13, [R35+0x4000] ;  /* 0x00400000230d7984 */ /* 0x000fe80000000800 */
[----:B------:R-:W-:Y:S04]  /*2c60*/  LDS R27, [R35+0x4400] ;  /* 0x00440000231b7984 */ /* 0x000fe80000000800 */
[----:B------:R-:W4:Y:S04]  /*2c70*/  @!P0 LDS R29, [R35] ;  /* 0x00000000231d8984 */ /* 0x000f280000000800 */
[----:B-----5:R0:W-:Y:S01]  /*2c80*/  @!P5 STG.E desc[UR10][R2.64+0x1800], R15 ;  /* 0x0018000f0200d986 */ /* 0x0201e2000c10190a */
[----:B------:R-:W-:Y:S01]  /*2c90*/  ISETP.GE.U32.AND P5, PT, R4, UR4, PT ;  /* 0x0000000404007c0c */ /* 0x000fe2000bfa6070 */
[----:B------:R-:W-:-:S02]  /*2ca0*/  VIADD R4, R0, 0xd00 ;  /* 0x00000d0000047836 */ /* 0x000fc40000000000 */
[----:B------:R0:W-:Y:S01]  /*2cb0*/  @!P2 STG.E desc[UR10][R2.64+0x1c00], R17 ;  /* 0x001c00110200a986 */ /* 0x0001e2000c10190a */
[----:B------:R-:W-:Y:S02]  /*2cc0*/  ISETP.GE.U32.AND.EX P2, PT, RZ, UR5, PT, P1 ;  /* 0x00000005ff007c0c */ /* 0x000fe4000bf46110 */
[----:B------:R-:W-:Y:S01]  /*2cd0*/  ISETP.GE.U32.AND.EX P5, PT, RZ, UR5, PT, P5 ;  /* 0x00000005ff007c0c */ /* 0x000fe2000bfa6150 */
[----:B------:R0:W-:Y:S01]  /*2ce0*/  @!P3 STG.E desc[UR10][R2.64+0x2000], R19 ;  /* 0x002000130200b986 */ /* 0x0001e2000c10190a */
[----:B------:R-:W-:Y:S01]  /*2cf0*/  ISETP.GE.U32.AND P1, PT, R4, UR4, PT ;  /* 0x0000000404007c0c */ /* 0x000fe2000bf26070 */
[----:B------:R-:W-:Y:S01]  /*2d00*/  VIADD R4, R0, 0xf00 ;  /* 0x00000f0000047836 */ /* 0x000fe20000000000 */
[----:B------:R-:W-:Y:S01]  /*2d10*/  ISETP.GE.U32.AND P3, PT, R6, UR4, PT ;  /* 0x0000000406007c0c */ /* 0x000fe2000bf66070 */
[----:B------:R1:W-:Y:S01]  /*2d20*/  @!P4 STG.E desc[UR10][R2.64+0x2400], R21 ;  /* 0x002400150200c986 */ /* 0x0003e2000c10190a */
[----:B------:R-:W-:Y:S01]  /*2d30*/  VIADD R6, R0, 0x1100 ;  /* 0x0000110000067836 */ /* 0x000fe20000000000 */
[----:B------:R-:W-:-:S02]  /*2d40*/  ISETP.GE.U32.AND.EX P1, PT, RZ, UR5, PT, P1 ;  /* 0x00000005ff007c0c */ /* 0x000fc4000bf26110 */
[----:B------:R-:W-:Y:S01]  /*2d50*/  ISETP.GE.U32.AND P4, PT, R4, UR4, PT ;  /* 0x0000000404007c0c */ /* 0x000fe2000bf86070 */
[----:B------:R2:W-:Y:S01]  /*2d60*/  @!P6 STG.E desc[UR10][R2.64+0x2800], R23 ;  /* 0x002800170200e986 */ /* 0x0005e2000c10190a */
[C---:B------:R-:W-:Y:S01]  /*2d70*/  LOP3.LUT R4, R0.reuse, 0x1000, RZ, 0xfc, !PT ;  /* 0x0000100000047812 */ /* 0x040fe200078efcff */
[----:B------:R-:W-:Y:S01]  /*2d80*/  VIADD R0, R0, 0x1200 ;  /* 0x0000120000007836 */ /* 0x000fe20000000000 */
[----:B------:R-:W-:Y:S01]  /*2d90*/  ISETP.GE.U32.AND.EX P3, PT, RZ, UR5, PT, P3 ;  /* 0x00000005ff007c0c */ /* 0x000fe2000bf66130 */
[----:B0-----:R0:W-:Y:S01]  /*2da0*/  @!P2 STG.E desc[UR10][R2.64+0x2c00], R25 ;  /* 0x002c00190200a986 */ /* 0x0011e2000c10190a */
[----:B------:R-:W-:Y:S02]  /*2db0*/  ISETP.GE.U32.AND P6, PT, R4, UR4, PT ;  /* 0x0000000404007c0c */ /* 0x000fe4000bfc6070 */
[----:B------:R-:W-:Y:S01]  /*2dc0*/  ISETP.GE.U32.AND P2, PT, R6, UR4, PT ;  /* 0x0000000406007c0c */ /* 0x000fe2000bf46070 */
[----:B-1----:R0:W-:Y:S01]  /*2dd0*/  @!P5 STG.E desc[UR10][R2.64+0x3000], R5 ;  /* 0x003000050200d986 */ /* 0x0021e2000c10190a */
[----:B------:R-:W-:-:S02]  /*2de0*/  ISETP.GE.U32.AND P5, PT, R0, UR4, PT ;  /* 0x0000000400007c0c */ /* 0x000fc4000bfa6070 */
[----:B------:R-:W-:Y:S01]  /*2df0*/  ISETP.GE.U32.AND.EX P4, PT, RZ, UR5, PT, P4 ;  /* 0x00000005ff007c0c */ /* 0x000fe2000bf86140 */
[----:B--2---:R0:W-:Y:S01]  /*2e00*/  @!P1 STG.E desc[UR10][R2.64+0x3400], R7 ;  /* 0x0034000702009986 */ /* 0x0041e2000c10190a */
[----:B------:R-:W-:Y:S02]  /*2e10*/  ISETP.GE.U32.AND.EX P6, PT, RZ, UR5, PT, P6 ;  /* 0x00000005ff007c0c */ /* 0x000fe4000bfc6160 */
[----:B------:R-:W-:Y:S01]  /*2e20*/  ISETP.GE.U32.AND.EX P2, PT, RZ, UR5, PT, P2 ;  /* 0x00000005ff007c0c */ /* 0x000fe2000bf46120 */
[----:B---3--:R0:W-:Y:S01]  /*2e30*/  @!P3 STG.E desc[UR10][R2.64+0x3800], R9 ;  /* 0x003800090200b986 */ /* 0x0081e2000c10190a */
[----:B------:R-:W-:-:S03]  /*2e40*/  ISETP.GE.U32.AND.EX P5, PT, RZ, UR5, PT, P5 ;  /* 0x00000005ff007c0c */ /* 0x000fc6000bfa6150 */
[----:B----4-:R0:W-:Y:S04]  /*2e50*/  @!P0 STG.E desc[UR10][R2.64], R29 ;  /* 0x0000001d02008986 */ /* 0x0101e8000c10190a */
[----:B------:R0:W-:Y:S04]  /*2e60*/  @!P4 STG.E desc[UR10][R2.64+0x3c00], R11 ;  /* 0x003c000b0200c986 */ /* 0x0001e8000c10190a */
[----:B------:R0:W-:Y:S04]  /*2e70*/  @!P6 STG.E desc[UR10][R2.64+0x4000], R13 ;  /* 0x0040000d0200e986 */ /* 0x0001e8000c10190a */
[----:B------:R0:W-:Y:S01]  /*2e80*/  @!P2 STG.E desc[UR10][R2.64+0x4400], R27 ;  /* 0x0044001b0200a986 */ /* 0x0001e2000c10190a */
[----:B------:R-:W-:Y:S05]  /*2e90*/  @P5 EXIT ;  /* 0x000000000000594d */ /* 0x000fea0003800000 */
[----:B------:R-:W1:Y:S04]  /*2ea0*/  LDS R35, [R35+0x4800] ;  /* 0x0048000023237984 */ /* 0x000e680000000800 */
[----:B-1----:R-:W-:Y:S01]  /*2eb0*/  STG.E desc[UR10][R2.64+0x4800], R35 ;  /* 0x0048002302007986 */ /* 0x002fe2000c10190a */
[----:B------:R-:W-:Y:S05]  /*2ec0*/  EXIT ;  /* 0x000000000000794d */ /* 0x000fea0003800000 */
.L_x_221:
        /* <DEDUP_REMOVED lines=11> */
.L_x_245:


//--------------------- .text._ZN3cub18CUB_300001_SM_10006detail11EmptyKernelIvEEvv --------------------------
	.section	.text._ZN3cub18CUB_300001_SM_10006detail11EmptyKernelIvEEvv,"ax",@progbits
	.align	128
        .global         _ZN3cub18CUB_300001_SM_10006detail11EmptyKernelIvEEvv
        .type           _ZN3cub18CUB_300001_SM_10006detail11EmptyKernelIvEEvv,@function
        .size           _ZN3cub18CUB_300001_SM_10006detail11EmptyKernelIvEEvv,(.L_x_246 - _ZN3cub18CUB_300001_SM_10006detail11EmptyKernelIvEEvv)
        .other          _ZN3cub18CUB_300001_SM_10006detail11EmptyKernelIvEEvv,@"STO_CUDA_ENTRY STV_DEFAULT"
_ZN3cub18CUB_300001_SM_10006detail11EmptyKernelIvEEvv:
.text._ZN3cub18CUB_300001_SM_10006detail11EmptyKernelIvEEvv:
[----:B------:R-:W-:Y:S01]  /*0000*/  LDC R1, c[0x0][0x37c] ;  /* 0x0000df00ff017b82 */ /* 0x000fe20000000800 */
[----:B------:R-:W-:Y:S05]  /*0010*/  EXIT ;  /* 0x000000000000794d */ /* 0x000fea0003800000 */
.L_x_222:
        /* <DEDUP_REMOVED lines=14> */
.L_x_246:


//--------------------- .text._Z34addScannedBlockSumsToScannedBlocksPiS_i --------------------------
	.section	.text._Z34addScannedBlockSumsToScannedBlocksPiS_i,"ax",@progbits
	.align	128
        .global         _Z34addScannedBlockSumsToScannedBlocksPiS_i
        .type           _Z34addScannedBlockSumsToScannedBlocksPiS_i,@function
        .size           _Z34addScannedBlockSumsToScannedBlocksPiS_i,(.L_x_247 - _Z34addScannedBlockSumsToScannedBlocksPiS_i)
        .other          _Z34addScannedBlockSumsToScannedBlocksPiS_i,@"STO_CUDA_ENTRY STV_DEFAULT"
_Z34addScannedBlockSumsToScannedBlocksPiS_i:
.text._Z34addScannedBlockSumsToScannedBlocksPiS_i:
[----:B------:R-:W-:Y:S01]  /*0000*/  LDC R1, c[0x0][0x37c] ;  /* 0x0000df00ff017b82 */ /* 0x000fe20000000800 */
[----:B------:R-:W0:Y:S01]  /*0010*/  S2R R0, SR_TID.X ;  /* 0x0000000000007919 */ /* 0x000e220000002100 */
[----:B------:R-:W0:Y:S01]  /*0020*/  LDCU UR4, c[0x0][0x360] ;  /* 0x00006c00ff0477ac */ /* 0x000e220008000800 */
[----:B------:R-:W1:Y:S01]  /*0030*/  S2R R9, SR_CTAID.X ;  /* 0x0000000000097919 */ /* 0x000e620000002500 */
[----:B------:R-:W2:Y:S01]  /*0040*/  LDCU UR5, c[0x0][0x390] ;  /* 0x00007200ff0577ac */ /* 0x000ea20008000800 */
[----:B0-----:R-:W-:-:S05]  /*0050*/  IADD3 R0, PT, PT, R0, UR4, RZ ;  /* 0x0000000400007c10 */ /* 0x001fca000fffe0ff */
[----:B-1----:R-:W-:-:S05]  /*0060*/  IMAD R7, R9, UR4, R0 ;  /* 0x0000000409077c24 */ /* 0x002fca000f8e0200 */
[----:B--2---:R-:W-:-:S13]  /*0070*/  ISETP.GE.AND P0, PT, R7, UR5, PT ;  /* 0x0000000507007c0c */ /* 0x004fda000bf06270 */
[----:B------:R-:W-:Y:S05]  /*0080*/  @P0 EXIT ;  /* 0x000000000000094d */ /* 0x000fea0003800000 */
[----:B------:R-:W0:Y:S01]  /*0090*/  LDC.64 R2, c[0x0][0x380] ;  /* 0x0000e000ff027b82 */ /* 0x000e220000000a00 */
[----:B------:R-:W1:Y:S07]  /*00a0*/  LDCU.64 UR4, c[0x0][0x358] ;  /* 0x00006b00ff0477ac */ /* 0x000e6e0008000a00 */
[----:B------:R-:W2:Y:S01]  /*00b0*/  LDC.64 R4, c[0x0][0x388] ;  /* 0x0000e200ff047b82 */ /* 0x000ea20000000a00 */
[----:B0-----:R-:W-:-:S06]  /*00c0*/  IMAD.WIDE.U32 R2, R9, 0x4, R2 ;  /* 0x0000000409027825 */ /* 0x001fcc00078e0002 */
[----:B-1----:R-:W3:Y:S01]  /*00d0*/  LDG.E R2, desc[UR4][R2.64] ;  /* 0x0000000402027981 */ /* 0x002ee2000c1e1900 */
[----:B--2---:R-:W-:-:S05]  /*00e0*/  IMAD.WIDE R4, R7, 0x4, R4 ;  /* 0x0000000407047825 */ /* 0x004fca00078e0204 */
[----:B------:R-:W3:Y:S02]  /*00f0*/  LDG.E R7, desc[UR4][R4.64] ;  /* 0x0000000404077981 */ /* 0x000ee4000c1e1900 */
[----:B---3--:R-:W-:-:S05]  /*0100*/  IADD3 R7, PT, PT, R2, R7, RZ ;  /* 0x0000000702077210 */ /* 0x008fca0007ffe0ff */
[----:B------:R-:W-:Y:S01]  /*0110*/  STG.E desc[UR4][R4.64], R7 ;  /* 0x0000000704007986 */ /* 0x000fe2000c101904 */
[----:B------:R-:W-:Y:S05]  /*0120*/  EXIT ;  /* 0x000000000000794d */ /* 0x000fea0003800000 */
.L_x_223:
        /* <DEDUP_REMOVED lines=13> */
.L_x_247:


//--------------------- .text._Z12scanPerBlockPKiiPiS1_ --------------------------
	.section	.text._Z12scanPerBlockPKiiPiS1_,"ax",@progbits
	.align	128
        .global         _Z12scanPerBlockPKiiPiS1_
        .type           _Z12scanPerBlockPKiiPiS1_,@function
        .size           _Z12scanPerBlockPKiiPiS1_,(.L_x_248 - _Z12scanPerBlockPKiiPiS1_)
        .other          _Z12scanPerBlockPKiiPiS1_,@"STO_CUDA_ENTRY STV_DEFAULT"
_Z12scanPerBlockPKiiPiS1_:
.text._Z12scanPerBlockPKiiPiS1_:
[----:B------:R-:W-:Y:S01]  /*0000*/  LDC R1, c[0x0][0x37c] ;  /* 0x0000df00ff017b82 */ /* 0x000fe20000000800 */
[----:B------:R-:W0:Y:S01]  /*0010*/  S2R R9, SR_CTAID.X ;  /* 0x0000000000097919 */ /* 0x000e220000002500 */
[----:B------:R-:W0:Y:S01]  /*0020*/  LDCU UR6, c[0x0][0x360] ;  /* 0x00006c00ff0677ac */ /* 0x000e220008000800 */
[----:B------:R-:W0:Y:S01]  /*0030*/  S2R R2, SR_TID.X ;  /* 0x0000000000027919 */ /* 0x000e220000002100 */
[----:B------:R-:W1:Y:S01]  /*0040*/  LDCU UR4, c[0x0][0x388] ;  /* 0x00007100ff0477ac */ /* 0x000e620008000800 */
[----:B------:R-:W2:Y:S03]  /*0050*/  LDCU.64 UR10, c[0x0][0x358] ;  /* 0x00006b00ff0a77ac */ /* 0x000ea60008000a00 */
[----:B------:R-:W3:Y:S01]  /*0060*/  S2UR UR5, SR_CgaCtaId ;  /* 0x00000000000579c3 */ /* 0x000ee20000008800 */
[----:B------:R-:W4:Y:S01]  /*0070*/  LDCU.64 UR8, c[0x0][0x398] ;  /* 0x00007300ff0877ac */ /* 0x000f220008000a00 */
[----:B0-----:R-:W-:-:S05]  /*0080*/  IMAD R0, R9, UR6, R2 ;  /* 0x0000000609007c24 */ /* 0x001fca000f8e0202 */
[----:B-1----:R-:W-:-:S13]  /*0090*/  ISETP.GE.AND P1, PT, R0, UR4, PT ;  /* 0x0000000400007c0c */ /* 0x002fda000bf26270 */
[----:B------:R-:W0:Y:S02]  /*00a0*/  @!P1 LDC.64 R4, c[0x0][0x380] ;  /* 0x0000e000ff049b82 */ /* 0x000e240000000a00 */
[----:B0-----:R-:W-:-:S06]  /*00b0*/  @!P1 IMAD.WIDE R4, R0, 0x4, R4 ;  /* 0x0000000400049825 */ /* 0x001fcc00078e0204 */
[----:B--2---:R-:W2:Y:S01]  /*00c0*/  @!P1 LDG.E R5, desc[UR10][R4.64] ;  /* 0x0000000a04059981 */ /* 0x004ea2000c1e1900 */
[----:B------:R-:W-:Y:S01]  /*00d0*/  UMOV UR4, 0x400 ;  /* 0x0000040000047882 */ /* 0x000fe20000000000 */
[----:B------:R-:W-:Y:S01]  /*00e0*/  UISETP.GE.U32.AND UP0, UPT, UR6, 0x2, UPT ;  /* 0x000000020600788c */ /* 0x000fe2000bf06070 */
[----:B----4-:R-:W-:Y:S01]  /*00f0*/  ISETP.NE.U32.AND P0, PT, RZ, UR8, PT ;  /* 0x00000008ff007c0c */ /* 0x010fe2000bf05070 */
[----:B---3--:R-:W-:Y:S01]  /*0100*/  ULEA UR4, UR5, UR4, 0x18 ;  /* 0x0000000405047291 */ /* 0x008fe2000f8ec0ff */
[----:B------:R-:W-:Y:S02]  /*0110*/  IMAD.MOV.U32 R3, RZ, RZ, 0x1 ;  /* 0x00000001ff037424 */ /* 0x000fe400078e00ff */
[----:B------:R-:W-:Y:S01]  /*0120*/  ISETP.NE.AND.EX P0, PT, RZ, UR9, PT, P0 ;  /* 0x00000009ff007c0c */ /* 0x000fe2000bf05300 */
[----:B------:R-:W-:Y:S02]  /*0130*/  ULEA UR8, UR6, UR4, 0x2 ;  /* 0x0000000406087291 */ /* 0x000fe4000f8e10ff */
[----:B------:R-:W-:-:S02]  /*0140*/  LEA R6, R2, UR4, 0x2 ;  /* 0x0000000402067c11 */ /* 0x000fc4000f8e10ff */
[----:B------:R-:W-:-:S03]  /*0150*/  ISETP.NE.OR P0, PT, R2, RZ, !P0 ;  /* 0x000000ff0200720c */ /* 0x000fc60004705670 */
[----:B--2---:R0:W-:Y:S04]  /*0160*/  @!P1 STS [R6], R5 ;  /* 0x0000000506009388 */ /* 0x0041e80000000800 */
[----:B------:R0:W-:Y:S01]  /*0170*/  @P1 STS [R6], RZ ;  /* 0x000000ff06001388 */ /* 0x0001e20000000800 */
[----:B------:R-:W-:Y:S06]  /*0180*/  BAR.SYNC.DEFER_BLOCKING 0x0 ;  /* 0x0000000000007b1d */ /* 0x000fec0000010000 */
[----:B------:R-:W-:Y:S05]  /*0190*/  BRA.U !UP0, `(.L_x_224) ;  /* 0x0000000108447547 */ /* 0x000fea000b800000 */
[----:B------:R-:W-:Y:S01]  /*01a0*/  IMAD.MOV.U32 R4, RZ, RZ, 0x1 ;  /* 0x00000001ff047424 */ /* 0x000fe200078e00ff */
[----:B------:R-:W-:-:S06]  /*01b0*/  UMOV UR5, UR6 ;  /* 0x0000000600057c82 */ /* 0x000fcc0008000000 */
.L_x_225:
[----:B------:R-:W-:Y:S01]  /*01c0*/  USHF.R.U32.HI UR7, URZ, 0x1, UR5 ;  /* 0x00000001ff077899 */ /* 0x000fe20008011605 */
[----:B------:R-:W-:Y:S01]  /*01d0*/  IMAD.SHL.U32 R3, R4, 0x2, RZ ;  /* 0x0000000204037824 */ /* 0x000fe200078e00ff */
[----:B------:R-:W-:-:S04]  /*01e0*/  UISETP.GT.U32.AND UP0, UPT, UR5, 0x3, UPT ;  /* 0x000000030500788c */ /* 0x000fc8000bf04070 */
[----:B------:R-:W-:Y:S01]  /*01f0*/  ISETP.GE.U32.AND P1, PT, R2, UR7, PT ;  /* 0x0000000702007c0c */ /* 0x000fe2000bf26070 */
[----:B------:R-:W-:-:S12]  /*0200*/  UMOV UR5, UR7 ;  /* 0x0000000700057c82 */ /* 0x000fd80008000000 */
[----:B0-----:R-:W-:-:S05]  /*0210*/  @!P1 IMAD R5, R3, R2, R4 ;  /* 0x0000000203059224 */ /* 0x001fca00078e0204 */
[----:B------:R-:W-:-:S05]  /*0220*/  @!P1 LEA R5, R5, UR4, 0x2 ;  /* 0x0000000405059c11 */ /* 0x000fca000f8e10ff */
[----:B-1----:R-:W-:Y:S02]  /*0230*/  @!P1 IMAD R7, R4, 0x4, R5 ;  /* 0x0000000404079824 */ /* 0x002fe400078e0205 */
[----:B------:R-:W-:Y:S04]  /*0240*/  @!P1 LDS R5, [R5+-0x4] ;  /* 0xfffffc0005059984 */ /* 0x000fe80000000800 */
[----:B------:R-:W0:Y:S02]  /*0250*/  @!P1 LDS R4, [R7+-0x4] ;  /* 0xfffffc0007049984 */ /* 0x000e240000000800 */
[----:B0-----:R-:W-:Y:S02]  /*0260*/  @!P1 IMAD.IADD R8, R5, 0x1, R4 ;  /* 0x0000000105089824 */ /* 0x001fe400078e0204 */
[----:B------:R-:W-:-:S03]  /*0270*/  IMAD.MOV.U32 R4, RZ, RZ, R3 ;  /* 0x000000ffff047224 */ /* 0x000fc600078e0003 */
[----:B------:R1:W-:Y:S01]  /*0280*/  @!P1 STS [R7+-0x4], R8 ;  /* 0xfffffc0807009388 */ /* 0x0003e20000000800 */
[----:B------:R-:W-:Y:S06]  /*0290*/  BAR.SYNC.DEFER_BLOCKING 0x0 ;  /* 0x0000000000007b1d */ /* 0x000fec0000010000 */
[----:B------:R-:W-:Y:S05]  /*02a0*/  BRA.U UP0, `(.L_x_225) ;  /* 0xfffffffd00c47547 */ /* 0x000fea000b83ffff */
.L_x_224:
[----:B-1----:R-:W1:Y:S01]  /*02b0*/  @!P0 LDS R7, [UR8+-0x4] ;  /* 0xfffffc08ff078984 */ /* 0x002e620008000800 */
[----:B0-----:R-:W0:Y:S01]  /*02c0*/  @!P0 LDC.64 R4, c[0x0][0x398] ;  /* 0x0000e600ff048b82 */ /* 0x001e220000000a00 */
[----:B------:R-:W-:Y:S04]  /*02d0*/  BSSY.RECONVERGENT B1, `(.L_x_226) ;  /* 0x000000a000017945 */ /* 0x000fe80003800200 */
[----:B------:R-:W-:Y:S01]  /*02e0*/  BSSY.RELIABLE B0, `(.L_x_227) ;  /* 0x0000007000007945 */ /* 0x000fe20003800100 */
[----:B0-----:R-:W-:-:S05]  /*02f0*/  @!P0 IMAD.WIDE.U32 R4, R9, 0x4, R4 ;  /* 0x0000000409048825 */ /* 0x001fca00078e0004 */
[----:B-1----:R0:W-:Y:S01]  /*0300*/  @!P0 STG.E desc[UR10][R4.64], R7 ;  /* 0x0000000704008986 */ /* 0x0021e2000c10190a */
[----:B------:R-:W-:Y:S05]  /*0310*/  @!P0 BRA `(.L_x_228) ;  /* 0x00000000000c8947 */ /* 0x000fea0003800000 */
[----:B------:R-:W-:-:S13]  /*0320*/  ISETP.NE.AND P0, PT, R2, RZ, PT ;  /* 0x000000ff0200720c */ /* 0x000fda0003f05270 */
[----:B------:R-:W-:Y:S05]  /*0330*/  @P0 BREAK.RELIABLE B0 ;  /* 0x0000000000000942 */ /* 0x000fea0003800100 */
[----:B------:R-:W-:Y:S05]  /*0340*/  @P0 BRA `(.L_x_229) ;  /* 0x0000000000080947 */ /* 0x000fea0003800000 */
.L_x_228:
[----:B------:R-:W-:Y:S05]  /*0350*/  BSYNC.RELIABLE B0 ;  /* 0x0000000000007941 */ /* 0x000fea0003800100 */
.L_x_227:
[----:B------:R-:W-:Y:S01]  /*0360*/  STS [UR8+-0x4], RZ ;  /* 0xfffffcffff007988 */ /* 0x000fe20008000808 */
.L_x_229:
[----:B------:R-:W-:Y:S05]  /*0370*/  BSYNC.RECONVERGENT B1 ;  /* 0x0000000000017941 */ /* 0x000fea0003800200 */
.L_x_226:
[----:B------:R-:W-:Y:S05]  /*0380*/  WARPSYNC.ALL ;  /* 0x0000000000007948 */ /* 0x000fea0003800000 */
[----:B------:R-:W-:Y:S01]  /*0390*/  BAR.SYNC.DEFER_BLOCKING 0x0 ;  /* 0x0000000000007b1d */ /* 0x000fe20000010000 */
[----:B------:R-:W-:-:S09]  /*03a0*/  UISETP.GE.U32.AND UP0, UPT, UR6, 0x2, UPT ;  /* 0x000000020600788c */ /* 0x000fd2000bf06070 */
[----:B------:R-:W-:Y:S05]  /*03b0*/  BRA.U !UP0, `(.L_x_230) ;  /* 0x0000000108587547 */ /* 0x000fea000b800000 */
[----:B------:R-:W-:-:S05]  /*03c0*/  UMOV UR5, 0x1 ;  /* 0x0000000100057882 */ /* 0x000fca0000000000 */
.L_x_233:
[----:B------:R-:W-:Y:S01]  /*03d0*/  ISETP.GE.U32.AND P0, PT, R2, UR5, PT ;  /* 0x0000000502007c0c */ /* 0x000fe2000bf06070 */
[----:B------:R-:W-:-:S12]  /*03e0*/  BSSY.RECONVERGENT B1, `(.L_x_231) ;  /* 0x000000d000017945 */ /* 0x000fd80003800200 */
[----:B--2---:R-:W-:Y:S05]  /*03f0*/  @P0 BRA `(.L_x_232) ;  /* 0x00000000002c0947 */ /* 0x004fea0003800000 */
[-C--:B0-----:R-:W-:Y:S01]  /*0400*/  LEA.HI R4, R3, R3.reuse, RZ, 0x1 ;  /* 0x0000000303047211 */ /* 0x081fe200078f08ff */
[----:B------:R-:W-:-:S03]  /*0410*/  IMAD R5, R2, R3, R3 ;  /* 0x0000000302057224 */ /* 0x000fc600078e0203 */
[----:B------:R-:W-:Y:S02]  /*0420*/  SHF.R.U32.HI R4, RZ, 0x1, R4 ;  /* 0x00000001ff047819 */ /* 0x000fe40000011604 */
[----:B------:R-:W-:-:S03]  /*0430*/  LEA R7, R5, UR4, 0x2 ;  /* 0x0000000405077c11 */ /* 0x000fc6000f8e10ff */
[----:B------:R-:W-:Y:S02]  /*0440*/  IMAD R4, R2, R3, R4 ;  /* 0x0000000302047224 */ /* 0x000fe400078e0204 */
[----:B------:R-:W0:Y:S03]  /*0450*/  LDS R8, [R7+-0x4] ;  /* 0xfffffc0007087984 */ /* 0x000e260000000800 */
[----:B------:R-:W-:-:S05]  /*0460*/  LEA R4, R4, UR4, 0x2 ;  /* 0x0000000404047c11 */ /* 0x000fca000f8e10ff */
[----:B------:R-:W1:Y:S04]  /*0470*/  LDS R5, [R4+-0x4] ;  /* 0xfffffc0004057984 */ /* 0x000e680000000800 */
[----:B0-----:R2:W-:Y:S01]  /*0480*/  STS [R4+-0x4], R8 ;  /* 0xfffffc0804007388 */ /* 0x0015e20000000800 */
[----:B-1----:R-:W-:-:S05]  /*0490*/  IMAD.IADD R10, R5, 0x1, R8 ;  /* 0x00000001050a7824 */ /* 0x002fca00078e0208 */
[----:B------:R2:W-:Y:S02]  /*04a0*/  STS [R7+-0x4], R10 ;  /* 0xfffffc0a07007388 */ /* 0x0005e40000000800 */
.L_x_232:
[----:B------:R-:W-:Y:S05]  /*04b0*/  BSYNC.RECONVERGENT B1 ;  /* 0x0000000000017941 */ /* 0x000fea0003800200 */
.L_x_231:
[----:B------:R-:W-:Y:S01]  /*04c0*/  BAR.SYNC.DEFER_BLOCKING 0x0 ;  /* 0x0000000000007b1d */ /* 0x000fe20000010000 */
[----:B------:R-:W-:Y:S01]  /*04d0*/  USHF.L.U32 UR5, UR5, 0x1, URZ ;  /* 0x0000000105057899 */ /* 0x000fe200080006ff */
[----:B------:R-:W-:-:S03]  /*04e0*/  LEA.HI R3, R3, R3, RZ, 0x1 ;  /* 0x0000000303037211 */ /* 0x000fc600078f08ff */
[----:B------:R-:W-:Y:S01]  /*04f0*/  UISETP.GE.U32.AND UP0, UPT, UR5, UR6, UPT ;  /* 0x000000060500728c */ /* 0x000fe2000bf06070 */
[----:B------:R-:W-:-:S08]  /*0500*/  SHF.R.S32.HI R3, RZ, 0x1, R3 ;  /* 0x00000001ff037819 */ /* 0x000fd00000011403 */
[----:B------:R-:W-:Y:S05]  /*0510*/  BRA.U !UP0, `(.L_x_233) ;  /* 0xfffffffd08ac7547 */ /* 0x000fea000b83ffff */
.L_x_230:
[----:B------:R-:W1:Y:S02]  /*0520*/  LDCU UR7, c[0x0][0x388] ;  /* 0x00007100ff0777ac */ /* 0x000e640008000800 */
[----:B-1----:R-:W-:-:S13]  /*0530*/  ISETP.GE.AND P0, PT, R0, UR7, PT ;  /* 0x0000000700007c0c */ /* 0x002fda000bf06270 */
[----:B------:R-:W-:Y:S05]  /*0540*/  @P0 EXIT ;  /* 0x000000000000094d */ /* 0x000fea0003800000 */
[----:B0-----:R-:W0:Y:S01]  /*0550*/  LDS R5, [R6] ;  /* 0x0000000006057984 */ /* 0x001e220000000800 */
[----:B------:R-:W1:Y:S02]  /*0560*/  LDC.64 R2, c[0x0][0x390] ;  /* 0x0000e400ff027b82 */ /* 0x000e640000000a00 */
[----:B-1----:R-:W-:-:S05]  /*0570*/  IMAD.WIDE R2, R0, 0x4, R2 ;  /* 0x0000000400027825 */ /* 0x002fca00078e0202 */
[----:B0-----:R-:W-:Y:S01]  /*0580*/  STG.E desc[UR10][R2.64], R5 ;  /* 0x0000000502007986 */ /* 0x001fe2000c10190a */
[----:B------:R-:W-:Y:S05]  /*0590*/  EXIT ;  /* 0x000000000000794d */ /* 0x000fea0003800000 */
.L_x_234:
        /* <DEDUP_REMOVED lines=14> */
.L_x_248:


//--------------------- .text._Z18calculateHistogramPKjiPiii --------------------------
	.section	.text._Z18calculateHistogramPKjiPiii,"ax",@progbits
	.align	128
        .global         _Z18calculateHistogramPKjiPiii
        .type           _Z18calculateHistogramPKjiPiii,@function
        .size           _Z18calculateHistogramPKjiPiii,(.L_x_249 - _Z18calculateHistogramPKjiPiii)
        .other          _Z18calculateHistogramPKjiPiii,@"STO_CUDA_ENTRY STV_DEFAULT"
_Z18calculateHistogramPKjiPiii:
.text._Z18calculateHistogramPKjiPiii:
[----:B------:R-:W-:Y:S01]  /*0000*/  LDC R1, c[0x0][0x37c] ;  /* 0x0000df00ff017b82 */ /* 0x000fe20000000800 */
[----:B------:R-:W0:Y:S01]  /*0010*/  S2R R7, SR_TID.X ;  /* 0x0000000000077919 */ /* 0x000e220000002100 */
[----:B------:R-:W0:Y:S01]  /*0020*/  LDCU UR7, c[0x0][0x398] ;  /* 0x00007300ff0777ac */ /* 0x000e220008000800 */
[----:B------:R-:W-:Y:S01]  /*0030*/  BSSY.RECONVERGENT B0, `(.L_x_235) ;  /* 0x000000d000007945 */ /* 0x000fe20003800200 */
[----:B0-----:R-:W-:-:S13]  /*0040*/  ISETP.GE.AND P0, PT, R7, UR7, PT ;  /* 0x0000000707007c0c */ /* 0x001fda000bf06270 */
[----:B------:R-:W-:Y:S05]  /*0050*/  @P0 BRA `(.L_x_236) ;  /* 0x0000000000280947 */ /* 0x000fea0003800000 */
[----:B------:R-:W0:Y:S01]  /*0060*/  S2R R5, SR_CgaCtaId ;  /* 0x0000000000057919 */ /* 0x000e220000008800 */
[----:B------:R-:W1:Y:S01]  /*0070*/  LDC R4, c[0x0][0x360] ;  /* 0x0000d800ff047b82 */ /* 0x000e620000000800 */
[----:B------:R-:W-:Y:S01]  /*0080*/  MOV R0, 0x400 ;  /* 0x0000040000007802 */ /* 0x000fe20000000f00 */
[----:B------:R-:W-:-:S03]  /*0090*/  IMAD.MOV.U32 R3, RZ, RZ, R7 ;  /* 0x000000ffff037224 */ /* 0x000fc600078e0007 */
[----:B0-----:R-:W-:-:S07]  /*00a0*/  LEA R0, R5, R0, 0x18 ;  /* 0x0000000005007211 */ /* 0x001fce00078ec0ff */
.L_x_237:
[----:B------:R-:W-:Y:S02]  /*00b0*/  IMAD R2, R3, 0x4, R0 ;  /* 0x0000000403027824 */ /* 0x000fe400078e0200 */
[----:B-1----:R-:W-:-:S03]  /*00c0*/  IMAD.IADD R3, R4, 0x1, R3 ;  /* 0x0000000104037824 */ /* 0x002fc600078e0203 */
[----:B------:R0:W-:Y:S02]  /*00d0*/  STS [R2], RZ ;  /* 0x000000ff02007388 */ /* 0x0001e40000000800 */
[----:B------:R-:W-:-:S13]  /*00e0*/  ISETP.GE.AND P0, PT, R3, UR7, PT ;  /* 0x0000000703007c0c */ /* 0x000fda000bf06270 */
[----:B0-----:R-:W-:Y:S05]  /*00f0*/  @!P0 BRA `(.L_x_237) ;  /* 0xfffffffc00ec8947 */ /* 0x001fea000383ffff */
.L_x_236:
[----:B------:R-:W-:Y:S05]  /*0100*/  BSYNC.RECONVERGENT B0 ;  /* 0x0000000000007941 */ /* 0x000fea0003800200 */
.L_x_235:
[----:B------:R-:W0:Y:S01]  /*0110*/  S2UR UR4, SR_CTAID.X ;  /* 0x00000000000479c3 */ /* 0x000e220000002500 */
[----:B------:R-:W1:Y:S01]  /*0120*/  LDCU UR5, c[0x0][0x388] ;  /* 0x00007100ff0577ac */ /* 0x000e620008000800 */
[----:B------:R-:W-:Y:S06]  /*0130*/  BSSY.RECONVERGENT B0, `(.L_x_238) ;  /* 0x0000014000007945 */ /* 0x000fec0003800200 */
[----:B------:R-:W-:Y:S01]  /*0140*/  BAR.SYNC.DEFER_BLOCKING 0x0 ;  /* 0x0000000000007b1d */ /* 0x000fe20000010000 */
[----:B------:R-:W-:-:S07]  /*0150*/  ISETP.GE.AND P1, PT, R7, UR7, PT ;  /* 0x0000000707007c0c */ /* 0x000fce000bf26270 */
[----:B------:R-:W0:Y:S01]  /*0160*/  LDC R6, c[0x0][0x360] ;  /* 0x0000d800ff067b82 */ /* 0x000e220000000800 */
[----:B------:R-:W2:Y:S01]  /*0170*/  LDCU.64 UR8, c[0x0][0x358] ;  /* 0x00006b00ff0877ac */ /* 0x000ea20008000a00 */
[----:B0-----:R-:W-:-:S05]  /*0180*/  IMAD R5, R6, UR4, R7 ;  /* 0x0000000406057c24 */ /* 0x001fca000f8e0207 */
[----:B-1----:R-:W-:-:S13]  /*0190*/  ISETP.GE.AND P0, PT, R5, UR5, PT ;  /* 0x0000000505007c0c */ /* 0x002fda000bf06270 */
[----:B--2---:R-:W-:Y:S05]  /*01a0*/  @P0 BRA `(.L_x_239) ;  /* 0x0000000000300947 */ /* 0x004fea0003800000 */
[----:B------:R-:W0:Y:S01]  /*01b0*/  LDC.64 R2, c[0x0][0x380] ;  /* 0x0000e000ff027b82 */ /* 0x000e220000000a00 */
[----:B------:R-:W1:Y:S01]  /*01c0*/  LDCU UR10, c[0x0][0x39c] ;  /* 0x00007380ff0a77ac */ /* 0x000e620008000800 */
[----:B0-----:R-:W-:-:S06]  /*01d0*/  IMAD.WIDE R2, R5, 0x4, R2 ;  /* 0x0000000405027825 */ /* 0x001fcc00078e0202 */
[----:B------:R-:W1:Y:S01]  /*01e0*/  LDG.E R2, desc[UR8][R2.64] ;  /* 0x0000000802027981 */ /* 0x000e62000c1e1900 */
[----:B------:R-:W0:Y:S01]  /*01f0*/  S2UR UR5, SR_CgaCtaId ;  /* 0x00000000000579c3 */ /* 0x000e220000008800 */
[----:B------:R-:W-:Y:S01]  /*0200*/  UIADD3 UR6, UPT, UPT, UR7, -0x1, URZ ;  /* 0xffffffff07067890 */ /* 0x000fe2000fffe0ff */
[----:B------:R-:W-:Y:S02]  /*0210*/  UMOV UR4, 0x400 ;  /* 0x0000040000047882 */ /* 0x000fe40000000000 */
[----:B0-----:R-:W-:Y:S01]  /*0220*/  ULEA UR4, UR5, UR4, 0x18 ;  /* 0x0000000405047291 */ /* 0x001fe2000f8ec0ff */
[----:B-1----:R-:W-:-:S04]  /*0230*/  SHF.R.U32.HI R0, RZ, UR10, R2 ;  /* 0x0000000aff007c19 */ /* 0x002fc80008011602 */
[----:B------:R-:W-:-:S04]  /*0240*/  LOP3.LUT R0, R0, UR6, RZ, 0xc0, !PT ;  /* 0x0000000600007c12 */ /* 0x000fc8000f8ec0ff */
[----:B------:R-:W-:-:S05]  /*0250*/  LEA R0, R0, UR4, 0x2 ;  /* 0x0000000400007c11 */ /* 0x000fca000f8e10ff */
[----:B------:R0:W-:Y:S02]  /*0260*/  ATOMS.POPC.INC.32 RZ, [R0+URZ] ;  /* 0x0000000000ff7f8c */ /* 0x0001e4000d8000ff */
.L_x_239:
[----:B------:R-:W-:Y:S05]  /*0270*/  BSYNC.RECONVERGENT B0 ;  /* 0x0000000000007941 */ /* 0x000fea0003800200 */
.L_x_238:
[----:B------:R-:W-:Y:S06]  /*0280*/  BAR.SYNC.DEFER_BLOCKING 0x0 ;  /* 0x0000000000007b1d */ /* 0x000fec0000010000 */
[----:B------:R-:W-:Y:S05]  /*0290*/  @P1 EXIT ;  /* 0x000000000000194d */ /* 0x000fea0003800000 */
[----:B------:R-:W1:Y:S01]  /*02a0*/  S2UR UR5, SR_CgaCtaId ;  /* 0x00000000000579c3 */ /* 0x000e620000008800 */
[----:B------:R-:W-:-:S07]  /*02b0*/  UMOV UR4, 0x400 ;  /* 0x0000040000047882 */ /* 0x000fce0000000000 */
[----:B------:R-:W2:Y:S01]  /*02c0*/  LDC.64 R4, c[0x0][0x390] ;  /* 0x0000e400ff047b82 */ /* 0x000ea20000000a00 */
[----:B-1----:R-:W-:-:S12]  /*02d0*/  ULEA UR4, UR5, UR4, 0x18 ;  /* 0x0000000405047291 */ /* 0x002fd8000f8ec0ff */
.L_x_240:
[C---:B0-----:R-:W-:Y:S01]  /*02e0*/  LEA R0, R7.reuse, UR4, 0x2 ;  /* 0x0000000407007c11 */ /* 0x041fe2000f8e10ff */
[----:B-12---:R-:W-:-:S04]  /*02f0*/  IMAD.WIDE R2, R7, 0x4, R4 ;  /* 0x0000000407027825 */ /* 0x006fc800078e0204 */
[----:B------:R-:W0:Y:S01]  /*0300*/  LDS R9, [R0] ;  /* 0x0000000000097984 */ /* 0x000e220000000800 */
[----:B------:R-:W-:-:S05]  /*0310*/  IMAD.IADD R7, R6, 0x1, R7 ;  /* 0x0000000106077824 */ /* 0x000fca00078e0207 */
[----:B------:R-:W-:Y:S01]  /*0320*/  ISETP.GE.AND P0, PT, R7, UR7, PT ;  /* 0x0000000707007c0c */ /* 0x000fe2000bf06270 */
[----:B0-----:R1:W-:-:S12]  /*0330*/  REDG.E.ADD.STRONG.GPU desc[UR8][R2.64], R9 ;  /* 0x000000090200798e */ /* 0x0013d8000c12e108 */
[----:B------:R-:W-:Y:S05]  /*0340*/  @!P0 BRA `(.L_x_240) ;  /* 0xfffffffc00e48947 */ /* 0x000fea000383ffff */
[----:B------:R-:W-:Y:S05]  /*0350*/  EXIT ;  /* 0x000000000000794d */ /* 0x000fea0003800000 */
.L_x_241:
        /* <DEDUP_REMOVED lines=10> */
.L_x_249:


//--------------------- .nv.shared._ZN3cub18CUB_300001_SM_10006detail10radix_sort29DeviceRadixSortOnesweepKernelINS1_5radix10policy_hubIjNS0_8NullTypeEyE10Policy1000ELNS0_9SortOrderE0EjS6_yiiNS1_21identity_decomposer_tEEEvPT5_SC_PT3_PKSD_PT1_PKSH_PT2_PKSL_T4_iiT6_ --------------------------
	.section	.nv.shared._ZN3cub18CUB_300001_SM_10006detail10radix_sort29DeviceRadixSortOnesweepKernelINS1_5radix10policy_hubIjNS0_8NullTypeEyE10Policy1000ELNS0_9SortOrderE0EjS6_yiiNS1_21identity_decomposer_tEEEvPT5_SC_PT3_PKSD_PT1_PKSH_PT2_PKSL_T4_iiT6_,"aw",@nobits
	.sectionflags	@""
	.align	16
.nv.shared._ZN3cub18CUB_300001_SM_10006detail10radix_sort29DeviceRadixSortOnesweepKernelINS1_5radix10policy_hubIjNS0_8NullTypeEyE10Policy1000ELNS0_9SortOrderE0EjS6_yiiNS1_21identity_decomposer_tEEEvPT5_SC_PT3_PKSD_PT1_PKSH_PT2_PKSL_T4_iiT6_:
	.zero		32256


//--------------------- .nv.shared.reserved.0     --------------------------
	.section	.nv.shared.reserved.0,"aw",@nobits
	.weak		__nv_reservedSMEM_offset_0_alias
	.size		__nv_reservedSMEM_offset_0_alias, 0, 64
	.other		__nv_reservedSMEM_offset_0_alias,@"STO_CUDA_RESERVED_SHARED STV_DEFAULT"
__nv_reservedSMEM_offset_0_alias:
	.zero		0
	.zero		64


//--------------------- .nv.global                --------------------------
	.section	.nv.global,"aw",@nobits
.nv.global:
	.type		_ZN34_INTERNAL_1bc8bd3d_4_k_cu_a12557466thrust24THRUST_300001_SM_1000_NS12placeholders2_8E,@object
	.size		_ZN34_INTERNAL_1bc8bd3d_4_k_cu_a12557466thrust24THRUST_300001_SM_1000_NS12placeholders2_8E,(_ZN34_INTERNAL_1bc8bd3d_4_k_cu_a12557464cuda3std3__436_GLOBAL__N__1bc8bd3d_4_k_cu_a12557466ignoreE - _ZN34_INTERNAL_1bc8bd3d_4_k_cu_a12557466thrust24THRUST_300001_SM_1000_NS12placeholders2_8E)
_ZN34_INTERNAL_1bc8bd3d_4_k_cu_a12557466thrust24THRUST_300001_SM_1000_NS12placeholders2_8E:
	.zero		1
	.type		_ZN34_INTERNAL_1bc8bd3d_4_k_cu_a12557464cuda3std3__436_GLOBAL__N__1bc8bd3d_4_k_cu_a12557466ignoreE,@object
	.size		_ZN34_INTERNAL_1bc8bd3d_4_k_cu_a12557464cuda3std3__436_GLOBAL__N__1bc8bd3d_4_k_cu_a12557466ignoreE,(_ZN34_INTERNAL_1bc8bd3d_4_k_cu_a12557464cuda3std6ranges3__45__cpo4dataE - _ZN34_INTERNAL_1bc8bd3d_4_k_cu_a12557464cuda3std3__436_GLOBAL__N__1bc8bd3d_4_k_cu_a12557466ignoreE)
_ZN34_INTERNAL_1bc8bd3d_4_k_cu_a12557464cuda3std3__436_GLOBAL__N__1bc8bd3d_4_k_cu_a12557466ignoreE:
	.zero		1
	.type		_ZN34_INTERNAL_1bc8bd3d_4_k_cu_a12557464cuda3std6ranges3__45__cpo4dataE,@object
	.size		_ZN34_INTERNAL_1bc8bd3d_4_k_cu_a12557464cuda3std6ranges3__45__cpo4dataE,(_ZN34_INTERNAL_1bc8bd3d_4_k_cu_a12557466thrust24THRUST_300001_SM_1000_NS6system3cpp3parE - _ZN34_INTERNAL_1bc8bd3d_4_k_cu_a12557464cuda3std6ranges3__45__cpo4dataE)
_ZN34_INTERNAL_1bc8bd3d_4_k_cu_a12557464cuda3std6ranges3__45__cpo4dataE:
	.zero		1
	.type		_ZN34_INTERNAL_1bc8bd3d_4_k_cu_a12557466thrust24THRUST_300001_SM_1000_NS6system3cpp3parE,@object
	.size		_ZN34_INTERNAL_1bc8bd3d_4_k_cu_a12557466thrust24THRUST_300001_SM_1000_NS6system3cpp3parE,(_ZN34_INTERNAL_1bc8bd3d_4_k_cu_a12557464cuda3std3__45__cpo5beginE - _ZN34_INTERNAL_1bc8bd3d_4_k_cu_a12557466thrust24THRUST_300001_SM_1000_NS6system3cpp3parE)
_ZN34_INTERNAL_1bc8bd3d_4_k_cu_a12557466thrust24THRUST_300001_SM_1000_NS6system3cpp3parE:
	.zero		1
	.type		_ZN34_INTERNAL_1bc8bd3d_4_k_cu_a12557464cuda3std3__45__cpo5beginE,@object
	.size		_ZN34_INTERNAL_1bc8bd3d_4_k_cu_a12557464cuda3std3__45__cpo5beginE,(_ZN34_INTERNAL_1bc8bd3d_4_k_cu_a12557464cuda3std6ranges3__45__cpo5beginE - _ZN34_INTERNAL_1bc8bd3d_4_k_cu_a12557464cuda3std3__45__cpo5beginE)
_ZN34_INTERNAL_1bc8bd3d_4_k_cu_a12557464cuda3std3__45__cpo5beginE:
	.zero		1
	.type		_ZN34_INTERNAL_1bc8bd3d_4_k_cu_a12557464cuda3std6ranges3__45__cpo5beginE,@object
	.size		_ZN34_INTERNAL_1bc8bd3d_4_k_cu_a12557464cuda3std6ranges3__45__cpo5beginE,(_ZN34_INTERNAL_1bc8bd3d_4_k_cu_a12557466thrust24THRUST_300001_SM_1000_NS6deviceE - _ZN34_INTERNAL_1bc8bd3d_4_k_cu_a12557464cuda3std6ranges3__45__cpo5beginE)
_ZN34_INTERNAL_1bc8bd3d_4_k_cu_a12557464cuda3std6ranges3__45__cpo5beginE:
	.zero		1
	.type		_ZN34_INTERNAL_1bc8bd3d_4_k_cu_a12557466thrust24THRUST_300001_SM_1000_NS6deviceE,@object
	.size		_ZN34_INTERNAL_1bc8bd3d_4_k_cu_a12557466thrust24THRUST_300001_SM_1000_NS6deviceE,(_ZN34_INTERNAL_1bc8bd3d_4_k_cu_a12557464cuda3std3__47nulloptE - _ZN34_INTERNAL_1bc8bd3d_4_k_cu_a12557466thrust24THRUST_300001_SM_1000_NS6deviceE)
_ZN34_INTERNAL_1bc8bd3d_4_k_cu_a12557466thrust24THRUST_300001_SM_1000_NS6deviceE:
	.zero		1
	.type		_ZN34_INTERNAL_1bc8bd3d_4_k_cu_a12557464cuda3std3__47nulloptE,@object
	.size		_ZN34_INTERNAL_1bc8bd3d_4_k_cu_a12557464cuda3std3__47nulloptE,(_ZN34_INTERNAL_1bc8bd3d_4_k_cu_a12557464cuda3std6ranges3__45__cpo8distanceE - _ZN34_INTERNAL_1bc8bd3d_4_k_cu_a12557464cuda3std3__47nulloptE)
_ZN34_INTERNAL_1bc8bd3d_4_k_cu_a12557464cuda3std3__47nulloptE:
	.zero		1
	.type		_ZN34_INTERNAL_1bc8bd3d_4_k_cu_a12557464cuda3std6ranges3__45__cpo8distanceE,@object
	.size		_ZN34_INTERNAL_1bc8bd3d_4_k_cu_a12557464cuda3std6ranges3__45__cpo8distanceE,(_ZN34_INTERNAL_1bc8bd3d_4_k_cu_a12557466thrust24THRUST_300001_SM_1000_NS12placeholders2_4E - _ZN34_INTERNAL_1bc8bd3d_4_k_cu_a12557464cuda3std6ranges3__45__cpo8distanceE)
_ZN34_INTERNAL_1bc8bd3d_4_k_cu_a12557464cuda3std6ranges3__45__cpo8distanceE:
	.zero		1
	.type		_ZN34_INTERNAL_1bc8bd3d_4_k_cu_a12557466thrust24THRUST_300001_SM_1000_NS12placeholders2_4E,@object
	.size		_ZN34_INTERNAL_1bc8bd3d_4_k_cu_a12557466thrust24THRUST_300001_SM_1000_NS12placeholders2_4E,(_ZN34_INTERNAL_1bc8bd3d_4_k_cu_a12557464cuda3std3__45__cpo6rbeginE - _ZN34_INTERNAL_1bc8bd3d_4_k_cu_a12557466thrust24THRUST_300001_SM_1000_NS12placeholders2_4E)
_ZN34_INTERNAL_1bc8bd3d_4_k_cu_a12557466thrust24THRUST_300001_SM_1000_NS12placeholders2_4E:
	.zero		1
	.type		_ZN34_INTERNAL_1bc8bd3d_4_k_cu_a12557464cuda3std3__45__cpo6rbeginE,@object
	.size		_ZN34_INTERNAL_1bc8bd3d_4_k_cu_a12557464cuda3std3__45__cpo6rbeginE,(_ZN34_INTERNAL_1bc8bd3d_4_k_cu_a12557464cuda3std6ranges3__45__cpo7advanceE - _ZN34_INTERNAL_1bc8bd3d_4_k_cu_a12557464cuda3std3__45__cpo6rbeginE)
_ZN34_INTERNAL_1bc8bd3d_4_k_cu_a12557464cuda3std3__45__cpo6rbeginE:
	.zero		1
	.type		_ZN34_INTERNAL_1bc8bd3d_4_k_cu_a12557464cuda3std6ranges3__45__cpo7advanceE,@object
	.size		_ZN34_INTERNAL_1bc8bd3d_4_k_cu_a12557464cuda3std6ranges3__45__cpo7advanceE,(_ZN34_INTERNAL_1bc8bd3d_4_k_cu_a12557466thrust24THRUST_300001_SM_1000_NS12placeholders3_10E - _ZN34_INTERNAL_1bc8bd3d_4_k_cu_a12557464cuda3std6ranges3__45__cpo7advanceE)
_ZN34_INTERNAL_1bc8bd3d_4_k_cu_a12557464cuda3std6ranges3__45__cpo7advanceE:
	.zero		1
	.type		_ZN34_INTERNAL_1bc8bd3d_4_k_cu_a12557466thrust24THRUST_300001_SM_1000_NS12placeholders3_10E,@object
	.size		_ZN34_INTERNAL_1bc8bd3d_4_k_cu_a12557466thrust24THRUST_300001_SM_1000_NS12placeholders3_10E,(_ZN34_INTERNAL_1bc8bd3d_4_k_cu_a12557464cuda3std3__48in_placeE - _ZN34_INTERNAL_1bc8bd3d_4_k_cu_a12557466thrust24THRUST_300001_SM_1000_NS12placeholders3_10E)
_ZN34_INTERNAL_1bc8bd3d_4_k_cu_a12557466thrust24THRUST_300001_SM_1000_NS12placeholders3_10E:
	.zero		1
	.type		_ZN34_INTERNAL_1bc8bd3d_4_k_cu_a12557464cuda3std3__48in_placeE,@object
	.size		_ZN34_INTERNAL_1bc8bd3d_4_k_cu_a12557464cuda3std3__48in_placeE,(_ZN34_INTERNAL_1bc8bd3d_4_k_cu_a12557464cuda3std6ranges3__45__cpo4sizeE - _ZN34_INTERNAL_1bc8bd3d_4_k_cu_a12557464cuda3std3__48in_placeE)
_ZN34_INTERNAL_1bc8bd3d_4_k_cu_a12557464cuda3std3__48in_placeE:
	.zero		1
	.type		_ZN34_INTERNAL_1bc8bd3d_4_k_cu_a12557464cuda3std6ranges3__45__cpo4sizeE,@object
	.size		_ZN34_INTERNAL_1bc8bd3d_4_k_cu_a12557464cuda3std6ranges3__45__cpo4sizeE,(_ZN34_INTERNAL_1bc8bd3d_4_k_cu_a12557466thrust24THRUST_300001_SM_1000_NS12placeholders2_2E - _ZN34_INTERNAL_1bc8bd3d_4_k_cu_a12557464cuda3std6ranges3__45__cpo4sizeE)
_ZN34_INTERNAL_1bc8bd3d_4_k_cu_a12557464cuda3std6ranges3__45__cpo4sizeE:
	.zero		1
	.type		_ZN34_INTERNAL_1bc8bd3d_4_k_cu_a12557466thrust24THRUST_300001_SM_1000_NS12placeholders2_2E,@object
	.size		_ZN34_INTERNAL_1bc8bd3d_4_k_cu_a12557466thrust24THRUST_300001_SM_1000_NS12placeholders2_2E,(_ZN34_INTERNAL_1bc8bd3d_4_k_cu_a12557464cuda3std3__45__cpo6cbeginE - _ZN34_INTERNAL_1bc8bd3d_4_k_cu_a12557466thrust24THRUST_300001_SM_1000_NS12placeholders2_2E)
_ZN34_INTERNAL_1bc8bd3d_4_k_cu_a12557466thrust24THRUST_300001_SM_1000_NS12placeholders2_2E:
	.zero		1
	.type		_ZN34_INTERNAL_1bc8bd3d_4_k_cu_a12557464cuda3std3__45__cpo6cbeginE,@object
	.size		_ZN34_INTERNAL_1bc8bd3d_4_k_cu_a12557464cuda3std3__45__cpo6cbeginE,(_ZN34_INTERNAL_1bc8bd3d_4_k_cu_a12557464cuda3std6ranges3__45__cpo6cbeginE - _ZN34_INTERNAL_1bc8bd3d_4_k_cu_a12557464cuda3std3__45__cpo6cbeginE)
_ZN34_INTERNAL_1bc8bd3d_4_k_cu_a12557464cuda3std3__45__cpo6cbeginE:
	.zero		1
	.type		_ZN34_INTERNAL_1bc8bd3d_4_k_cu_a12557464cuda3std6ranges3__45__cpo6cbeginE,@object
	.size		_ZN34_INTERNAL_1bc8bd3d_4_k_cu_a12557464cuda3std6ranges3__45__cpo6cbeginE,(_ZN34_INTERNAL_1bc8bd3d_4_k_cu_a12557466thrust24THRUST_300001_SM_1000_NS12placeholders2_6E - _ZN34_INTERNAL_1bc8bd3d_4_k_cu_a12557464cuda3std6ranges3__45__cpo6cbeginE)
_ZN34_INTERNAL_1bc8bd3d_4_k_cu_a12557464cuda3std6ranges3__45__cpo6cbeginE:
	.zero		1
	.type		_ZN34_INTERNAL_1bc8bd3d_4_k_cu_a12557466thrust24THRUST_300001_SM_1000_NS12placeholders2_6E,@object
	.size		_ZN34_INTERNAL_1bc8bd3d_4_k_cu_a12557466thrust24THRUST_300001_SM_1000_NS12placeholders2_6E,(_ZN34_INTERNAL_1bc8bd3d_4_k_cu_a12557464cuda3std3__45__cpo7crbeginE - _ZN34_INTERNAL_1bc8bd3d_4_k_cu_a12557466thrust24THRUST_300001_SM_1000_NS12placeholders2_6E)
_ZN34_INTERNAL_1bc8bd3d_4_k_cu_a12557466thrust24THRUST_300001_SM_1000_NS12placeholders2_6E:
	.zero		1
	.type		_ZN34_INTERNAL_1bc8bd3d_4_k_cu_a12557464cuda3std3__45__cpo7crbeginE,@object
	.size		_ZN34_INTERNAL_1bc8bd3d_4_k_cu_a12557464cuda3std3__45__cpo7crbeginE,(_ZN34_INTERNAL_1bc8bd3d_4_k_cu_a12557464cuda3std6ranges3__45__cpo4nextE - _ZN34_INTERNAL_1bc8bd3d_4_k_cu_a12557464cuda3std3__45__cpo7crbeginE)
_ZN34_INTERNAL_1bc8bd3d_4_k_cu_a12557464cuda3std3__45__cpo7crbeginE:
	.zero		1
	.type		_ZN34_INTERNAL_1bc8bd3d_4_k_cu_a12557464cuda3std6ranges3__45__cpo4nextE,@object
	.size		_ZN34_INTERNAL_1bc8bd3d_4_k_cu_a12557464cuda3std6ranges3__45__cpo4nextE,(_ZN34_INTERNAL_1bc8bd3d_4_k_cu_a12557464cuda3std6ranges3__45__cpo4swapE - _ZN34_INTERNAL_1bc8bd3d_4_k_cu_a12557464cuda3std6ranges3__45__cpo4nextE)
_ZN34_INTERNAL_1bc8bd3d_4_k_cu_a12557464cuda3std6ranges3__45__cpo4nextE:
	.zero		1
	.type		_ZN34_INTERNAL_1bc8bd3d_4_k_cu_a12557464cuda3std6ranges3__45__cpo4swapE,@object
	.size		_ZN34_INTERNAL_1bc8bd3d_4_k_cu_a12557464cuda3std6ranges3__45__cpo4swapE,(_ZN34_INTERNAL_1bc8bd3d_4_k_cu_a12557466thrust24THRUST_300001_SM_1000_NS8cuda_cub10par_nosyncE - _ZN34_INTERNAL_1bc8bd3d_4_k_cu_a12557464cuda3std6ranges3__45__cpo4swapE)
_ZN34_INTERNAL_1bc8bd3d_4_k_cu_a12557464cuda3std6ranges3__45__cpo4swapE:
	.zero		1
	.type		_ZN34_INTERNAL_1bc8bd3d_4_k_cu_a12557466thrust24THRUST_300001_SM_1000_NS8cuda_cub10par_nosyncE,@object
	.size		_ZN34_INTERNAL_1bc8bd3d_4_k_cu_a12557466thrust24THRUST_300001_SM_1000_NS8cuda_cub10par_nosyncE,(_ZN34_INTERNAL_1bc8bd3d_4_k_cu_a12557466thrust24THRUST_300001_SM_1000_NS3seqE - _ZN34_INTERNAL_1bc8bd3d_4_k_cu_a12557466thrust24THRUST_300001_SM_1000_NS8cuda_cub10par_nosyncE)
_ZN34_INTERNAL_1bc8bd3d_4_k_cu_a12557466thrust24THRUST_300001_SM_1000_NS8cuda_cub10par_nosyncE:
	.zero		1
	.type		_ZN34_INTERNAL_1bc8bd3d_4_k_cu_a12557466thrust24THRUST_300001_SM_1000_NS3seqE,@object
	.size		_ZN34_INTERNAL_1bc8bd3d_4_k_cu_a12557466thrust24THRUST_300001_SM_1000_NS3seqE,(_ZN34_INTERNAL_1bc8bd3d_4_k_cu_a12557464cuda3std3__420unreachable_sentinelE - _ZN34_INTERNAL_1bc8bd3d_4_k_cu_a12557466thrust24THRUST_300001_SM_1000_NS3seqE)
_ZN34_INTERNAL_1bc8bd3d_4_k_cu_a12557466thrust24THRUST_300001_SM_1000_NS3seqE:
	.zero		1
	.type		_ZN34_INTERNAL_1bc8bd3d_4_k_cu_a12557464cuda3std3__420unreachable_sentinelE,@object
	.size		_ZN34_INTERNAL_1bc8bd3d_4_k_cu_a12557464cuda3std3__420unreachable_sentinelE,(_ZN34_INTERNAL_1bc8bd3d_4_k_cu_a12557464cuda3std6ranges3__45__cpo5ssizeE - _ZN34_INTERNAL_1bc8bd3d_4_k_cu_a12557464cuda3std3__420unreachable_sentinelE)
_ZN34_INTERNAL_1bc8bd3d_4_k_cu_a12557464cuda3std3__420unreachable_sentinelE:
	.zero		1
	.type		_ZN34_INTERNAL_1bc8bd3d_4_k_cu_a12557464cuda3std6ranges3__45__cpo5ssizeE,@object
	.size		_ZN34_INTERNAL_1bc8bd3d_4_k_cu_a12557464cuda3std6ranges3__45__cpo5ssizeE,(_ZN34_INTERNAL_1bc8bd3d_4_k_cu_a12557466thrust24THRUST_300001_SM_1000_NS12placeholders2_3E - _ZN34_INTERNAL_1bc8bd3d_4_k_cu_a12557464cuda3std6ranges3__45__cpo5ssizeE)
_ZN34_INTERNAL_1bc8bd3d_4_k_cu_a12557464cuda3std6ranges3__45__cpo5ssizeE:
	.zero		1
	.type		_ZN34_INTERNAL_1bc8bd3d_4_k_cu_a12557466thrust24THRUST_300001_SM_1000_NS12placeholders2_3E,@object
	.size		_ZN34_INTERNAL_1bc8bd3d_4_k_cu_a12557466thrust24THRUST_300001_SM_1000_NS12placeholders2_3E,(_ZN34_INTERNAL_1bc8bd3d_4_k_cu_a12557464cuda3std3__45__cpo4cendE - _ZN34_INTERNAL_1bc8bd3d_4_k_cu_a12557466thrust24THRUST_300001_SM_1000_NS12placeholders2_3E)
_ZN34_INTERNAL_1bc8bd3d_4_k_cu_a12557466thrust24THRUST_300001_SM_1000_NS12placeholders2_3E:
	.zero		1
	.type		_ZN34_INTERNAL_1bc8bd3d_4_k_cu_a12557464cuda3std3__45__cpo4cendE,@object
	.size		_ZN34_INTERNAL_1bc8bd3d_4_k_cu_a12557464cuda3std3__45__cpo4cendE,(_ZN34_INTERNAL_1bc8bd3d_4_k_cu_a12557464cuda3std6ranges3__45__cpo4cendE - _ZN34_INTERNAL_1bc8bd3d_4_k_cu_a12557464cuda3std3__45__cpo4cendE)
_ZN34_INTERNAL_1bc8bd3d_4_k_cu_a12557464cuda3std3__45__cpo4cendE:
	.zero		1
	.type		_ZN34_INTERNAL_1bc8bd3d_4_k_cu_a12557464cuda3std6ranges3__45__cpo4cendE,@object
	.size		_ZN34_INTERNAL_1bc8bd3d_4_k_cu_a12557464cuda3std6ranges3__45__cpo4cendE,(_ZN34_INTERNAL_1bc8bd3d_4_k_cu_a12557466thrust24THRUST_300001_SM_1000_NS12placeholders2_7E - _ZN34_INTERNAL_1bc8bd3d_4_k_cu_a12557464cuda3std6ranges3__45__cpo4cendE)
_ZN34_INTERNAL_1bc8bd3d_4_k_cu_a12557464cuda3std6ranges3__45__cpo4cendE:
	.zero		1
	.type		_ZN34_INTERNAL_1bc8bd3d_4_k_cu_a12557466thrust24THRUST_300001_SM_1000_NS12placeholders2_7E,@object
	.size		_ZN34_INTERNAL_1bc8bd3d_4_k_cu_a12557466thrust24THRUST_300001_SM_1000_NS12placeholders2_7E,(_ZN34_INTERNAL_1bc8bd3d_4_k_cu_a12557464cuda3std3__45__cpo5crendE - _ZN34_INTERNAL_1bc8bd3d_4_k_cu_a12557466thrust24THRUST_300001_SM_1000_NS12placeholders2_7E)
_ZN34_INTERNAL_1bc8bd3d_4_k_cu_a12557466thrust24THRUST_300001_SM_1000_NS12placeholders2_7E:
	.zero		1
	.type		_ZN34_INTERNAL_1bc8bd3d_4_k_cu_a12557464cuda3std3__45__cpo5crendE,@object
	.size		_ZN34_INTERNAL_1bc8bd3d_4_k_cu_a12557464cuda3std3__45__cpo5crendE,(_ZN34_INTERNAL_1bc8bd3d_4_k_cu_a12557464cuda3std6ranges3__45__cpo4prevE - _ZN34_INTERNAL_1bc8bd3d_4_k_cu_a12557464cuda3std3__45__cpo5crendE)
_ZN34_INTERNAL_1bc8bd3d_4_k_cu_a12557464cuda3std3__45__cpo5crendE:
	.zero		1
	.type		_ZN34_INTERNAL_1bc8bd3d_4_k_cu_a12557464cuda3std6ranges3__45__cpo4prevE,@object
	.size		_ZN34_INTERNAL_1bc8bd3d_4_k_cu_a12557464cuda3std6ranges3__45__cpo4prevE,(_ZN34_INTERNAL_1bc8bd3d_4_k_cu_a12557464cuda3std6ranges3__45__cpo9iter_moveE - _ZN34_INTERNAL_1bc8bd3d_4_k_cu_a12557464cuda3std6ranges3__45__cpo4prevE)
_ZN34_INTERNAL_1bc8bd3d_4_k_cu_a12557464cuda3std6ranges3__45__cpo4prevE:
	.zero		1
	.type		_ZN34_INTERNAL_1bc8bd3d_4_k_cu_a12557464cuda3std6ranges3__45__cpo9iter_moveE,@object
	.size		_ZN34_INTERNAL_1bc8bd3d_4_k_cu_a12557464cuda3std6ranges3__45__cpo9iter_moveE,(_ZN34_INTERNAL_1bc8bd3d_4_k_cu_a12557466thrust24THRUST_300001_SM_1000_NS6system6detail10sequential3seqE - _ZN34_INTERNAL_1bc8bd3d_4_k_cu_a12557464cuda3std6ranges3__45__cpo9iter_moveE)
_ZN34_INTERNAL_1bc8bd3d_4_k_cu_a12557464cuda3std6ranges3__45__cpo9iter_moveE:
	.zero		1
	.type		_ZN34_INTERNAL_1bc8bd3d_4_k_cu_a12557466thrust24THRUST_300001_SM_1000_NS6system6detail10sequential3seqE,@object
	.size		_ZN34_INTERNAL_1bc8bd3d_4_k_cu_a12557466thrust24THRUST_300001_SM_1000_NS6system6detail10sequential3seqE,(_ZN34_INTERNAL_1bc8bd3d_4_k_cu_a12557466thrust24THRUST_300001_SM_1000_NS12placeholders2_9E - _ZN34_INTERNAL_1bc8bd3d_4_k_cu_a12557466thrust24THRUST_300001_SM_1000_NS6system6detail10sequential3seqE)
_ZN34_INTERNAL_1bc8bd3d_4_k_cu_a12557466thrust24THRUST_300001_SM_1000_NS6system6detail10sequential3seqE:
	.zero		1
	.type		_ZN34_INTERNAL_1bc8bd3d_4_k_cu_a12557466thrust24THRUST_300001_SM_1000_NS12placeholders2_9E,@object
	.size		_ZN34_INTERNAL_1bc8bd3d_4_k_cu_a12557466thrust24THRUST_300001_SM_1000_NS12placeholders2_9E,(_ZN34_INTERNAL_1bc8bd3d_4_k_cu_a12557464cuda3std3__419piecewise_constructE - _ZN34_INTERNAL_1bc8bd3d_4_k_cu_a12557466thrust24THRUST_300001_SM_1000_NS12placeholders2_9E)
_ZN34_INTERNAL_1bc8bd3d_4_k_cu_a12557466thrust24THRUST_300001_SM_1000_NS12placeholders2_9E:
	.zero		1
	.type		_ZN34_INTERNAL_1bc8bd3d_4_k_cu_a12557464cuda3std3__419piecewise_constructE,@object
	.size		_ZN34_INTERNAL_1bc8bd3d_4_k_cu_a12557464cuda3std3__419piecewise_constructE,(_ZN34_INTERNAL_1bc8bd3d_4_k_cu_a12557464cuda3std6ranges3__45__cpo5cdataE - _ZN34_INTERNAL_1bc8bd3d_4_k_cu_a12557464cuda3std3__419piecewise_constructE)
_ZN34_INTERNAL_1bc8bd3d_4_k_cu_a12557464cuda3std3__419piecewise_constructE:
	.zero		1
	.type		_ZN34_INTERNAL_1bc8bd3d_4_k_cu_a12557464cuda3std6ranges3__45__cpo5cdataE,@object
	.size		_ZN34_INTERNAL_1bc8bd3d_4_k_cu_a12557464cuda3std6ranges3__45__cpo5cdataE,(_ZN34_INTERNAL_1bc8bd3d_4_k_cu_a12557466thrust24THRUST_300001_SM_1000_NS12placeholders2_1E - _ZN34_INTERNAL_1bc8bd3d_4_k_cu_a12557464cuda3std6ranges3__45__cpo5cdataE)
_ZN34_INTERNAL_1bc8bd3d_4_k_cu_a12557464cuda3std6ranges3__45__cpo5cdataE:
	.zero		1
	.type		_ZN34_INTERNAL_1bc8bd3d_4_k_cu_a12557466thrust24THRUST_300001_SM_1000_NS12placeholders2_1E,@object
	.size		_ZN34_INTERNAL_1bc8bd3d_4_k_cu_a12557466thrust24THRUST_300001_SM_1000_NS12placeholders2_1E,(_ZN34_INTERNAL_1bc8bd3d_4_k_cu_a12557464cuda3std3__45__cpo3endE - _ZN34_INTERNAL_1bc8bd3d_4_k_cu_a12557466thrust24THRUST_300001_SM_1000_NS12placeholders2_1E)
_ZN34_INTERNAL_1bc8bd3d_4_k_cu_a12557466thrust24THRUST_300001_SM_1000_NS12placeholders2_1E:
	.zero		1
	.type		_ZN34_INTERNAL_1bc8bd3d_4_k_cu_a12557464cuda3std3__45__cpo3endE,@object
	.size		_ZN34_INTERNAL_1bc8bd3d_4_k_cu_a12557464cuda3std3__45__cpo3endE,(_ZN34_INTERNAL_1bc8bd3d_4_k_cu_a12557464cuda3std6ranges3__45__cpo3endE - _ZN34_INTERNAL_1bc8bd3d_4_k_cu_a12557464cuda3std3__45__cpo3endE)
_ZN34_INTERNAL_1bc8bd3d_4_k_cu_a12557464cuda3std3__45__cpo3endE:
	.zero		1
	.type		_ZN34_INTERNAL_1bc8bd3d_4_k_cu_a12557464cuda3std6ranges3__45__cpo3endE,@object
	.size		_ZN34_INTERNAL_1bc8bd3d_4_k_cu_a12557464cuda3std6ranges3__45__cpo3endE,(_ZN34_INTERNAL_1bc8bd3d_4_k_cu_a12557466thrust24THRUST_300001_SM_1000_NS12placeholders2_5E - _ZN34_INTERNAL_1bc8bd3d_4_k_cu_a12557464cuda3std6ranges3__45__cpo3endE)
_ZN34_INTERNAL_1bc8bd3d_4_k_cu_a12557464cuda3std6ranges3__45__cpo3endE:
	.zero		1
	.type		_ZN34_INTERNAL_1bc8bd3d_4_k_cu_a12557466thrust24THRUST_300001_SM_1000_NS12placeholders2_5E,@object
	.size		_ZN34_INTERNAL_1bc8bd3d_4_k_cu_a12557466thrust24THRUST_300001_SM_1000_NS12placeholders2_5E,(_ZN34_INTERNAL_1bc8bd3d_4_k_cu_a12557464cuda3std3__45__cpo4rendE - _ZN34_INTERNAL_1bc8bd3d_4_k_cu_a12557466thrust24THRUST_300001_SM_1000_NS12placeholders2_5E)
_ZN34_INTERNAL_1bc8bd3d_4_k_cu_a12557466thrust24THRUST_300001_SM_1000_NS12placeholders2_5E:
	.zero		1
	.type		_ZN34_INTERNAL_1bc8bd3d_4_k_cu_a12557464cuda3std3__45__cpo4rendE,@object
	.size		_ZN34_INTERNAL_1bc8bd3d_4_k_cu_a12557464cuda3std3__45__cpo4rendE,(_ZN34_INTERNAL_1bc8bd3d_4_k_cu_a12557464cuda3std6ranges3__45__cpo9iter_swapE - _ZN34_INTERNAL_1bc8bd3d_4_k_cu_a12557464cuda3std3__45__cpo4rendE)
_ZN34_INTERNAL_1bc8bd3d_4_k_cu_a12557464cuda3std3__45__cpo4rendE:
	.zero		1
	.type		_ZN34_INTERNAL_1bc8bd3d_4_k_cu_a12557464cuda3std6ranges3__45__cpo9iter_swapE,@object
	.size		_ZN34_INTERNAL_1bc8bd3d_4_k_cu_a12557464cuda3std6ranges3__45__cpo9iter_swapE,(_ZN34_INTERNAL_1bc8bd3d_4_k_cu_a12557464cuda3std3__48unexpectE - _ZN34_INTERNAL_1bc8bd3d_4_k_cu_a12557464cuda3std6ranges3__45__cpo9iter_swapE)
_ZN34_INTERNAL_1bc8bd3d_4_k_cu_a12557464cuda3std6ranges3__45__cpo9iter_swapE:
	.zero		1
	.type		_ZN34_INTERNAL_1bc8bd3d_4_k_cu_a12557464cuda3std3__48unexpectE,@object
	.size		_ZN34_INTERNAL_1bc8bd3d_4_k_cu_a12557464cuda3std3__48unexpectE,(_ZN34_INTERNAL_1bc8bd3d_4_k_cu_a12557466thrust24THRUST_300001_SM_1000_NS8cuda_cub3parE - _ZN34_INTERNAL_1bc8bd3d_4_k_cu_a12557464cuda3std3__48unexpectE)
_ZN34_INTERNAL_1bc8bd3d_4_k_cu_a12557464cuda3std3__48unexpectE:
	.zero		1
	.type		_ZN34_INTERNAL_1bc8bd3d_4_k_cu_a12557466thrust24THRUST_300001_SM_1000_NS8cuda_cub3parE,@object
	.size		_ZN34_INTERNAL_1bc8bd3d_4_k_cu_a12557466thrust24THRUST_300001_SM_1000_NS8cuda_cub3parE,(.L_29 - _ZN34_INTERNAL_1bc8bd3d_4_k_cu_a12557466thrust24THRUST_300001_SM_1000_NS8cuda_cub3parE)
_ZN34_INTERNAL_1bc8bd3d_4_k_cu_a12557466thrust24THRUST_300001_SM_1000_NS8cuda_cub3parE:
	.zero		1
.L_29:


//--------------------- .nv.shared._ZN3cub18CUB_300001_SM_10006detail10radix_sort33DeviceRadixSortExclusiveSumKernelINS1_5radix10policy_hubIjNS0_8NullTypeEyE10Policy1000EyEEvPT0_ --------------------------
	.section	.nv.shared._ZN3cub18CUB_300001_SM_10006detail10radix_sort33DeviceRadixSortExclusiveSumKernelINS1_5radix10policy_hubIjNS0_8NullTypeEyE10Policy1000EyEEvPT0_,"aw",@nobits
	.sectionflags	@""
	.align	16
.nv.shared._ZN3cub18CUB_300001_SM_10006detail10radix_sort33DeviceRadixSortExclusiveSumKernelINS1_5radix10policy_hubIjNS0_8NullTypeEyE10Policy1000EyEEvPT0_:
	.zero		3360


//--------------------- .nv.shared._ZN3cub18CUB_300001_SM_10006detail10radix_sort30DeviceRadixSortHistogramKernelINS1_5radix10policy_hubIjNS0_8NullTypeEyE10Policy1000ELNS0_9SortOrderE0EjyNS1_21identity_decomposer_tEEEvPT2_PKT1_SB_iiT3_ --------------------------
	.section	.nv.shared._ZN3cub18CUB_300001_SM_10006detail10radix_sort30DeviceRadixSortHistogramKernelINS1_5radix10policy_hubIjNS0_8NullTypeEyE10Policy1000ELNS0_9SortOrderE0EjyNS1_21identity_decomposer_tEEEvPT2_PKT1_SB_iiT3_,"aw",@nobits
	.sectionflags	@""
	.align	16
.nv.shared._ZN3cub18CUB_300001_SM_10006detail10radix_sort30DeviceRadixSortHistogramKernelINS1_5radix10policy_hubIjNS0_8NullTypeEyE10Policy1000ELNS0_9SortOrderE0EjyNS1_21identity_decomposer_tEEEvPT2_PKT1_SB_iiT3_:
	.zero		5120


//--------------------- .nv.shared._ZN3cub18CUB_300001_SM_10006detail10radix_sort31DeviceRadixSortSingleTileKernelINS1_5radix10policy_hubIjNS0_8NullTypeEyE10Policy1000ELNS0_9SortOrderE0EjS6_yNS1_21identity_decomposer_tEEEvPKT1_PSB_PKT2_PSF_T3_iiT4_ --------------------------
	.section	.nv.shared._ZN3cub18CUB_300001_SM_10006detail10radix_sort31DeviceRadixSortSingleTileKernelINS1_5radix10policy_hubIjNS0_8NullTypeEyE10Policy1000ELNS0_9SortOrderE0EjS6_yNS1_21identity_decomposer_tEEEvPKT1_PSB_PKT2_PSF_T3_iiT4_,"aw",@nobits
	.sectionflags	@""
	.align	16
.nv.shared._ZN3cub18CUB_300001_SM_10006detail10radix_sort31DeviceRadixSortSingleTileKernelINS1_5radix10policy_hubIjNS0_8NullTypeEyE10Policy1000ELNS0_9SortOrderE0EjS6_yNS1_21identity_decomposer_tEEEvPKT1_PSB_PKT2_PSF_T3_iiT4_:
	.zero		34880


//--------------------- .nv.shared._ZN3cub18CUB_300001_SM_10006detail11EmptyKernelIvEEvv --------------------------
	.section	.nv.shared._ZN3cub18CUB_300001_SM_10006detail11EmptyKernelIvEEvv,"aw",@nobits
	.sectionflags	@""
	.align	16
	.zero		1024


//--------------------- .nv.shared._Z34addScannedBlockSumsToScannedBlocksPiS_i --------------------------
	.section	.nv.shared._Z34addScannedBlockSumsToScannedBlocksPiS_i,"aw",@nobits
	.sectionflags	@""
	.align	16
	.zero		1024


//--------------------- .nv.shared._Z12scanPerBlockPKiiPiS1_ --------------------------
	.section	.nv.shared._Z12scanPerBlockPKiiPiS1_,"aw",@nobits
	.sectionflags	@""
	.align	16
	.zero		1024


//--------------------- .nv.shared._Z18calculateHistogramPKjiPiii --------------------------
	.section	.nv.shared._Z18calculateHistogramPKjiPiii,"aw",@nobits
	.sectionflags	@""
	.align	16
	.zero		1024


//--------------------- .nv.constant0._ZN3cub18CUB_300001_SM_10006detail10radix_sort29DeviceRadixSortOnesweepKernelINS1_5radix10policy_hubIjNS0_8NullTypeEyE10Policy1000ELNS0_9SortOrderE0EjS6_yiiNS1_21identity_decomposer_tEEEvPT5_SC_PT3_PKSD_PT1_PKSH_PT2_PKSL_T4_iiT6_ --------------------------
	.section	.nv.constant0._ZN3cub18CUB_300001_SM_10006detail10radix_sort29DeviceRadixSortOnesweepKernelINS1_5radix10policy_hubIjNS0_8NullTypeEyE10Policy1000ELNS0_9SortOrderE0EjS6_yiiNS1_21identity_decomposer_tEEEvPT5_SC_PT3_PKSD_PT1_PKSH_PT2_PKSL_T4_iiT6_,"a",@progbits
	.sectionflags	@""
	.align	4
.nv.constant0._ZN3cub18CUB_300001_SM_10006detail10radix_sort29DeviceRadixSortOnesweepKernelINS1_5radix10policy_hubIjNS0_8NullTypeEyE10Policy1000ELNS0_9SortOrderE0EjS6_yiiNS1_21identity_decomposer_tEEEvPT5_SC_PT3_PKSD_PT1_PKSH_PT2_PKSL_T4_iiT6_:
	.zero		973


//--------------------- .nv.constant0._ZN3cub18CUB_300001_SM_10006detail10radix_sort33DeviceRadixSortExclusiveSumKernelINS1_5radix10policy_hubIjNS0_8NullTypeEyE10Policy1000EyEEvPT0_ --------------------------
	.section	.nv.constant0._ZN3cub18CUB_300001_SM_10006detail10radix_sort33DeviceRadixSortExclusiveSumKernelINS1_5radix10policy_hubIjNS0_8NullTypeEyE10Policy1000EyEEvPT0_,"a",@progbits
	.sectionflags	@""
	.align	4
.nv.constant0._ZN3cub18CUB_300001_SM_10006detail10radix_sort33DeviceRadixSortExclusiveSumKernelINS1_5radix10policy_hubIjNS0_8NullTypeEyE10Policy1000EyEEvPT0_:
	.zero		904


//--------------------- .nv.constant0._ZN3cub18CUB_300001_SM_10006detail10radix_sort30DeviceRadixSortHistogramKernelINS1_5radix10policy_hubIjNS0_8NullTypeEyE10Policy1000ELNS0_9SortOrderE0EjyNS1_21identity_decomposer_tEEEvPT2_PKT1_SB_iiT3_ --------------------------
	.section	.nv.constant0._ZN3cub18CUB_300001_SM_10006detail10radix_sort30DeviceRadixSortHistogramKernelINS1_5radix10policy_hubIjNS0_8NullTypeEyE10Policy1000ELNS0_9SortOrderE0EjyNS1_21identity_decomposer_tEEEvPT2_PKT1_SB_iiT3_,"a",@progbits
	.sectionflags	@""
	.align	4
.nv.constant0._ZN3cub18CUB_300001_SM_10006detail10radix_sort30DeviceRadixSortHistogramKernelINS1_5radix10policy_hubIjNS0_8NullTypeEyE10Policy1000ELNS0_9SortOrderE0EjyNS1_21identity_decomposer_tEEEvPT2_PKT1_SB_iiT3_:
	.zero		929


//--------------------- .nv.constant0._ZN3cub18CUB_300001_SM_10006detail10radix_sort31DeviceRadixSortSingleTileKernelINS1_5radix10policy_hubIjNS0_8NullTypeEyE10Policy1000ELNS0_9SortOrderE0EjS6_yNS1_21identity_decomposer_tEEEvPKT1_PSB_PKT2_PSF_T3_iiT4_ --------------------------
	.section	.nv.constant0._ZN3cub18CUB_300001_SM_10006detail10radix_sort31DeviceRadixSortSingleTileKernelINS1_5radix10policy_hubIjNS0_8NullTypeEyE10Policy1000ELNS0_9SortOrderE0EjS6_yNS1_21identity_decomposer_tEEEvPKT1_PSB_PKT2_PSF_T3_iiT4_,"a",@progbits
	.sectionflags	@""
	.align	4
.nv.constant0._ZN3cub18CUB_300001_SM_10006detail10radix_sort31DeviceRadixSortSingleTileKernelINS1_5radix10policy_hubIjNS0_8NullTypeEyE10Policy1000ELNS0_9SortOrderE0EjS6_yNS1_21identity_decomposer_tEEEvPKT1_PSB_PKT2_PSF_T3_iiT4_:
	.zero		945


//--------------------- .nv.constant0._ZN3cub18CUB_300001_SM_10006detail11EmptyKernelIvEEvv --------------------------
	.section	.nv.constant0._ZN3cub18CUB_300001_SM_10006detail11EmptyKernelIvEEvv,"a",@progbits
	.sectionflags	@""
	.align	4
.nv.constant0._ZN3cub18CUB_300001_SM_10006detail11EmptyKernelIvEEvv:
	.zero		896


//--------------------- .nv.constant0._Z34addScannedBlockSumsToScannedBlocksPiS_i --------------------------
	.section	.nv.constant0._Z34addScannedBlockSumsToScannedBlocksPiS_i,"a",@progbits
	.sectionflags	@""
	.align	4
.nv.constant0._Z34addScannedBlockSumsToScannedBlocksPiS_i:
	.zero		916


//--------------------- .nv.constant0._Z12scanPerBlockPKiiPiS1_ --------------------------
	.section	.nv.constant0._Z12scanPerBlockPKiiPiS1_,"a",@progbits
	.sectionflags	@""
	.align	4
.nv.constant0._Z12scanPerBlockPKiiPiS1_:
	.zero		928


//--------------------- .nv.constant0._Z18calculateHistogramPKjiPiii --------------------------
	.section	.nv.constant0._Z18calculateHistogramPKjiPiii,"a",@progbits
	.sectionflags	@""
	.align	4
.nv.constant0._Z18calculateHistogramPKjiPiii:
	.zero		928


//--------------------- SYMBOLS --------------------------

	.type		.nv.reservedSmem.offset0,@object
	.size		.nv.reservedSmem.offset0,0x4
	.type		.nv.reservedSmem.cap,@object
	.size		.nv.reservedSmem.cap,0x4
